//
// Generated by NVIDIA NVVM Compiler
//
// Compiler Build ID: CL-36424714
// Cuda compilation tools, release 13.0, V13.0.88
// Based on NVVM 20.0.0
//

.version 9.0
.target sm_100
.address_size 64

	// .globl	_Z16compute_distancePdS_S_ii
// _ZZN3cub18CUB_300001_SM_10006detail6reduce28DeviceReduceSingleTileKernelINS2_10policy_hubIdjN4cuda3std3__44plusIdEEE10Policy1000EN6thrust24THRUST_300001_SM_1000_NS6detail15normal_iteratorINSD_10device_ptrIdEEEEPdjS9_ddNS7_10__identityEEEvT0_T1_T2_T3_T4_T6_E12temp_storage has been demoted
// _ZZN3cub18CUB_300001_SM_10006detail6reduce18DeviceReduceKernelINS2_10policy_hubIdjN4cuda3std3__44plusIdEEE10Policy1000EN6thrust24THRUST_300001_SM_1000_NS6detail15normal_iteratorINSD_10device_ptrIdEEEEjS9_dNS7_10__identityEEEvT0_PT3_T1_NS0_13GridEvenShareISN_EET2_T4_E12temp_storage has been demoted
// _ZZN3cub18CUB_300001_SM_10006detail6reduce28DeviceReduceSingleTileKernelINS2_10policy_hubIdjN4cuda3std3__44plusIdEEE10Policy1000EPdSC_iS9_ddNS7_10__identityEEEvT0_T1_T2_T3_T4_T6_E12temp_storage has been demoted
// _ZZN3cub18CUB_300001_SM_10006detail6reduce28DeviceReduceSingleTileKernelINS2_10policy_hubIdyN4cuda3std3__44plusIdEEE10Policy1000EN6thrust24THRUST_300001_SM_1000_NS6detail15normal_iteratorINSD_10device_ptrIdEEEEPdyS9_ddNS7_10__identityEEEvT0_T1_T2_T3_T4_T6_E12temp_storage has been demoted
// _ZZN3cub18CUB_300001_SM_10006detail6reduce18DeviceReduceKernelINS2_10policy_hubIdyN4cuda3std3__44plusIdEEE10Policy1000EN6thrust24THRUST_300001_SM_1000_NS6detail15normal_iteratorINSD_10device_ptrIdEEEEyS9_dNS7_10__identityEEEvT0_PT3_T1_NS0_13GridEvenShareISN_EET2_T4_E12temp_storage has been demoted
// _ZZN3cub18CUB_300001_SM_10006detail6reduce28DeviceReduceSingleTileKernelINS2_10policy_hubIdyN4cuda3std3__44plusIdEEE10Policy1000EPdSC_iS9_ddNS7_10__identityEEEvT0_T1_T2_T3_T4_T6_E12temp_storage has been demoted
.global .align 1 .b8 _ZN34_INTERNAL_b0ca6ab5_4_k_cu_42e5e67f4cuda3std3__45__cpo5beginE[1];
.global .align 1 .b8 _ZN34_INTERNAL_b0ca6ab5_4_k_cu_42e5e67f4cuda3std3__45__cpo3endE[1];
.global .align 1 .b8 _ZN34_INTERNAL_b0ca6ab5_4_k_cu_42e5e67f4cuda3std3__45__cpo6cbeginE[1];
.global .align 1 .b8 _ZN34_INTERNAL_b0ca6ab5_4_k_cu_42e5e67f4cuda3std3__45__cpo4cendE[1];
.global .align 1 .b8 _ZN34_INTERNAL_b0ca6ab5_4_k_cu_42e5e67f4cuda3std3__45__cpo6rbeginE[1];
.global .align 1 .b8 _ZN34_INTERNAL_b0ca6ab5_4_k_cu_42e5e67f4cuda3std3__45__cpo4rendE[1];
.global .align 1 .b8 _ZN34_INTERNAL_b0ca6ab5_4_k_cu_42e5e67f4cuda3std3__45__cpo7crbeginE[1];
.global .align 1 .b8 _ZN34_INTERNAL_b0ca6ab5_4_k_cu_42e5e67f4cuda3std3__45__cpo5crendE[1];
.global .align 1 .b8 _ZN34_INTERNAL_b0ca6ab5_4_k_cu_42e5e67f4cuda3std3__436_GLOBAL__N__b0ca6ab5_4_k_cu_42e5e67f6ignoreE[1];
.global .align 1 .b8 _ZN34_INTERNAL_b0ca6ab5_4_k_cu_42e5e67f4cuda3std3__419piecewise_constructE[1];
.global .align 1 .b8 _ZN34_INTERNAL_b0ca6ab5_4_k_cu_42e5e67f4cuda3std3__48in_placeE[1];
.global .align 1 .b8 _ZN34_INTERNAL_b0ca6ab5_4_k_cu_42e5e67f4cuda3std3__420unreachable_sentinelE[1];
.global .align 1 .b8 _ZN34_INTERNAL_b0ca6ab5_4_k_cu_42e5e67f4cuda3std3__47nulloptE[1];
.global .align 1 .b8 _ZN34_INTERNAL_b0ca6ab5_4_k_cu_42e5e67f4cuda3std3__48unexpectE[1];
.global .align 1 .b8 _ZN34_INTERNAL_b0ca6ab5_4_k_cu_42e5e67f4cuda3std6ranges3__45__cpo4swapE[1];
.global .align 1 .b8 _ZN34_INTERNAL_b0ca6ab5_4_k_cu_42e5e67f4cuda3std6ranges3__45__cpo9iter_moveE[1];
.global .align 1 .b8 _ZN34_INTERNAL_b0ca6ab5_4_k_cu_42e5e67f4cuda3std6ranges3__45__cpo5beginE[1];
.global .align 1 .b8 _ZN34_INTERNAL_b0ca6ab5_4_k_cu_42e5e67f4cuda3std6ranges3__45__cpo3endE[1];
.global .align 1 .b8 _ZN34_INTERNAL_b0ca6ab5_4_k_cu_42e5e67f4cuda3std6ranges3__45__cpo6cbeginE[1];
.global .align 1 .b8 _ZN34_INTERNAL_b0ca6ab5_4_k_cu_42e5e67f4cuda3std6ranges3__45__cpo4cendE[1];
.global .align 1 .b8 _ZN34_INTERNAL_b0ca6ab5_4_k_cu_42e5e67f4cuda3std6ranges3__45__cpo7advanceE[1];
.global .align 1 .b8 _ZN34_INTERNAL_b0ca6ab5_4_k_cu_42e5e67f4cuda3std6ranges3__45__cpo9iter_swapE[1];
.global .align 1 .b8 _ZN34_INTERNAL_b0ca6ab5_4_k_cu_42e5e67f4cuda3std6ranges3__45__cpo4nextE[1];
.global .align 1 .b8 _ZN34_INTERNAL_b0ca6ab5_4_k_cu_42e5e67f4cuda3std6ranges3__45__cpo4prevE[1];
.global .align 1 .b8 _ZN34_INTERNAL_b0ca6ab5_4_k_cu_42e5e67f4cuda3std6ranges3__45__cpo4dataE[1];
.global .align 1 .b8 _ZN34_INTERNAL_b0ca6ab5_4_k_cu_42e5e67f4cuda3std6ranges3__45__cpo5cdataE[1];
.global .align 1 .b8 _ZN34_INTERNAL_b0ca6ab5_4_k_cu_42e5e67f4cuda3std6ranges3__45__cpo4sizeE[1];
.global .align 1 .b8 _ZN34_INTERNAL_b0ca6ab5_4_k_cu_42e5e67f4cuda3std6ranges3__45__cpo5ssizeE[1];
.global .align 1 .b8 _ZN34_INTERNAL_b0ca6ab5_4_k_cu_42e5e67f4cuda3std6ranges3__45__cpo8distanceE[1];
.global .align 1 .b8 _ZN34_INTERNAL_b0ca6ab5_4_k_cu_42e5e67f6thrust24THRUST_300001_SM_1000_NS8cuda_cub3parE[1];
.global .align 1 .b8 _ZN34_INTERNAL_b0ca6ab5_4_k_cu_42e5e67f6thrust24THRUST_300001_SM_1000_NS8cuda_cub10par_nosyncE[1];
.global .align 1 .b8 _ZN34_INTERNAL_b0ca6ab5_4_k_cu_42e5e67f6thrust24THRUST_300001_SM_1000_NS6system6detail10sequential3seqE[1];
.global .align 1 .b8 _ZN34_INTERNAL_b0ca6ab5_4_k_cu_42e5e67f6thrust24THRUST_300001_SM_1000_NS6system3cpp3parE[1];
.global .align 1 .b8 _ZN34_INTERNAL_b0ca6ab5_4_k_cu_42e5e67f6thrust24THRUST_300001_SM_1000_NS12placeholders2_1E[1];
.global .align 1 .b8 _ZN34_INTERNAL_b0ca6ab5_4_k_cu_42e5e67f6thrust24THRUST_300001_SM_1000_NS12placeholders2_2E[1];
.global .align 1 .b8 _ZN34_INTERNAL_b0ca6ab5_4_k_cu_42e5e67f6thrust24THRUST_300001_SM_1000_NS12placeholders2_3E[1];
.global .align 1 .b8 _ZN34_INTERNAL_b0ca6ab5_4_k_cu_42e5e67f6thrust24THRUST_300001_SM_1000_NS12placeholders2_4E[1];
.global .align 1 .b8 _ZN34_INTERNAL_b0ca6ab5_4_k_cu_42e5e67f6thrust24THRUST_300001_SM_1000_NS12placeholders2_5E[1];
.global .align 1 .b8 _ZN34_INTERNAL_b0ca6ab5_4_k_cu_42e5e67f6thrust24THRUST_300001_SM_1000_NS12placeholders2_6E[1];
.global .align 1 .b8 _ZN34_INTERNAL_b0ca6ab5_4_k_cu_42e5e67f6thrust24THRUST_300001_SM_1000_NS12placeholders2_7E[1];
.global .align 1 .b8 _ZN34_INTERNAL_b0ca6ab5_4_k_cu_42e5e67f6thrust24THRUST_300001_SM_1000_NS12placeholders2_8E[1];
.global .align 1 .b8 _ZN34_INTERNAL_b0ca6ab5_4_k_cu_42e5e67f6thrust24THRUST_300001_SM_1000_NS12placeholders2_9E[1];
.global .align 1 .b8 _ZN34_INTERNAL_b0ca6ab5_4_k_cu_42e5e67f6thrust24THRUST_300001_SM_1000_NS12placeholders3_10E[1];
.global .align 1 .b8 _ZN34_INTERNAL_b0ca6ab5_4_k_cu_42e5e67f6thrust24THRUST_300001_SM_1000_NS3seqE[1];
.global .align 1 .b8 _ZN34_INTERNAL_b0ca6ab5_4_k_cu_42e5e67f6thrust24THRUST_300001_SM_1000_NS6deviceE[1];
.extern .shared .align 16 .b8 _ZN6thrust24THRUST_300001_SM_1000_NS8cuda_cub4core6detail5shmemE[];

.visible .entry _Z16compute_distancePdS_S_ii(
	.param .u64 .ptr .align 1 _Z16compute_distancePdS_S_ii_param_0,
	.param .u64 .ptr .align 1 _Z16compute_distancePdS_S_ii_param_1,
	.param .u64 .ptr .align 1 _Z16compute_distancePdS_S_ii_param_2,
	.param .u32 _Z16compute_distancePdS_S_ii_param_3,
	.param .u32 _Z16compute_distancePdS_S_ii_param_4
)
{
	.reg .pred 	%p<13>;
	.reg .b32 	%r<26>;
	.reg .b32 	%f<70>;
	.reg .b64 	%rd<14>;
	.reg .b64 	%fd<10>;

	ld.param.u64 	%rd5, [_Z16compute_distancePdS_S_ii_param_0];
	ld.param.u64 	%rd6, [_Z16compute_distancePdS_S_ii_param_1];
	ld.param.u64 	%rd7, [_Z16compute_distancePdS_S_ii_param_2];
	ld.param.u32 	%r9, [_Z16compute_distancePdS_S_ii_param_3];
	ld.param.u32 	%r8, [_Z16compute_distancePdS_S_ii_param_4];
	mov.u32 	%r10, %tid.x;
	mov.u32 	%r11, %ntid.x;
	mov.u32 	%r12, %ctaid.x;
	mad.lo.s32 	%r1, %r11, %r12, %r10;
	setp.ge.s32 	%p1, %r1, %r9;
	@%p1 bra 	$L__BB0_11;
	setp.lt.s32 	%p2, %r8, 1;
	mov.f32 	%f69, 0f00000000;
	@%p2 bra 	$L__BB0_10;
	neg.s32 	%r25, %r8;
	cvta.to.global.u64 	%rd1, %rd5;
	cvta.to.global.u64 	%rd13, %rd6;
	mul.lo.s32 	%r24, %r8, %r1;
	mov.f64 	%fd9, 0d0000000000000000;
$L__BB0_3:
	mul.wide.s32 	%rd8, %r24, 8;
	add.s64 	%rd9, %rd1, %rd8;
	ld.global.f64 	%fd4, [%rd9];
	ld.global.f64 	%fd5, [%rd13];
	sub.f64 	%fd6, %fd4, %fd5;
	cvt.rn.f32.f64 	%f1, %fd6;
	abs.f32 	%f2, %f1;
	setp.eq.f32 	%p3, %f1, 0f3F800000;
	mov.f32 	%f68, 0f3F800000;
	@%p3 bra 	$L__BB0_8;
	setp.num.f32 	%p4, %f2, %f2;
	@%p4 bra 	$L__BB0_6;
	mov.f32 	%f66, 0f40000000;
	add.rn.f32 	%f68, %f1, %f66;
	bra.uni 	$L__BB0_8;
$L__BB0_6:
	setp.lt.f32 	%p5, %f2, 0f00800000;
	mul.f32 	%f11, %f2, 0f4B800000;
	selp.f32 	%f12, %f11, %f2, %p5;
	mov.b32 	%r13, %f12;
	add.s32 	%r14, %r13, -1060439283;
	and.b32  	%r15, %r14, -8388608;
	sub.s32 	%r16, %r13, %r15;
	mov.b32 	%f13, %r16;
	cvt.rn.f32.s32 	%f14, %r15;
	selp.f32 	%f15, 0fC1C00000, 0f00000000, %p5;
	fma.rn.f32 	%f16, %f14, 0f34000000, %f15;
	add.f32 	%f17, %f13, 0fBF800000;
	add.f32 	%f18, %f13, 0f3F800000;
	rcp.approx.ftz.f32 	%f19, %f18;
	add.f32 	%f20, %f17, %f17;
	mul.f32 	%f21, %f20, %f19;
	mul.f32 	%f22, %f21, %f21;
	neg.f32 	%f23, %f21;
	sub.f32 	%f24, %f17, %f21;
	add.f32 	%f25, %f24, %f24;
	fma.rn.f32 	%f26, %f23, %f17, %f25;
	mul.rn.f32 	%f27, %f19, %f26;
	fma.rn.f32 	%f28, %f22, 0f3A2C32E4, 0f3B52E7DB;
	fma.rn.f32 	%f29, %f28, %f22, 0f3C93BB73;
	fma.rn.f32 	%f30, %f29, %f22, 0f3DF6384F;
	mul.rn.f32 	%f31, %f30, %f22;
	fma.rn.f32 	%f32, %f21, 0f3FB8AA3B, %f16;
	mul.f32 	%f33, %f31, 0f40400000;
	sub.f32 	%f34, %f16, %f32;
	fma.rn.f32 	%f35, %f21, 0f3FB8AA3B, %f34;
	fma.rn.f32 	%f36, %f27, 0f3FB8AA3B, %f35;
	fma.rn.f32 	%f37, %f21, 0f32A55E34, %f36;
	fma.rn.f32 	%f38, %f33, %f27, %f37;
	fma.rn.f32 	%f39, %f31, %f21, %f38;
	add.rn.f32 	%f40, %f32, %f39;
	mov.f32 	%f41, 0f40000000;
	mul.rn.f32 	%f42, %f40, %f41;
	cvt.rni.f32.f32 	%f43, %f42;
	sub.f32 	%f44, %f42, %f43;
	neg.f32 	%f45, %f42;
	fma.rn.f32 	%f46, %f40, 0f40000000, %f45;
	neg.f32 	%f47, %f32;
	add.rn.f32 	%f48, %f40, %f47;
	neg.f32 	%f49, %f48;
	add.rn.f32 	%f50, %f39, %f49;
	fma.rn.f32 	%f51, %f50, 0f40000000, %f46;
	add.f32 	%f52, %f44, %f51;
	setp.gt.f32 	%p6, %f43, 0f00000000;
	selp.b32 	%r17, 0, -2097152000, %p6;
	setp.neu.f32 	%p7, %f1, 0f00000000;
	setp.neu.f32 	%p8, %f2, 0f7F800000;
	setp.lt.f32 	%p9, %f42, 0f00000000;
	selp.f32 	%f53, 0f00000000, 0f7F800000, %p9;
	abs.f32 	%f54, %f42;
	setp.gt.f32 	%p10, %f54, 0f43180000;
	cvt.rzi.s32.f32 	%r18, %f43;
	shl.b32 	%r19, %r18, 23;
	sub.s32 	%r20, %r19, %r17;
	mov.b32 	%f55, %r20;
	add.s32 	%r21, %r17, 2130706432;
	mov.b32 	%f56, %r21;
	fma.rn.f32 	%f57, %f52, 0f391FCB8E, 0f3AAF85ED;
	fma.rn.f32 	%f58, %f57, %f52, 0f3C1D9856;
	fma.rn.f32 	%f59, %f58, %f52, 0f3D6357BB;
	fma.rn.f32 	%f60, %f59, %f52, 0f3E75FDEC;
	fma.rn.f32 	%f61, %f60, %f52, 0f3F317218;
	fma.rn.f32 	%f62, %f61, %f52, 0f3F800000;
	mul.f32 	%f63, %f62, %f56;
	mul.f32 	%f64, %f63, %f55;
	selp.f32 	%f68, %f53, %f64, %p10;
	and.pred  	%p11, %p7, %p8;
	@%p11 bra 	$L__BB0_8;
	add.f32 	%f65, %f1, %f1;
	mov.b32 	%r22, %f65;
	and.b32  	%r23, %r22, 2147483647;
	mov.b32 	%f68, %r23;
$L__BB0_8:
	cvt.f64.f32 	%fd7, %f68;
	add.f64 	%fd9, %fd9, %fd7;
	add.s32 	%r25, %r25, 1;
	setp.ne.s32 	%p12, %r25, 0;
	add.s64 	%rd13, %rd13, 8;
	add.s32 	%r24, %r24, 1;
	@%p12 bra 	$L__BB0_3;
	cvt.rn.f32.f64 	%f69, %fd9;
$L__BB0_10:
	sqrt.rn.f32 	%f67, %f69;
	cvt.f64.f32 	%fd8, %f67;
	cvta.to.global.u64 	%rd10, %rd7;
	mul.wide.s32 	%rd11, %r1, 8;
	add.s64 	%rd12, %rd10, %rd11;
	st.global.f64 	[%rd12], %fd8;
$L__BB0_11:
	ret;

}
	// .globl	_ZN6thrust24THRUST_300001_SM_1000_NS8cuda_cub4core6detail13_kernel_agentINS1_8__reduce11ReduceAgentINS0_12zip_iteratorIN4cuda3std3__45tupleIJNS0_6detail15normal_iteratorINS0_10device_ptrIdEEEENS0_17counting_iteratorIlNS0_11use_defaultESI_SI_EEEEEEEPNSB_IJdlEEESM_iNS1_9__extrema9arg_min_fIdlNSA_4lessIdEEEEEEJSL_SN_iSS_EEEvDpT0_
.visible .entry _ZN6thrust24THRUST_300001_SM_1000_NS8cuda_cub4core6detail13_kernel_agentINS1_8__reduce11ReduceAgentINS0_12zip_iteratorIN4cuda3std3__45tupleIJNS0_6detail15normal_iteratorINS0_10device_ptrIdEEEENS0_17counting_iteratorIlNS0_11use_defaultESI_SI_EEEEEEEPNSB_IJdlEEESM_iNS1_9__extrema9arg_min_fIdlNSA_4lessIdEEEEEEJSL_SN_iSS_EEEvDpT0_(
	.param .align 8 .b8 _ZN6thrust24THRUST_300001_SM_1000_NS8cuda_cub4core6detail13_kernel_agentINS1_8__reduce11ReduceAgentINS0_12zip_iteratorIN4cuda3std3__45tupleIJNS0_6detail15normal_iteratorINS0_10device_ptrIdEEEENS0_17counting_iteratorIlNS0_11use_defaultESI_SI_EEEEEEEPNSB_IJdlEEESM_iNS1_9__extrema9arg_min_fIdlNSA_4lessIdEEEEEEJSL_SN_iSS_EEEvDpT0__param_0[16],
	.param .u64 .ptr .align 1 _ZN6thrust24THRUST_300001_SM_1000_NS8cuda_cub4core6detail13_kernel_agentINS1_8__reduce11ReduceAgentINS0_12zip_iteratorIN4cuda3std3__45tupleIJNS0_6detail15normal_iteratorINS0_10device_ptrIdEEEENS0_17counting_iteratorIlNS0_11use_defaultESI_SI_EEEEEEEPNSB_IJdlEEESM_iNS1_9__extrema9arg_min_fIdlNSA_4lessIdEEEEEEJSL_SN_iSS_EEEvDpT0__param_1,
	.param .u32 _ZN6thrust24THRUST_300001_SM_1000_NS8cuda_cub4core6detail13_kernel_agentINS1_8__reduce11ReduceAgentINS0_12zip_iteratorIN4cuda3std3__45tupleIJNS0_6detail15normal_iteratorINS0_10device_ptrIdEEEENS0_17counting_iteratorIlNS0_11use_defaultESI_SI_EEEEEEEPNSB_IJdlEEESM_iNS1_9__extrema9arg_min_fIdlNSA_4lessIdEEEEEEJSL_SN_iSS_EEEvDpT0__param_2,
	.param .align 1 .b8 _ZN6thrust24THRUST_300001_SM_1000_NS8cuda_cub4core6detail13_kernel_agentINS1_8__reduce11ReduceAgentINS0_12zip_iteratorIN4cuda3std3__45tupleIJNS0_6detail15normal_iteratorINS0_10device_ptrIdEEEENS0_17counting_iteratorIlNS0_11use_defaultESI_SI_EEEEEEEPNSB_IJdlEEESM_iNS1_9__extrema9arg_min_fIdlNSA_4lessIdEEEEEEJSL_SN_iSS_EEEvDpT0__param_3[1]
)
.maxntid 256
{
	.reg .pred 	%p<223>;
	.reg .b32 	%r<400>;
	.reg .b64 	%rd<357>;
	.reg .b64 	%fd<243>;

	ld.param.u64 	%rd201, [_ZN6thrust24THRUST_300001_SM_1000_NS8cuda_cub4core6detail13_kernel_agentINS1_8__reduce11ReduceAgentINS0_12zip_iteratorIN4cuda3std3__45tupleIJNS0_6detail15normal_iteratorINS0_10device_ptrIdEEEENS0_17counting_iteratorIlNS0_11use_defaultESI_SI_EEEEEEEPNSB_IJdlEEESM_iNS1_9__extrema9arg_min_fIdlNSA_4lessIdEEEEEEJSL_SN_iSS_EEEvDpT0__param_0+8];
	ld.param.u64 	%rd200, [_ZN6thrust24THRUST_300001_SM_1000_NS8cuda_cub4core6detail13_kernel_agentINS1_8__reduce11ReduceAgentINS0_12zip_iteratorIN4cuda3std3__45tupleIJNS0_6detail15normal_iteratorINS0_10device_ptrIdEEEENS0_17counting_iteratorIlNS0_11use_defaultESI_SI_EEEEEEEPNSB_IJdlEEESM_iNS1_9__extrema9arg_min_fIdlNSA_4lessIdEEEEEEJSL_SN_iSS_EEEvDpT0__param_0];
	ld.param.u32 	%r36, [_ZN6thrust24THRUST_300001_SM_1000_NS8cuda_cub4core6detail13_kernel_agentINS1_8__reduce11ReduceAgentINS0_12zip_iteratorIN4cuda3std3__45tupleIJNS0_6detail15normal_iteratorINS0_10device_ptrIdEEEENS0_17counting_iteratorIlNS0_11use_defaultESI_SI_EEEEEEEPNSB_IJdlEEESM_iNS1_9__extrema9arg_min_fIdlNSA_4lessIdEEEEEEJSL_SN_iSS_EEEvDpT0__param_2];
	setp.eq.s32 	%p1, %r36, 0;
	@%p1 bra 	$L__BB1_200;
	cvta.to.global.u64 	%rd1, %rd200;
	setp.gt.s32 	%p2, %r36, 1279;
	@%p2 bra 	$L__BB1_112;
	mov.u32 	%r1, %tid.x;
	setp.ge.s32 	%p96, %r1, %r36;
	mov.f64 	%fd188, 0d0000000000000000;
	mov.b64 	%rd297, 0;
	mov.u32 	%r391, %r1;
	@%p96 bra 	$L__BB1_4;
	cvt.u64.u32 	%rd253, %r1;
	mul.wide.u32 	%rd254, %r1, 8;
	add.s64 	%rd255, %rd1, %rd254;
	add.s64 	%rd297, %rd201, %rd253;
	ld.global.f64 	%fd188, [%rd255];
	add.s32 	%r391, %r1, 256;
$L__BB1_4:
	setp.ge.s32 	%p97, %r391, %r36;
	@%p97 bra 	$L__BB1_26;
	not.b32 	%r160, %r391;
	add.s32 	%r4, %r36, %r160;
	and.b32  	%r161, %r4, 768;
	setp.eq.s32 	%p98, %r161, 768;
	@%p98 bra 	$L__BB1_11;
	cvt.u64.u32 	%rd257, %r391;
	add.s64 	%rd288, %rd201, %rd257;
	mul.wide.u32 	%rd258, %r391, 8;
	add.s64 	%rd287, %rd1, %rd258;
	shr.u32 	%r162, %r4, 8;
	add.s32 	%r163, %r162, 1;
	and.b32  	%r164, %r163, 3;
	neg.s32 	%r389, %r164;
$L__BB1_7:
	.pragma "nounroll";
	mov.u64 	%rd9, %rd297;
	mov.f64 	%fd3, %fd188;
	ld.global.f64 	%fd4, [%rd287];
	setp.lt.f64 	%p99, %fd3, %fd4;
	@%p99 bra 	$L__BB1_10;
	setp.lt.f64 	%p100, %fd4, %fd3;
	mov.u64 	%rd297, %rd288;
	mov.f64 	%fd188, %fd4;
	@%p100 bra 	$L__BB1_10;
	setp.lt.s64 	%p101, %rd9, %rd288;
	min.s64 	%rd297, %rd9, %rd288;
	selp.f64 	%fd188, %fd3, %fd4, %p101;
$L__BB1_10:
	add.s32 	%r391, %r391, 256;
	add.s64 	%rd288, %rd288, 256;
	add.s64 	%rd287, %rd287, 2048;
	add.s32 	%r389, %r389, 1;
	setp.ne.s32 	%p102, %r389, 0;
	@%p102 bra 	$L__BB1_7;
$L__BB1_11:
	setp.lt.u32 	%p103, %r4, 768;
	@%p103 bra 	$L__BB1_26;
	add.s32 	%r392, %r391, 512;
$L__BB1_13:
	mov.u32 	%r12, %r392;
	add.s32 	%r165, %r12, -512;
	cvt.s64.s32 	%rd259, %r165;
	mul.wide.s32 	%rd260, %r165, 8;
	add.s64 	%rd17, %rd1, %rd260;
	add.s64 	%rd18, %rd201, %rd259;
	ld.global.f64 	%fd10, [%rd17];
	setp.lt.f64 	%p104, %fd188, %fd10;
	mov.u64 	%rd294, %rd297;
	mov.f64 	%fd185, %fd188;
	@%p104 bra 	$L__BB1_16;
	setp.lt.f64 	%p105, %fd10, %fd188;
	mov.u64 	%rd294, %rd18;
	mov.f64 	%fd185, %fd10;
	@%p105 bra 	$L__BB1_16;
	setp.lt.s64 	%p106, %rd297, %rd18;
	min.s64 	%rd294, %rd297, %rd18;
	selp.f64 	%fd185, %fd188, %fd10, %p106;
$L__BB1_16:
	add.s32 	%r166, %r12, -256;
	cvt.s64.s32 	%rd261, %r166;
	add.s64 	%rd21, %rd201, %rd261;
	ld.global.f64 	%fd13, [%rd17+2048];
	setp.lt.f64 	%p107, %fd185, %fd13;
	mov.u64 	%rd295, %rd294;
	mov.f64 	%fd186, %fd185;
	@%p107 bra 	$L__BB1_19;
	setp.lt.f64 	%p108, %fd13, %fd185;
	mov.u64 	%rd295, %rd21;
	mov.f64 	%fd186, %fd13;
	@%p108 bra 	$L__BB1_19;
	setp.lt.s64 	%p109, %rd294, %rd21;
	min.s64 	%rd295, %rd294, %rd21;
	selp.f64 	%fd186, %fd185, %fd13, %p109;
$L__BB1_19:
	cvt.s64.s32 	%rd262, %r12;
	add.s64 	%rd24, %rd201, %rd262;
	ld.global.f64 	%fd16, [%rd17+4096];
	setp.lt.f64 	%p110, %fd186, %fd16;
	mov.u64 	%rd296, %rd295;
	mov.f64 	%fd187, %fd186;
	@%p110 bra 	$L__BB1_22;
	setp.lt.f64 	%p111, %fd16, %fd186;
	mov.u64 	%rd296, %rd24;
	mov.f64 	%fd187, %fd16;
	@%p111 bra 	$L__BB1_22;
	setp.lt.s64 	%p112, %rd295, %rd24;
	min.s64 	%rd296, %rd295, %rd24;
	selp.f64 	%fd187, %fd186, %fd16, %p112;
$L__BB1_22:
	add.s32 	%r167, %r12, 256;
	cvt.s64.s32 	%rd263, %r167;
	add.s64 	%rd27, %rd201, %rd263;
	ld.global.f64 	%fd19, [%rd17+6144];
	setp.lt.f64 	%p113, %fd187, %fd19;
	mov.u64 	%rd297, %rd296;
	mov.f64 	%fd188, %fd187;
	@%p113 bra 	$L__BB1_25;
	setp.lt.f64 	%p114, %fd19, %fd187;
	mov.u64 	%rd297, %rd27;
	mov.f64 	%fd188, %fd19;
	@%p114 bra 	$L__BB1_25;
	setp.lt.s64 	%p115, %rd296, %rd27;
	min.s64 	%rd297, %rd296, %rd27;
	selp.f64 	%fd188, %fd187, %fd19, %p115;
$L__BB1_25:
	add.s32 	%r392, %r12, 1024;
	add.s32 	%r168, %r12, 512;
	setp.lt.s32 	%p116, %r168, %r36;
	@%p116 bra 	$L__BB1_13;
$L__BB1_26:
	setp.lt.s32 	%p117, %r36, 256;
	@%p117 bra 	$L__BB1_66;
	// begin inline asm
	mov.u32 %r282, %laneid;
	// end inline asm
	mov.b64 	%rd274, %fd188;
	mov.b64 	{%r284, %r289}, %rd274;
	mov.b32 	%r300, 1;
	mov.b32 	%r301, 31;
	mov.b32 	%r302, -1;
	// begin inline asm
	shfl.sync.down.b32 %r283, %r284, %r300, %r301, %r302;
	// end inline asm
	// begin inline asm
	shfl.sync.down.b32 %r288, %r289, %r300, %r301, %r302;
	// end inline asm
	mov.b64 	%rd275, {%r283, %r288};
	mov.b64 	%fd23, %rd275;
	mov.b64 	{%r294, %r299}, %rd297;
	// begin inline asm
	shfl.sync.down.b32 %r293, %r294, %r300, %r301, %r302;
	// end inline asm
	// begin inline asm
	shfl.sync.down.b32 %r298, %r299, %r300, %r301, %r302;
	// end inline asm
	mov.b64 	%rd31, {%r293, %r298};
	setp.gt.s32 	%p174, %r282, 30;
	setp.lt.f64 	%p175, %fd188, %fd23;
	or.pred  	%p176, %p174, %p175;
	mov.u64 	%rd299, %rd297;
	mov.f64 	%fd190, %fd188;
	@%p176 bra 	$L__BB1_30;
	setp.gt.f64 	%p177, %fd188, %fd23;
	mov.u64 	%rd299, %rd31;
	mov.f64 	%fd190, %fd23;
	@%p177 bra 	$L__BB1_30;
	setp.lt.s64 	%p178, %rd297, %rd31;
	min.s64 	%rd299, %rd297, %rd31;
	selp.f64 	%fd190, %fd188, %fd23, %p178;
$L__BB1_30:
	mov.b64 	%rd276, %fd190;
	mov.b64 	{%r304, %r309}, %rd276;
	mov.b32 	%r320, 2;
	mov.b32 	%r321, 31;
	mov.b32 	%r322, -1;
	// begin inline asm
	shfl.sync.down.b32 %r303, %r304, %r320, %r321, %r322;
	// end inline asm
	// begin inline asm
	shfl.sync.down.b32 %r308, %r309, %r320, %r321, %r322;
	// end inline asm
	mov.b64 	%rd277, {%r303, %r308};
	mov.b64 	%fd26, %rd277;
	mov.b64 	{%r314, %r319}, %rd299;
	// begin inline asm
	shfl.sync.down.b32 %r313, %r314, %r320, %r321, %r322;
	// end inline asm
	// begin inline asm
	shfl.sync.down.b32 %r318, %r319, %r320, %r321, %r322;
	// end inline asm
	mov.b64 	%rd34, {%r313, %r318};
	setp.gt.s32 	%p179, %r282, 29;
	setp.lt.f64 	%p180, %fd190, %fd26;
	or.pred  	%p181, %p179, %p180;
	mov.u64 	%rd300, %rd299;
	mov.f64 	%fd191, %fd190;
	@%p181 bra 	$L__BB1_33;
	setp.gt.f64 	%p182, %fd190, %fd26;
	mov.u64 	%rd300, %rd34;
	mov.f64 	%fd191, %fd26;
	@%p182 bra 	$L__BB1_33;
	setp.lt.s64 	%p183, %rd299, %rd34;
	min.s64 	%rd300, %rd299, %rd34;
	selp.f64 	%fd191, %fd190, %fd26, %p183;
$L__BB1_33:
	mov.b64 	%rd278, %fd191;
	mov.b64 	{%r324, %r329}, %rd278;
	mov.b32 	%r340, 4;
	mov.b32 	%r341, 31;
	mov.b32 	%r342, -1;
	// begin inline asm
	shfl.sync.down.b32 %r323, %r324, %r340, %r341, %r342;
	// end inline asm
	// begin inline asm
	shfl.sync.down.b32 %r328, %r329, %r340, %r341, %r342;
	// end inline asm
	mov.b64 	%rd279, {%r323, %r328};
	mov.b64 	%fd29, %rd279;
	mov.b64 	{%r334, %r339}, %rd300;
	// begin inline asm
	shfl.sync.down.b32 %r333, %r334, %r340, %r341, %r342;
	// end inline asm
	// begin inline asm
	shfl.sync.down.b32 %r338, %r339, %r340, %r341, %r342;
	// end inline asm
	mov.b64 	%rd37, {%r333, %r338};
	setp.gt.s32 	%p184, %r282, 27;
	setp.lt.f64 	%p185, %fd191, %fd29;
	or.pred  	%p186, %p184, %p185;
	mov.u64 	%rd301, %rd300;
	mov.f64 	%fd192, %fd191;
	@%p186 bra 	$L__BB1_36;
	setp.gt.f64 	%p187, %fd191, %fd29;
	mov.u64 	%rd301, %rd37;
	mov.f64 	%fd192, %fd29;
	@%p187 bra 	$L__BB1_36;
	setp.lt.s64 	%p188, %rd300, %rd37;
	min.s64 	%rd301, %rd300, %rd37;
	selp.f64 	%fd192, %fd191, %fd29, %p188;
$L__BB1_36:
	mov.b64 	%rd280, %fd192;
	mov.b64 	{%r344, %r349}, %rd280;
	mov.b32 	%r360, 8;
	mov.b32 	%r361, 31;
	mov.b32 	%r362, -1;
	// begin inline asm
	shfl.sync.down.b32 %r343, %r344, %r360, %r361, %r362;
	// end inline asm
	// begin inline asm
	shfl.sync.down.b32 %r348, %r349, %r360, %r361, %r362;
	// end inline asm
	mov.b64 	%rd281, {%r343, %r348};
	mov.b64 	%fd32, %rd281;
	mov.b64 	{%r354, %r359}, %rd301;
	// begin inline asm
	shfl.sync.down.b32 %r353, %r354, %r360, %r361, %r362;
	// end inline asm
	// begin inline asm
	shfl.sync.down.b32 %r358, %r359, %r360, %r361, %r362;
	// end inline asm
	mov.b64 	%rd40, {%r353, %r358};
	setp.gt.s32 	%p189, %r282, 23;
	setp.lt.f64 	%p190, %fd192, %fd32;
	or.pred  	%p191, %p189, %p190;
	mov.u64 	%rd302, %rd301;
	mov.f64 	%fd193, %fd192;
	@%p191 bra 	$L__BB1_39;
	setp.gt.f64 	%p192, %fd192, %fd32;
	mov.u64 	%rd302, %rd40;
	mov.f64 	%fd193, %fd32;
	@%p192 bra 	$L__BB1_39;
	setp.lt.s64 	%p193, %rd301, %rd40;
	min.s64 	%rd302, %rd301, %rd40;
	selp.f64 	%fd193, %fd192, %fd32, %p193;
$L__BB1_39:
	mov.b64 	%rd282, %fd193;
	mov.b64 	{%r364, %r369}, %rd282;
	mov.b32 	%r380, 16;
	mov.b32 	%r381, 31;
	mov.b32 	%r382, -1;
	// begin inline asm
	shfl.sync.down.b32 %r363, %r364, %r380, %r381, %r382;
	// end inline asm
	// begin inline asm
	shfl.sync.down.b32 %r368, %r369, %r380, %r381, %r382;
	// end inline asm
	mov.b64 	%rd283, {%r363, %r368};
	mov.b64 	%fd35, %rd283;
	mov.b64 	{%r374, %r379}, %rd302;
	// begin inline asm
	shfl.sync.down.b32 %r373, %r374, %r380, %r381, %r382;
	// end inline asm
	// begin inline asm
	shfl.sync.down.b32 %r378, %r379, %r380, %r381, %r382;
	// end inline asm
	mov.b64 	%rd43, {%r373, %r378};
	setp.gt.s32 	%p194, %r282, 15;
	setp.lt.f64 	%p195, %fd193, %fd35;
	or.pred  	%p196, %p194, %p195;
	mov.u64 	%rd356, %rd302;
	mov.f64 	%fd242, %fd193;
	@%p196 bra 	$L__BB1_42;
	setp.gt.f64 	%p197, %fd193, %fd35;
	mov.u64 	%rd356, %rd43;
	mov.f64 	%fd242, %fd35;
	@%p197 bra 	$L__BB1_42;
	setp.lt.s64 	%p198, %rd302, %rd43;
	min.s64 	%rd356, %rd302, %rd43;
	selp.f64 	%fd242, %fd193, %fd35, %p198;
$L__BB1_42:
	setp.ne.s32 	%p199, %r282, 0;
	@%p199 bra 	$L__BB1_44;
	shr.u32 	%r383, %r1, 1;
	and.b32  	%r384, %r383, 496;
	mov.u32 	%r385, _ZN6thrust24THRUST_300001_SM_1000_NS8cuda_cub4core6detail5shmemE;
	add.s32 	%r386, %r385, %r384;
	st.shared.f64 	[%r386+8], %fd242;
	st.shared.u64 	[%r386+16], %rd356;
$L__BB1_44:
	bar.sync 	0;
	setp.ne.s32 	%p200, %r1, 0;
	@%p200 bra 	$L__BB1_198;
	ld.shared.f64 	%fd38, [_ZN6thrust24THRUST_300001_SM_1000_NS8cuda_cub4core6detail5shmemE+24];
	ld.shared.u64 	%rd46, [_ZN6thrust24THRUST_300001_SM_1000_NS8cuda_cub4core6detail5shmemE+32];
	setp.lt.f64 	%p201, %fd242, %fd38;
	mov.u64 	%rd304, %rd356;
	mov.f64 	%fd195, %fd242;
	@%p201 bra 	$L__BB1_48;
	setp.lt.f64 	%p202, %fd38, %fd242;
	mov.u64 	%rd304, %rd46;
	mov.f64 	%fd195, %fd38;
	@%p202 bra 	$L__BB1_48;
	setp.lt.s64 	%p203, %rd356, %rd46;
	min.s64 	%rd304, %rd356, %rd46;
	selp.f64 	%fd195, %fd242, %fd38, %p203;
$L__BB1_48:
	ld.shared.f64 	%fd41, [_ZN6thrust24THRUST_300001_SM_1000_NS8cuda_cub4core6detail5shmemE+40];
	ld.shared.u64 	%rd49, [_ZN6thrust24THRUST_300001_SM_1000_NS8cuda_cub4core6detail5shmemE+48];
	setp.lt.f64 	%p204, %fd195, %fd41;
	mov.u64 	%rd305, %rd304;
	mov.f64 	%fd196, %fd195;
	@%p204 bra 	$L__BB1_51;
	setp.lt.f64 	%p205, %fd41, %fd195;
	mov.u64 	%rd305, %rd49;
	mov.f64 	%fd196, %fd41;
	@%p205 bra 	$L__BB1_51;
	setp.lt.s64 	%p206, %rd304, %rd49;
	min.s64 	%rd305, %rd304, %rd49;
	selp.f64 	%fd196, %fd195, %fd41, %p206;
$L__BB1_51:
	ld.shared.f64 	%fd44, [_ZN6thrust24THRUST_300001_SM_1000_NS8cuda_cub4core6detail5shmemE+56];
	ld.shared.u64 	%rd52, [_ZN6thrust24THRUST_300001_SM_1000_NS8cuda_cub4core6detail5shmemE+64];
	setp.lt.f64 	%p207, %fd196, %fd44;
	mov.u64 	%rd306, %rd305;
	mov.f64 	%fd197, %fd196;
	@%p207 bra 	$L__BB1_54;
	setp.lt.f64 	%p208, %fd44, %fd196;
	mov.u64 	%rd306, %rd52;
	mov.f64 	%fd197, %fd44;
	@%p208 bra 	$L__BB1_54;
	setp.lt.s64 	%p209, %rd305, %rd52;
	min.s64 	%rd306, %rd305, %rd52;
	selp.f64 	%fd197, %fd196, %fd44, %p209;
$L__BB1_54:
	ld.shared.f64 	%fd47, [_ZN6thrust24THRUST_300001_SM_1000_NS8cuda_cub4core6detail5shmemE+72];
	ld.shared.u64 	%rd55, [_ZN6thrust24THRUST_300001_SM_1000_NS8cuda_cub4core6detail5shmemE+80];
	setp.lt.f64 	%p210, %fd197, %fd47;
	mov.u64 	%rd307, %rd306;
	mov.f64 	%fd198, %fd197;
	@%p210 bra 	$L__BB1_57;
	setp.lt.f64 	%p211, %fd47, %fd197;
	mov.u64 	%rd307, %rd55;
	mov.f64 	%fd198, %fd47;
	@%p211 bra 	$L__BB1_57;
	setp.lt.s64 	%p212, %rd306, %rd55;
	min.s64 	%rd307, %rd306, %rd55;
	selp.f64 	%fd198, %fd197, %fd47, %p212;
$L__BB1_57:
	ld.shared.f64 	%fd50, [_ZN6thrust24THRUST_300001_SM_1000_NS8cuda_cub4core6detail5shmemE+88];
	ld.shared.u64 	%rd58, [_ZN6thrust24THRUST_300001_SM_1000_NS8cuda_cub4core6detail5shmemE+96];
	setp.lt.f64 	%p213, %fd198, %fd50;
	mov.u64 	%rd308, %rd307;
	mov.f64 	%fd199, %fd198;
	@%p213 bra 	$L__BB1_60;
	setp.lt.f64 	%p214, %fd50, %fd198;
	mov.u64 	%rd308, %rd58;
	mov.f64 	%fd199, %fd50;
	@%p214 bra 	$L__BB1_60;
	setp.lt.s64 	%p215, %rd307, %rd58;
	min.s64 	%rd308, %rd307, %rd58;
	selp.f64 	%fd199, %fd198, %fd50, %p215;
$L__BB1_60:
	ld.shared.f64 	%fd53, [_ZN6thrust24THRUST_300001_SM_1000_NS8cuda_cub4core6detail5shmemE+104];
	ld.shared.u64 	%rd61, [_ZN6thrust24THRUST_300001_SM_1000_NS8cuda_cub4core6detail5shmemE+112];
	setp.lt.f64 	%p216, %fd199, %fd53;
	mov.u64 	%rd309, %rd308;
	mov.f64 	%fd200, %fd199;
	@%p216 bra 	$L__BB1_63;
	setp.lt.f64 	%p217, %fd53, %fd199;
	mov.u64 	%rd309, %rd61;
	mov.f64 	%fd200, %fd53;
	@%p217 bra 	$L__BB1_63;
	setp.lt.s64 	%p218, %rd308, %rd61;
	min.s64 	%rd309, %rd308, %rd61;
	selp.f64 	%fd200, %fd199, %fd53, %p218;
$L__BB1_63:
	ld.shared.f64 	%fd56, [_ZN6thrust24THRUST_300001_SM_1000_NS8cuda_cub4core6detail5shmemE+120];
	ld.shared.u64 	%rd64, [_ZN6thrust24THRUST_300001_SM_1000_NS8cuda_cub4core6detail5shmemE+128];
	setp.lt.f64 	%p219, %fd200, %fd56;
	mov.u64 	%rd356, %rd309;
	mov.f64 	%fd242, %fd200;
	@%p219 bra 	$L__BB1_198;
	setp.lt.f64 	%p220, %fd56, %fd200;
	mov.u64 	%rd356, %rd64;
	mov.f64 	%fd242, %fd56;
	@%p220 bra 	$L__BB1_198;
	setp.lt.s64 	%p221, %rd309, %rd64;
	min.s64 	%rd356, %rd309, %rd64;
	selp.f64 	%fd242, %fd200, %fd56, %p221;
	bra.uni 	$L__BB1_198;
$L__BB1_66:
	// begin inline asm
	mov.u32 %r169, %laneid;
	// end inline asm
	and.b32  	%r190, %r1, 992;
	add.s32 	%r191, %r190, 32;
	setp.gt.s32 	%p118, %r191, %r36;
	not.b32 	%r192, %r190;
	add.s32 	%r193, %r36, %r192;
	selp.b32 	%r188, %r193, 31, %p118;
	mov.b64 	%rd264, %fd188;
	mov.b64 	{%r171, %r176}, %rd264;
	mov.b32 	%r187, 1;
	mov.b32 	%r189, -1;
	// begin inline asm
	shfl.sync.down.b32 %r170, %r171, %r187, %r188, %r189;
	// end inline asm
	// begin inline asm
	shfl.sync.down.b32 %r175, %r176, %r187, %r188, %r189;
	// end inline asm
	mov.b64 	%rd265, {%r170, %r175};
	mov.b64 	%fd58, %rd265;
	mov.b64 	{%r181, %r186}, %rd297;
	// begin inline asm
	shfl.sync.down.b32 %r180, %r181, %r187, %r188, %r189;
	// end inline asm
	// begin inline asm
	shfl.sync.down.b32 %r185, %r186, %r187, %r188, %r189;
	// end inline asm
	mov.b64 	%rd66, {%r180, %r185};
	setp.ge.s32 	%p119, %r169, %r188;
	setp.lt.f64 	%p120, %fd188, %fd58;
	or.pred  	%p121, %p119, %p120;
	mov.u64 	%rd310, %rd297;
	mov.f64 	%fd201, %fd188;
	@%p121 bra 	$L__BB1_69;
	setp.gt.f64 	%p122, %fd188, %fd58;
	mov.u64 	%rd310, %rd66;
	mov.f64 	%fd201, %fd58;
	@%p122 bra 	$L__BB1_69;
	setp.lt.s64 	%p123, %rd297, %rd66;
	min.s64 	%rd310, %rd297, %rd66;
	selp.f64 	%fd201, %fd188, %fd58, %p123;
$L__BB1_69:
	mov.b64 	%rd266, %fd201;
	mov.b64 	{%r195, %r200}, %rd266;
	mov.b32 	%r211, 2;
	mov.b32 	%r213, -1;
	// begin inline asm
	shfl.sync.down.b32 %r194, %r195, %r211, %r188, %r213;
	// end inline asm
	// begin inline asm
	shfl.sync.down.b32 %r199, %r200, %r211, %r188, %r213;
	// end inline asm
	mov.b64 	%rd267, {%r194, %r199};
	mov.b64 	%fd61, %rd267;
	mov.b64 	{%r205, %r210}, %rd310;
	// begin inline asm
	shfl.sync.down.b32 %r204, %r205, %r211, %r188, %r213;
	// end inline asm
	// begin inline asm
	shfl.sync.down.b32 %r209, %r210, %r211, %r188, %r213;
	// end inline asm
	mov.b64 	%rd69, {%r204, %r209};
	add.s32 	%r214, %r169, 2;
	setp.gt.s32 	%p124, %r214, %r188;
	setp.lt.f64 	%p125, %fd201, %fd61;
	or.pred  	%p126, %p124, %p125;
	mov.u64 	%rd311, %rd310;
	mov.f64 	%fd202, %fd201;
	@%p126 bra 	$L__BB1_72;
	setp.gt.f64 	%p127, %fd201, %fd61;
	mov.u64 	%rd311, %rd69;
	mov.f64 	%fd202, %fd61;
	@%p127 bra 	$L__BB1_72;
	setp.lt.s64 	%p128, %rd310, %rd69;
	min.s64 	%rd311, %rd310, %rd69;
	selp.f64 	%fd202, %fd201, %fd61, %p128;
$L__BB1_72:
	mov.b64 	%rd268, %fd202;
	mov.b64 	{%r216, %r221}, %rd268;
	mov.b32 	%r232, 4;
	mov.b32 	%r234, -1;
	// begin inline asm
	shfl.sync.down.b32 %r215, %r216, %r232, %r188, %r234;
	// end inline asm
	// begin inline asm
	shfl.sync.down.b32 %r220, %r221, %r232, %r188, %r234;
	// end inline asm
	mov.b64 	%rd269, {%r215, %r220};
	mov.b64 	%fd64, %rd269;
	mov.b64 	{%r226, %r231}, %rd311;
	// begin inline asm
	shfl.sync.down.b32 %r225, %r226, %r232, %r188, %r234;
	// end inline asm
	// begin inline asm
	shfl.sync.down.b32 %r230, %r231, %r232, %r188, %r234;
	// end inline asm
	mov.b64 	%rd72, {%r225, %r230};
	add.s32 	%r235, %r169, 4;
	setp.gt.s32 	%p129, %r235, %r188;
	setp.lt.f64 	%p130, %fd202, %fd64;
	or.pred  	%p131, %p129, %p130;
	mov.u64 	%rd312, %rd311;
	mov.f64 	%fd203, %fd202;
	@%p131 bra 	$L__BB1_75;
	setp.gt.f64 	%p132, %fd202, %fd64;
	mov.u64 	%rd312, %rd72;
	mov.f64 	%fd203, %fd64;
	@%p132 bra 	$L__BB1_75;
	setp.lt.s64 	%p133, %rd311, %rd72;
	min.s64 	%rd312, %rd311, %rd72;
	selp.f64 	%fd203, %fd202, %fd64, %p133;
$L__BB1_75:
	mov.b64 	%rd270, %fd203;
	mov.b64 	{%r237, %r242}, %rd270;
	mov.b32 	%r253, 8;
	mov.b32 	%r255, -1;
	// begin inline asm
	shfl.sync.down.b32 %r236, %r237, %r253, %r188, %r255;
	// end inline asm
	// begin inline asm
	shfl.sync.down.b32 %r241, %r242, %r253, %r188, %r255;
	// end inline asm
	mov.b64 	%rd271, {%r236, %r241};
	mov.b64 	%fd67, %rd271;
	mov.b64 	{%r247, %r252}, %rd312;
	// begin inline asm
	shfl.sync.down.b32 %r246, %r247, %r253, %r188, %r255;
	// end inline asm
	// begin inline asm
	shfl.sync.down.b32 %r251, %r252, %r253, %r188, %r255;
	// end inline asm
	mov.b64 	%rd75, {%r246, %r251};
	add.s32 	%r256, %r169, 8;
	setp.gt.s32 	%p134, %r256, %r188;
	setp.lt.f64 	%p135, %fd203, %fd67;
	or.pred  	%p136, %p134, %p135;
	mov.f64 	%fd204, %fd203;
	mov.u64 	%rd313, %rd312;
	@%p136 bra 	$L__BB1_78;
	setp.gt.f64 	%p137, %fd203, %fd67;
	mov.f64 	%fd204, %fd67;
	mov.u64 	%rd313, %rd75;
	@%p137 bra 	$L__BB1_78;
	setp.lt.s64 	%p138, %rd312, %rd75;
	selp.f64 	%fd204, %fd203, %fd67, %p138;
	min.s64 	%rd313, %rd312, %rd75;
$L__BB1_78:
	mov.b64 	%rd272, %fd204;
	mov.b64 	{%r258, %r263}, %rd272;
	mov.b32 	%r274, 16;
	mov.b32 	%r276, -1;
	// begin inline asm
	shfl.sync.down.b32 %r257, %r258, %r274, %r188, %r276;
	// end inline asm
	// begin inline asm
	shfl.sync.down.b32 %r262, %r263, %r274, %r188, %r276;
	// end inline asm
	mov.b64 	%rd273, {%r257, %r262};
	mov.b64 	%fd70, %rd273;
	mov.b64 	{%r268, %r273}, %rd313;
	// begin inline asm
	shfl.sync.down.b32 %r267, %r268, %r274, %r188, %r276;
	// end inline asm
	// begin inline asm
	shfl.sync.down.b32 %r272, %r273, %r274, %r188, %r276;
	// end inline asm
	mov.b64 	%rd78, {%r267, %r272};
	add.s32 	%r277, %r169, 16;
	setp.gt.s32 	%p139, %r277, %r188;
	setp.lt.f64 	%p140, %fd204, %fd70;
	or.pred  	%p141, %p139, %p140;
	mov.f64 	%fd242, %fd204;
	mov.u64 	%rd356, %rd313;
	@%p141 bra 	$L__BB1_81;
	setp.gt.f64 	%p142, %fd204, %fd70;
	mov.f64 	%fd242, %fd70;
	mov.u64 	%rd356, %rd78;
	@%p142 bra 	$L__BB1_81;
	setp.lt.s64 	%p143, %rd313, %rd78;
	selp.f64 	%fd242, %fd204, %fd70, %p143;
	min.s64 	%rd356, %rd313, %rd78;
$L__BB1_81:
	setp.ne.s32 	%p144, %r169, 0;
	@%p144 bra 	$L__BB1_83;
	shr.u32 	%r278, %r1, 1;
	and.b32  	%r279, %r278, 496;
	mov.u32 	%r280, _ZN6thrust24THRUST_300001_SM_1000_NS8cuda_cub4core6detail5shmemE;
	add.s32 	%r281, %r280, %r279;
	st.shared.f64 	[%r281+8], %fd242;
	st.shared.u64 	[%r281+16], %rd356;
$L__BB1_83:
	bar.sync 	0;
	setp.ne.s32 	%p145, %r1, 0;
	@%p145 bra 	$L__BB1_198;
	setp.lt.s32 	%p146, %r36, 33;
	mov.f64 	%fd206, %fd242;
	mov.u64 	%rd315, %rd356;
	@%p146 bra 	$L__BB1_88;
	ld.shared.f64 	%fd73, [_ZN6thrust24THRUST_300001_SM_1000_NS8cuda_cub4core6detail5shmemE+24];
	ld.shared.u64 	%rd81, [_ZN6thrust24THRUST_300001_SM_1000_NS8cuda_cub4core6detail5shmemE+32];
	setp.lt.f64 	%p147, %fd242, %fd73;
	mov.f64 	%fd206, %fd242;
	mov.u64 	%rd315, %rd356;
	@%p147 bra 	$L__BB1_88;
	setp.lt.f64 	%p148, %fd73, %fd242;
	mov.f64 	%fd206, %fd73;
	mov.u64 	%rd315, %rd81;
	@%p148 bra 	$L__BB1_88;
	setp.lt.s64 	%p149, %rd356, %rd81;
	selp.f64 	%fd206, %fd242, %fd73, %p149;
	min.s64 	%rd315, %rd356, %rd81;
$L__BB1_88:
	setp.lt.s32 	%p150, %r36, 65;
	mov.f64 	%fd207, %fd206;
	mov.u64 	%rd316, %rd315;
	@%p150 bra 	$L__BB1_92;
	ld.shared.f64 	%fd76, [_ZN6thrust24THRUST_300001_SM_1000_NS8cuda_cub4core6detail5shmemE+40];
	ld.shared.u64 	%rd84, [_ZN6thrust24THRUST_300001_SM_1000_NS8cuda_cub4core6detail5shmemE+48];
	setp.lt.f64 	%p151, %fd206, %fd76;
	mov.f64 	%fd207, %fd206;
	mov.u64 	%rd316, %rd315;
	@%p151 bra 	$L__BB1_92;
	setp.lt.f64 	%p152, %fd76, %fd206;
	mov.f64 	%fd207, %fd76;
	mov.u64 	%rd316, %rd84;
	@%p152 bra 	$L__BB1_92;
	setp.lt.s64 	%p153, %rd315, %rd84;
	selp.f64 	%fd207, %fd206, %fd76, %p153;
	min.s64 	%rd316, %rd315, %rd84;
$L__BB1_92:
	setp.lt.s32 	%p154, %r36, 97;
	mov.f64 	%fd208, %fd207;
	mov.u64 	%rd317, %rd316;
	@%p154 bra 	$L__BB1_96;
	ld.shared.f64 	%fd79, [_ZN6thrust24THRUST_300001_SM_1000_NS8cuda_cub4core6detail5shmemE+56];
	ld.shared.u64 	%rd87, [_ZN6thrust24THRUST_300001_SM_1000_NS8cuda_cub4core6detail5shmemE+64];
	setp.lt.f64 	%p155, %fd207, %fd79;
	mov.f64 	%fd208, %fd207;
	mov.u64 	%rd317, %rd316;
	@%p155 bra 	$L__BB1_96;
	setp.lt.f64 	%p156, %fd79, %fd207;
	mov.f64 	%fd208, %fd79;
	mov.u64 	%rd317, %rd87;
	@%p156 bra 	$L__BB1_96;
	setp.lt.s64 	%p157, %rd316, %rd87;
	selp.f64 	%fd208, %fd207, %fd79, %p157;
	min.s64 	%rd317, %rd316, %rd87;
$L__BB1_96:
	setp.lt.s32 	%p158, %r36, 129;
	mov.f64 	%fd209, %fd208;
	mov.u64 	%rd318, %rd317;
	@%p158 bra 	$L__BB1_100;
	ld.shared.f64 	%fd82, [_ZN6thrust24THRUST_300001_SM_1000_NS8cuda_cub4core6detail5shmemE+72];
	ld.shared.u64 	%rd90, [_ZN6thrust24THRUST_300001_SM_1000_NS8cuda_cub4core6detail5shmemE+80];
	setp.lt.f64 	%p159, %fd208, %fd82;
	mov.f64 	%fd209, %fd208;
	mov.u64 	%rd318, %rd317;
	@%p159 bra 	$L__BB1_100;
	setp.lt.f64 	%p160, %fd82, %fd208;
	mov.f64 	%fd209, %fd82;
	mov.u64 	%rd318, %rd90;
	@%p160 bra 	$L__BB1_100;
	setp.lt.s64 	%p161, %rd317, %rd90;
	selp.f64 	%fd209, %fd208, %fd82, %p161;
	min.s64 	%rd318, %rd317, %rd90;
$L__BB1_100:
	setp.lt.s32 	%p162, %r36, 161;
	mov.f64 	%fd210, %fd209;
	mov.u64 	%rd319, %rd318;
	@%p162 bra 	$L__BB1_104;
	ld.shared.f64 	%fd85, [_ZN6thrust24THRUST_300001_SM_1000_NS8cuda_cub4core6detail5shmemE+88];
	ld.shared.u64 	%rd93, [_ZN6thrust24THRUST_300001_SM_1000_NS8cuda_cub4core6detail5shmemE+96];
	setp.lt.f64 	%p163, %fd209, %fd85;
	mov.f64 	%fd210, %fd209;
	mov.u64 	%rd319, %rd318;
	@%p163 bra 	$L__BB1_104;
	setp.lt.f64 	%p164, %fd85, %fd209;
	mov.f64 	%fd210, %fd85;
	mov.u64 	%rd319, %rd93;
	@%p164 bra 	$L__BB1_104;
	setp.lt.s64 	%p165, %rd318, %rd93;
	selp.f64 	%fd210, %fd209, %fd85, %p165;
	min.s64 	%rd319, %rd318, %rd93;
$L__BB1_104:
	setp.lt.s32 	%p166, %r36, 193;
	mov.f64 	%fd211, %fd210;
	mov.u64 	%rd320, %rd319;
	@%p166 bra 	$L__BB1_108;
	ld.shared.f64 	%fd88, [_ZN6thrust24THRUST_300001_SM_1000_NS8cuda_cub4core6detail5shmemE+104];
	ld.shared.u64 	%rd96, [_ZN6thrust24THRUST_300001_SM_1000_NS8cuda_cub4core6detail5shmemE+112];
	setp.lt.f64 	%p167, %fd210, %fd88;
	mov.f64 	%fd211, %fd210;
	mov.u64 	%rd320, %rd319;
	@%p167 bra 	$L__BB1_108;
	setp.lt.f64 	%p168, %fd88, %fd210;
	mov.f64 	%fd211, %fd88;
	mov.u64 	%rd320, %rd96;
	@%p168 bra 	$L__BB1_108;
	setp.lt.s64 	%p169, %rd319, %rd96;
	selp.f64 	%fd211, %fd210, %fd88, %p169;
	min.s64 	%rd320, %rd319, %rd96;
$L__BB1_108:
	setp.lt.s32 	%p170, %r36, 225;
	mov.u64 	%rd356, %rd320;
	mov.f64 	%fd242, %fd211;
	@%p170 bra 	$L__BB1_198;
	ld.shared.f64 	%fd91, [_ZN6thrust24THRUST_300001_SM_1000_NS8cuda_cub4core6detail5shmemE+120];
	ld.shared.u64 	%rd99, [_ZN6thrust24THRUST_300001_SM_1000_NS8cuda_cub4core6detail5shmemE+128];
	setp.lt.f64 	%p171, %fd211, %fd91;
	mov.u64 	%rd356, %rd320;
	mov.f64 	%fd242, %fd211;
	@%p171 bra 	$L__BB1_198;
	setp.lt.f64 	%p172, %fd91, %fd211;
	mov.u64 	%rd356, %rd99;
	mov.f64 	%fd242, %fd91;
	@%p172 bra 	$L__BB1_198;
	setp.lt.s64 	%p173, %rd320, %rd99;
	selp.f64 	%fd242, %fd211, %fd91, %p173;
	min.s64 	%rd356, %rd320, %rd99;
	bra.uni 	$L__BB1_198;
$L__BB1_112:
	mov.u32 	%r17, %tid.x;
	cvt.u64.u32 	%rd203, %r17;
	cvta.to.global.u64 	%rd204, %rd200;
	mul.wide.u32 	%rd205, %r17, 8;
	add.s64 	%rd101, %rd204, %rd205;
	ld.global.f64 	%fd172, [%rd101];
	add.s32 	%r37, %r17, 256;
	cvt.u64.u32 	%rd206, %r37;
	ld.global.f64 	%fd173, [%rd101+2048];
	add.s32 	%r38, %r17, 512;
	cvt.u64.u32 	%rd207, %r38;
	ld.global.f64 	%fd174, [%rd101+4096];
	ld.global.f64 	%fd93, [%rd101+6144];
	or.b32  	%r39, %r17, 1024;
	cvt.u64.u32 	%rd102, %r39;
	add.s64 	%rd103, %rd201, %rd102;
	ld.global.f64 	%fd94, [%rd101+8192];
	setp.lt.f64 	%p3, %fd173, %fd172;
	selp.f64 	%fd175, %fd173, %fd172, %p3;
	selp.b64 	%rd208, %rd206, %rd203, %p3;
	setp.lt.f64 	%p4, %fd174, %fd175;
	selp.f64 	%fd95, %fd174, %fd175, %p4;
	selp.b64 	%rd104, %rd207, %rd208, %p4;
	setp.lt.f64 	%p5, %fd95, %fd93;
	mov.f64 	%fd212, %fd95;
	mov.u64 	%rd321, %rd104;
	@%p5 bra 	$L__BB1_115;
	add.s32 	%r40, %r17, 768;
	cvt.u64.u32 	%rd321, %r40;
	setp.lt.f64 	%p6, %fd93, %fd95;
	mov.f64 	%fd212, %fd93;
	@%p6 bra 	$L__BB1_115;
	mov.f64 	%fd212, %fd95;
	mov.u64 	%rd321, %rd104;
$L__BB1_115:
	add.s64 	%rd107, %rd201, %rd321;
	setp.lt.f64 	%p7, %fd212, %fd94;
	mov.f64 	%fd229, %fd212;
	mov.u64 	%rd343, %rd107;
	@%p7 bra 	$L__BB1_118;
	setp.lt.f64 	%p8, %fd94, %fd212;
	mov.f64 	%fd229, %fd94;
	mov.u64 	%rd343, %rd103;
	@%p8 bra 	$L__BB1_118;
	setp.lt.s64 	%p9, %rd321, %rd102;
	selp.f64 	%fd229, %fd212, %fd94, %p9;
	selp.b64 	%rd343, %rd107, %rd103, %p9;
$L__BB1_118:
	setp.lt.u32 	%p10, %r36, 2560;
	mov.b32 	%r394, 1280;
	@%p10 bra 	$L__BB1_136;
	mov.b32 	%r394, 1280;
$L__BB1_120:
	mov.u32 	%r18, %r394;
	cvt.u64.u32 	%rd209, %r18;
	add.s64 	%rd210, %rd203, %rd209;
	mul.wide.u32 	%rd211, %r18, 8;
	add.s64 	%rd212, %rd101, %rd211;
	add.s64 	%rd113, %rd210, %rd201;
	ld.global.f64 	%fd100, [%rd212];
	ld.global.f64 	%fd101, [%rd212+2048];
	ld.global.f64 	%fd102, [%rd212+4096];
	ld.global.f64 	%fd103, [%rd212+6144];
	ld.global.f64 	%fd104, [%rd212+8192];
	setp.lt.f64 	%p11, %fd229, %fd100;
	mov.f64 	%fd215, %fd229;
	mov.u64 	%rd324, %rd343;
	@%p11 bra 	$L__BB1_123;
	setp.lt.f64 	%p12, %fd100, %fd229;
	mov.f64 	%fd215, %fd100;
	mov.u64 	%rd324, %rd113;
	@%p12 bra 	$L__BB1_123;
	setp.lt.s64 	%p13, %rd343, %rd113;
	selp.f64 	%fd215, %fd229, %fd100, %p13;
	min.s64 	%rd324, %rd343, %rd113;
$L__BB1_123:
	setp.lt.f64 	%p14, %fd215, %fd101;
	mov.f64 	%fd216, %fd215;
	mov.u64 	%rd325, %rd324;
	@%p14 bra 	$L__BB1_126;
	cvt.u64.u32 	%rd213, %r18;
	add.s64 	%rd214, %rd203, %rd213;
	add.s64 	%rd215, %rd214, %rd201;
	add.s64 	%rd325, %rd215, 256;
	setp.lt.f64 	%p15, %fd101, %fd215;
	mov.f64 	%fd216, %fd101;
	@%p15 bra 	$L__BB1_126;
	add.s64 	%rd219, %rd215, 256;
	setp.lt.s64 	%p16, %rd324, %rd219;
	selp.f64 	%fd216, %fd215, %fd101, %p16;
	min.s64 	%rd325, %rd324, %rd219;
$L__BB1_126:
	setp.lt.f64 	%p17, %fd216, %fd102;
	mov.f64 	%fd217, %fd216;
	mov.u64 	%rd326, %rd325;
	@%p17 bra 	$L__BB1_129;
	cvt.u64.u32 	%rd220, %r18;
	add.s64 	%rd221, %rd203, %rd220;
	add.s64 	%rd222, %rd221, %rd201;
	add.s64 	%rd326, %rd222, 512;
	setp.lt.f64 	%p18, %fd102, %fd216;
	mov.f64 	%fd217, %fd102;
	@%p18 bra 	$L__BB1_129;
	setp.lt.s64 	%p19, %rd325, %rd326;
	selp.f64 	%fd217, %fd216, %fd102, %p19;
	min.s64 	%rd326, %rd325, %rd326;
$L__BB1_129:
	setp.lt.f64 	%p20, %fd217, %fd103;
	mov.f64 	%fd218, %fd217;
	mov.u64 	%rd327, %rd326;
	@%p20 bra 	$L__BB1_132;
	cvt.u64.u32 	%rd223, %r18;
	add.s64 	%rd224, %rd203, %rd223;
	add.s64 	%rd225, %rd224, %rd201;
	add.s64 	%rd327, %rd225, 768;
	setp.lt.f64 	%p21, %fd103, %fd217;
	mov.f64 	%fd218, %fd103;
	@%p21 bra 	$L__BB1_132;
	setp.lt.s64 	%p22, %rd326, %rd327;
	selp.f64 	%fd218, %fd217, %fd103, %p22;
	min.s64 	%rd327, %rd326, %rd327;
$L__BB1_132:
	setp.lt.f64 	%p23, %fd218, %fd104;
	mov.f64 	%fd229, %fd218;
	mov.u64 	%rd343, %rd327;
	@%p23 bra 	$L__BB1_135;
	add.s64 	%rd228, %rd210, %rd201;
	add.s64 	%rd343, %rd228, 1024;
	setp.lt.f64 	%p24, %fd104, %fd218;
	mov.f64 	%fd229, %fd104;
	@%p24 bra 	$L__BB1_135;
	setp.lt.s64 	%p25, %rd327, %rd343;
	selp.f64 	%fd229, %fd218, %fd104, %p25;
	min.s64 	%rd343, %rd327, %rd343;
$L__BB1_135:
	add.s32 	%r394, %r18, 1280;
	add.s32 	%r43, %r18, 2560;
	setp.le.s32 	%p26, %r43, %r36;
	@%p26 bra 	$L__BB1_120;
$L__BB1_136:
	setp.le.s32 	%p27, %r36, %r394;
	@%p27 bra 	$L__BB1_159;
	sub.s32 	%r21, %r36, %r394;
	setp.ge.s32 	%p28, %r17, %r21;
	@%p28 bra 	$L__BB1_159;
	cvta.to.global.u64 	%rd130, %rd200;
	not.b32 	%r44, %r17;
	add.s32 	%r45, %r36, %r44;
	sub.s32 	%r22, %r45, %r394;
	and.b32  	%r46, %r22, 768;
	setp.eq.s32 	%p29, %r46, 768;
	mov.u32 	%r397, %r17;
	@%p29 bra 	$L__BB1_144;
	add.s32 	%r47, %r17, %r394;
	cvt.u64.u32 	%rd230, %r47;
	add.s64 	%rd331, %rd201, %rd230;
	mul.wide.u32 	%rd231, %r47, 8;
	add.s64 	%rd330, %rd130, %rd231;
	shr.u32 	%r48, %r22, 8;
	add.s32 	%r49, %r48, 1;
	and.b32  	%r50, %r49, 3;
	neg.s32 	%r395, %r50;
	mov.u32 	%r397, %r17;
$L__BB1_140:
	.pragma "nounroll";
	mov.u64 	%rd135, %rd343;
	mov.f64 	%fd116, %fd229;
	ld.global.f64 	%fd117, [%rd330];
	setp.lt.f64 	%p30, %fd116, %fd117;
	@%p30 bra 	$L__BB1_143;
	setp.lt.f64 	%p31, %fd117, %fd116;
	mov.f64 	%fd229, %fd117;
	mov.u64 	%rd343, %rd331;
	@%p31 bra 	$L__BB1_143;
	setp.lt.s64 	%p32, %rd135, %rd331;
	selp.f64 	%fd229, %fd116, %fd117, %p32;
	min.s64 	%rd343, %rd135, %rd331;
$L__BB1_143:
	add.s32 	%r397, %r397, 256;
	add.s64 	%rd331, %rd331, 256;
	add.s64 	%rd330, %rd330, 2048;
	add.s32 	%r395, %r395, 1;
	setp.ne.s32 	%p33, %r395, 0;
	@%p33 bra 	$L__BB1_140;
$L__BB1_144:
	setp.lt.u32 	%p34, %r22, 768;
	@%p34 bra 	$L__BB1_159;
	add.s32 	%r398, %r397, %r394;
	cvt.u64.u32 	%rd232, %r398;
	add.s64 	%rd338, %rd201, %rd232;
	cvt.u64.u32 	%rd233, %r397;
	cvt.u64.u32 	%rd234, %r394;
	add.s64 	%rd235, %rd233, %rd234;
	shl.b64 	%rd236, %rd235, 3;
	add.s64 	%rd237, %rd236, %rd130;
	add.s64 	%rd337, %rd237, 6144;
	mul.wide.u32 	%rd238, %r398, 8;
	add.s64 	%rd336, %rd130, %rd238;
	add.s32 	%r399, %r397, 512;
$L__BB1_146:
	mov.u32 	%r32, %r399;
	ld.global.f64 	%fd123, [%rd336];
	setp.lt.f64 	%p35, %fd229, %fd123;
	mov.f64 	%fd226, %fd229;
	mov.u64 	%rd340, %rd343;
	@%p35 bra 	$L__BB1_149;
	setp.lt.f64 	%p36, %fd123, %fd229;
	mov.f64 	%fd226, %fd123;
	mov.u64 	%rd340, %rd338;
	@%p36 bra 	$L__BB1_149;
	setp.lt.s64 	%p37, %rd343, %rd338;
	selp.f64 	%fd226, %fd229, %fd123, %p37;
	min.s64 	%rd340, %rd343, %rd338;
$L__BB1_149:
	add.s32 	%r51, %r398, 256;
	cvt.u64.u32 	%rd239, %r51;
	add.s64 	%rd151, %rd201, %rd239;
	ld.global.f64 	%fd126, [%rd337+-4096];
	setp.lt.f64 	%p38, %fd226, %fd126;
	mov.f64 	%fd227, %fd226;
	mov.u64 	%rd341, %rd340;
	@%p38 bra 	$L__BB1_152;
	setp.lt.f64 	%p39, %fd126, %fd226;
	mov.f64 	%fd227, %fd126;
	mov.u64 	%rd341, %rd151;
	@%p39 bra 	$L__BB1_152;
	setp.lt.s64 	%p40, %rd340, %rd151;
	selp.f64 	%fd227, %fd226, %fd126, %p40;
	min.s64 	%rd341, %rd340, %rd151;
$L__BB1_152:
	add.s32 	%r52, %r398, 512;
	cvt.u64.u32 	%rd240, %r52;
	add.s64 	%rd154, %rd201, %rd240;
	ld.global.f64 	%fd129, [%rd337+-2048];
	setp.lt.f64 	%p41, %fd227, %fd129;
	mov.f64 	%fd228, %fd227;
	mov.u64 	%rd342, %rd341;
	@%p41 bra 	$L__BB1_155;
	setp.lt.f64 	%p42, %fd129, %fd227;
	mov.f64 	%fd228, %fd129;
	mov.u64 	%rd342, %rd154;
	@%p42 bra 	$L__BB1_155;
	setp.lt.s64 	%p43, %rd341, %rd154;
	selp.f64 	%fd228, %fd227, %fd129, %p43;
	min.s64 	%rd342, %rd341, %rd154;
$L__BB1_155:
	add.s32 	%r53, %r398, 768;
	cvt.u64.u32 	%rd241, %r53;
	add.s64 	%rd157, %rd201, %rd241;
	ld.global.f64 	%fd132, [%rd337];
	setp.lt.f64 	%p44, %fd228, %fd132;
	mov.f64 	%fd229, %fd228;
	mov.u64 	%rd343, %rd342;
	@%p44 bra 	$L__BB1_158;
	setp.lt.f64 	%p45, %fd132, %fd228;
	mov.f64 	%fd229, %fd132;
	mov.u64 	%rd343, %rd157;
	@%p45 bra 	$L__BB1_158;
	setp.lt.s64 	%p46, %rd342, %rd157;
	selp.f64 	%fd229, %fd228, %fd132, %p46;
	min.s64 	%rd343, %rd342, %rd157;
$L__BB1_158:
	add.s64 	%rd338, %rd338, 1024;
	add.s64 	%rd337, %rd337, 8192;
	add.s64 	%rd336, %rd336, 8192;
	add.s32 	%r399, %r32, 1024;
	add.s32 	%r54, %r32, 512;
	add.s32 	%r398, %r398, 1024;
	setp.lt.s32 	%p47, %r54, %r21;
	@%p47 bra 	$L__BB1_146;
$L__BB1_159:
	// begin inline asm
	mov.u32 %r55, %laneid;
	// end inline asm
	mov.b64 	%rd242, %fd229;
	mov.b64 	{%r57, %r62}, %rd242;
	mov.b32 	%r73, 1;
	mov.b32 	%r74, 31;
	mov.b32 	%r75, -1;
	// begin inline asm
	shfl.sync.down.b32 %r56, %r57, %r73, %r74, %r75;
	// end inline asm
	// begin inline asm
	shfl.sync.down.b32 %r61, %r62, %r73, %r74, %r75;
	// end inline asm
	mov.b64 	%rd243, {%r56, %r61};
	mov.b64 	%fd136, %rd243;
	mov.b64 	{%r67, %r72}, %rd343;
	// begin inline asm
	shfl.sync.down.b32 %r66, %r67, %r73, %r74, %r75;
	// end inline asm
	// begin inline asm
	shfl.sync.down.b32 %r71, %r72, %r73, %r74, %r75;
	// end inline asm
	mov.b64 	%rd164, {%r66, %r71};
	setp.gt.s32 	%p48, %r55, 30;
	setp.lt.f64 	%p49, %fd229, %fd136;
	or.pred  	%p50, %p48, %p49;
	mov.f64 	%fd231, %fd229;
	mov.u64 	%rd345, %rd343;
	@%p50 bra 	$L__BB1_162;
	setp.gt.f64 	%p51, %fd229, %fd136;
	mov.f64 	%fd231, %fd136;
	mov.u64 	%rd345, %rd164;
	@%p51 bra 	$L__BB1_162;
	setp.lt.s64 	%p52, %rd343, %rd164;
	selp.f64 	%fd231, %fd229, %fd136, %p52;
	min.s64 	%rd345, %rd343, %rd164;
$L__BB1_162:
	mov.b64 	%rd244, %fd231;
	mov.b64 	{%r77, %r82}, %rd244;
	mov.b32 	%r93, 2;
	mov.b32 	%r94, 31;
	mov.b32 	%r95, -1;
	// begin inline asm
	shfl.sync.down.b32 %r76, %r77, %r93, %r94, %r95;
	// end inline asm
	// begin inline asm
	shfl.sync.down.b32 %r81, %r82, %r93, %r94, %r95;
	// end inline asm
	mov.b64 	%rd245, {%r76, %r81};
	mov.b64 	%fd139, %rd245;
	mov.b64 	{%r87, %r92}, %rd345;
	// begin inline asm
	shfl.sync.down.b32 %r86, %r87, %r93, %r94, %r95;
	// end inline asm
	// begin inline asm
	shfl.sync.down.b32 %r91, %r92, %r93, %r94, %r95;
	// end inline asm
	mov.b64 	%rd167, {%r86, %r91};
	setp.gt.s32 	%p53, %r55, 29;
	setp.lt.f64 	%p54, %fd231, %fd139;
	or.pred  	%p55, %p53, %p54;
	mov.f64 	%fd232, %fd231;
	mov.u64 	%rd346, %rd345;
	@%p55 bra 	$L__BB1_165;
	setp.gt.f64 	%p56, %fd231, %fd139;
	mov.f64 	%fd232, %fd139;
	mov.u64 	%rd346, %rd167;
	@%p56 bra 	$L__BB1_165;
	setp.lt.s64 	%p57, %rd345, %rd167;
	selp.f64 	%fd232, %fd231, %fd139, %p57;
	min.s64 	%rd346, %rd345, %rd167;
$L__BB1_165:
	mov.b64 	%rd246, %fd232;
	mov.b64 	{%r97, %r102}, %rd246;
	mov.b32 	%r113, 4;
	mov.b32 	%r114, 31;
	mov.b32 	%r115, -1;
	// begin inline asm
	shfl.sync.down.b32 %r96, %r97, %r113, %r114, %r115;
	// end inline asm
	// begin inline asm
	shfl.sync.down.b32 %r101, %r102, %r113, %r114, %r115;
	// end inline asm
	mov.b64 	%rd247, {%r96, %r101};
	mov.b64 	%fd142, %rd247;
	mov.b64 	{%r107, %r112}, %rd346;
	// begin inline asm
	shfl.sync.down.b32 %r106, %r107, %r113, %r114, %r115;
	// end inline asm
	// begin inline asm
	shfl.sync.down.b32 %r111, %r112, %r113, %r114, %r115;
	// end inline asm
	mov.b64 	%rd170, {%r106, %r111};
	setp.gt.s32 	%p58, %r55, 27;
	setp.lt.f64 	%p59, %fd232, %fd142;
	or.pred  	%p60, %p58, %p59;
	mov.f64 	%fd233, %fd232;
	mov.u64 	%rd347, %rd346;
	@%p60 bra 	$L__BB1_168;
	setp.gt.f64 	%p61, %fd232, %fd142;
	mov.f64 	%fd233, %fd142;
	mov.u64 	%rd347, %rd170;
	@%p61 bra 	$L__BB1_168;
	setp.lt.s64 	%p62, %rd346, %rd170;
	selp.f64 	%fd233, %fd232, %fd142, %p62;
	min.s64 	%rd347, %rd346, %rd170;
$L__BB1_168:
	mov.b64 	%rd248, %fd233;
	mov.b64 	{%r117, %r122}, %rd248;
	mov.b32 	%r133, 8;
	mov.b32 	%r134, 31;
	mov.b32 	%r135, -1;
	// begin inline asm
	shfl.sync.down.b32 %r116, %r117, %r133, %r134, %r135;
	// end inline asm
	// begin inline asm
	shfl.sync.down.b32 %r121, %r122, %r133, %r134, %r135;
	// end inline asm
	mov.b64 	%rd249, {%r116, %r121};
	mov.b64 	%fd145, %rd249;
	mov.b64 	{%r127, %r132}, %rd347;
	// begin inline asm
	shfl.sync.down.b32 %r126, %r127, %r133, %r134, %r135;
	// end inline asm
	// begin inline asm
	shfl.sync.down.b32 %r131, %r132, %r133, %r134, %r135;
	// end inline asm
	mov.b64 	%rd173, {%r126, %r131};
	setp.gt.s32 	%p63, %r55, 23;
	setp.lt.f64 	%p64, %fd233, %fd145;
	or.pred  	%p65, %p63, %p64;
	mov.f64 	%fd234, %fd233;
	mov.u64 	%rd348, %rd347;
	@%p65 bra 	$L__BB1_171;
	setp.gt.f64 	%p66, %fd233, %fd145;
	mov.f64 	%fd234, %fd145;
	mov.u64 	%rd348, %rd173;
	@%p66 bra 	$L__BB1_171;
	setp.lt.s64 	%p67, %rd347, %rd173;
	selp.f64 	%fd234, %fd233, %fd145, %p67;
	min.s64 	%rd348, %rd347, %rd173;
$L__BB1_171:
	mov.b64 	%rd250, %fd234;
	mov.b64 	{%r137, %r142}, %rd250;
	mov.b32 	%r153, 16;
	mov.b32 	%r154, 31;
	mov.b32 	%r155, -1;
	// begin inline asm
	shfl.sync.down.b32 %r136, %r137, %r153, %r154, %r155;
	// end inline asm
	// begin inline asm
	shfl.sync.down.b32 %r141, %r142, %r153, %r154, %r155;
	// end inline asm
	mov.b64 	%rd251, {%r136, %r141};
	mov.b64 	%fd148, %rd251;
	mov.b64 	{%r147, %r152}, %rd348;
	// begin inline asm
	shfl.sync.down.b32 %r146, %r147, %r153, %r154, %r155;
	// end inline asm
	// begin inline asm
	shfl.sync.down.b32 %r151, %r152, %r153, %r154, %r155;
	// end inline asm
	mov.b64 	%rd176, {%r146, %r151};
	setp.gt.s32 	%p68, %r55, 15;
	setp.lt.f64 	%p69, %fd234, %fd148;
	or.pred  	%p70, %p68, %p69;
	mov.f64 	%fd242, %fd234;
	mov.u64 	%rd356, %rd348;
	@%p70 bra 	$L__BB1_174;
	setp.gt.f64 	%p71, %fd234, %fd148;
	mov.f64 	%fd242, %fd148;
	mov.u64 	%rd356, %rd176;
	@%p71 bra 	$L__BB1_174;
	setp.lt.s64 	%p72, %rd348, %rd176;
	selp.f64 	%fd242, %fd234, %fd148, %p72;
	min.s64 	%rd356, %rd348, %rd176;
$L__BB1_174:
	setp.ne.s32 	%p73, %r55, 0;
	@%p73 bra 	$L__BB1_176;
	shr.u32 	%r156, %r17, 1;
	and.b32  	%r157, %r156, 496;
	mov.u32 	%r158, _ZN6thrust24THRUST_300001_SM_1000_NS8cuda_cub4core6detail5shmemE;
	add.s32 	%r159, %r158, %r157;
	st.shared.f64 	[%r159+8], %fd242;
	st.shared.u64 	[%r159+16], %rd356;
$L__BB1_176:
	bar.sync 	0;
	setp.ne.s32 	%p74, %r17, 0;
	@%p74 bra 	$L__BB1_198;
	ld.shared.f64 	%fd151, [_ZN6thrust24THRUST_300001_SM_1000_NS8cuda_cub4core6detail5shmemE+24];
	ld.shared.u64 	%rd179, [_ZN6thrust24THRUST_300001_SM_1000_NS8cuda_cub4core6detail5shmemE+32];
	setp.lt.f64 	%p75, %fd242, %fd151;
	mov.f64 	%fd236, %fd242;
	mov.u64 	%rd350, %rd356;
	@%p75 bra 	$L__BB1_180;
	setp.lt.f64 	%p76, %fd151, %fd242;
	mov.f64 	%fd236, %fd151;
	mov.u64 	%rd350, %rd179;
	@%p76 bra 	$L__BB1_180;
	setp.lt.s64 	%p77, %rd356, %rd179;
	selp.f64 	%fd236, %fd242, %fd151, %p77;
	min.s64 	%rd350, %rd356, %rd179;
$L__BB1_180:
	ld.shared.f64 	%fd154, [_ZN6thrust24THRUST_300001_SM_1000_NS8cuda_cub4core6detail5shmemE+40];
	ld.shared.u64 	%rd182, [_ZN6thrust24THRUST_300001_SM_1000_NS8cuda_cub4core6detail5shmemE+48];
	setp.lt.f64 	%p78, %fd236, %fd154;
	mov.f64 	%fd237, %fd236;
	mov.u64 	%rd351, %rd350;
	@%p78 bra 	$L__BB1_183;
	setp.lt.f64 	%p79, %fd154, %fd236;
	mov.f64 	%fd237, %fd154;
	mov.u64 	%rd351, %rd182;
	@%p79 bra 	$L__BB1_183;
	setp.lt.s64 	%p80, %rd350, %rd182;
	selp.f64 	%fd237, %fd236, %fd154, %p80;
	min.s64 	%rd351, %rd350, %rd182;
$L__BB1_183:
	ld.shared.f64 	%fd157, [_ZN6thrust24THRUST_300001_SM_1000_NS8cuda_cub4core6detail5shmemE+56];
	ld.shared.u64 	%rd185, [_ZN6thrust24THRUST_300001_SM_1000_NS8cuda_cub4core6detail5shmemE+64];
	setp.lt.f64 	%p81, %fd237, %fd157;
	mov.f64 	%fd238, %fd237;
	mov.u64 	%rd352, %rd351;
	@%p81 bra 	$L__BB1_186;
	setp.lt.f64 	%p82, %fd157, %fd237;
	mov.f64 	%fd238, %fd157;
	mov.u64 	%rd352, %rd185;
	@%p82 bra 	$L__BB1_186;
	setp.lt.s64 	%p83, %rd351, %rd185;
	selp.f64 	%fd238, %fd237, %fd157, %p83;
	min.s64 	%rd352, %rd351, %rd185;
$L__BB1_186:
	ld.shared.f64 	%fd160, [_ZN6thrust24THRUST_300001_SM_1000_NS8cuda_cub4core6detail5shmemE+72];
	ld.shared.u64 	%rd188, [_ZN6thrust24THRUST_300001_SM_1000_NS8cuda_cub4core6detail5shmemE+80];
	setp.lt.f64 	%p84, %fd238, %fd160;
	mov.f64 	%fd239, %fd238;
	mov.u64 	%rd353, %rd352;
	@%p84 bra 	$L__BB1_189;
	setp.lt.f64 	%p85, %fd160, %fd238;
	mov.f64 	%fd239, %fd160;
	mov.u64 	%rd353, %rd188;
	@%p85 bra 	$L__BB1_189;
	setp.lt.s64 	%p86, %rd352, %rd188;
	selp.f64 	%fd239, %fd238, %fd160, %p86;
	min.s64 	%rd353, %rd352, %rd188;
$L__BB1_189:
	ld.shared.f64 	%fd163, [_ZN6thrust24THRUST_300001_SM_1000_NS8cuda_cub4core6detail5shmemE+88];
	ld.shared.u64 	%rd191, [_ZN6thrust24THRUST_300001_SM_1000_NS8cuda_cub4core6detail5shmemE+96];
	setp.lt.f64 	%p87, %fd239, %fd163;
	mov.f64 	%fd240, %fd239;
	mov.u64 	%rd354, %rd353;
	@%p87 bra 	$L__BB1_192;
	setp.lt.f64 	%p88, %fd163, %fd239;
	mov.f64 	%fd240, %fd163;
	mov.u64 	%rd354, %rd191;
	@%p88 bra 	$L__BB1_192;
	setp.lt.s64 	%p89, %rd353, %rd191;
	selp.f64 	%fd240, %fd239, %fd163, %p89;
	min.s64 	%rd354, %rd353, %rd191;
$L__BB1_192:
	ld.shared.f64 	%fd166, [_ZN6thrust24THRUST_300001_SM_1000_NS8cuda_cub4core6detail5shmemE+104];
	ld.shared.u64 	%rd194, [_ZN6thrust24THRUST_300001_SM_1000_NS8cuda_cub4core6detail5shmemE+112];
	setp.lt.f64 	%p90, %fd240, %fd166;
	mov.f64 	%fd241, %fd240;
	mov.u64 	%rd355, %rd354;
	@%p90 bra 	$L__BB1_195;
	setp.lt.f64 	%p91, %fd166, %fd240;
	mov.f64 	%fd241, %fd166;
	mov.u64 	%rd355, %rd194;
	@%p91 bra 	$L__BB1_195;
	setp.lt.s64 	%p92, %rd354, %rd194;
	selp.f64 	%fd241, %fd240, %fd166, %p92;
	min.s64 	%rd355, %rd354, %rd194;
$L__BB1_195:
	ld.shared.f64 	%fd169, [_ZN6thrust24THRUST_300001_SM_1000_NS8cuda_cub4core6detail5shmemE+120];
	ld.shared.u64 	%rd197, [_ZN6thrust24THRUST_300001_SM_1000_NS8cuda_cub4core6detail5shmemE+128];
	setp.lt.f64 	%p93, %fd241, %fd169;
	mov.u64 	%rd356, %rd355;
	mov.f64 	%fd242, %fd241;
	@%p93 bra 	$L__BB1_198;
	setp.lt.f64 	%p94, %fd169, %fd241;
	mov.u64 	%rd356, %rd197;
	mov.f64 	%fd242, %fd169;
	@%p94 bra 	$L__BB1_198;
	setp.lt.s64 	%p95, %rd355, %rd197;
	selp.f64 	%fd242, %fd241, %fd169, %p95;
	min.s64 	%rd356, %rd355, %rd197;
$L__BB1_198:
	mov.u32 	%r387, %tid.x;
	setp.ne.s32 	%p222, %r387, 0;
	@%p222 bra 	$L__BB1_200;
	ld.param.u64 	%rd285, [_ZN6thrust24THRUST_300001_SM_1000_NS8cuda_cub4core6detail13_kernel_agentINS1_8__reduce11ReduceAgentINS0_12zip_iteratorIN4cuda3std3__45tupleIJNS0_6detail15normal_iteratorINS0_10device_ptrIdEEEENS0_17counting_iteratorIlNS0_11use_defaultESI_SI_EEEEEEEPNSB_IJdlEEESM_iNS1_9__extrema9arg_min_fIdlNSA_4lessIdEEEEEEJSL_SN_iSS_EEEvDpT0__param_1];
	cvta.to.global.u64 	%rd284, %rd285;
	st.global.f64 	[%rd284], %fd242;
	st.global.u64 	[%rd284+8], %rd356;
$L__BB1_200:
	ret;

}
	// .globl	_ZN6thrust24THRUST_300001_SM_1000_NS8cuda_cub4core6detail13_kernel_agentINS1_8__reduce11ReduceAgentINS0_12zip_iteratorIN4cuda3std3__45tupleIJNS0_6detail15normal_iteratorINS0_10device_ptrIdEEEENS0_17counting_iteratorIlNS0_11use_defaultESI_SI_EEEEEEEPNSB_IJdlEEESM_iNS1_9__extrema9arg_min_fIdlNSA_4lessIdEEEEEEJSL_SN_iN3cub18CUB_300001_SM_100013GridEvenShareIiEENSV_9GridQueueIjEESS_EEEvDpT0_
.visible .entry _ZN6thrust24THRUST_300001_SM_1000_NS8cuda_cub4core6detail13_kernel_agentINS1_8__reduce11ReduceAgentINS0_12zip_iteratorIN4cuda3std3__45tupleIJNS0_6detail15normal_iteratorINS0_10device_ptrIdEEEENS0_17counting_iteratorIlNS0_11use_defaultESI_SI_EEEEEEEPNSB_IJdlEEESM_iNS1_9__extrema9arg_min_fIdlNSA_4lessIdEEEEEEJSL_SN_iN3cub18CUB_300001_SM_100013GridEvenShareIiEENSV_9GridQueueIjEESS_EEEvDpT0_(
	.param .align 8 .b8 _ZN6thrust24THRUST_300001_SM_1000_NS8cuda_cub4core6detail13_kernel_agentINS1_8__reduce11ReduceAgentINS0_12zip_iteratorIN4cuda3std3__45tupleIJNS0_6detail15normal_iteratorINS0_10device_ptrIdEEEENS0_17counting_iteratorIlNS0_11use_defaultESI_SI_EEEEEEEPNSB_IJdlEEESM_iNS1_9__extrema9arg_min_fIdlNSA_4lessIdEEEEEEJSL_SN_iN3cub18CUB_300001_SM_100013GridEvenShareIiEENSV_9GridQueueIjEESS_EEEvDpT0__param_0[16],
	.param .u64 .ptr .align 1 _ZN6thrust24THRUST_300001_SM_1000_NS8cuda_cub4core6detail13_kernel_agentINS1_8__reduce11ReduceAgentINS0_12zip_iteratorIN4cuda3std3__45tupleIJNS0_6detail15normal_iteratorINS0_10device_ptrIdEEEENS0_17counting_iteratorIlNS0_11use_defaultESI_SI_EEEEEEEPNSB_IJdlEEESM_iNS1_9__extrema9arg_min_fIdlNSA_4lessIdEEEEEEJSL_SN_iN3cub18CUB_300001_SM_100013GridEvenShareIiEENSV_9GridQueueIjEESS_EEEvDpT0__param_1,
	.param .u32 _ZN6thrust24THRUST_300001_SM_1000_NS8cuda_cub4core6detail13_kernel_agentINS1_8__reduce11ReduceAgentINS0_12zip_iteratorIN4cuda3std3__45tupleIJNS0_6detail15normal_iteratorINS0_10device_ptrIdEEEENS0_17counting_iteratorIlNS0_11use_defaultESI_SI_EEEEEEEPNSB_IJdlEEESM_iNS1_9__extrema9arg_min_fIdlNSA_4lessIdEEEEEEJSL_SN_iN3cub18CUB_300001_SM_100013GridEvenShareIiEENSV_9GridQueueIjEESS_EEEvDpT0__param_2,
	.param .align 4 .b8 _ZN6thrust24THRUST_300001_SM_1000_NS8cuda_cub4core6detail13_kernel_agentINS1_8__reduce11ReduceAgentINS0_12zip_iteratorIN4cuda3std3__45tupleIJNS0_6detail15normal_iteratorINS0_10device_ptrIdEEEENS0_17counting_iteratorIlNS0_11use_defaultESI_SI_EEEEEEEPNSB_IJdlEEESM_iNS1_9__extrema9arg_min_fIdlNSA_4lessIdEEEEEEJSL_SN_iN3cub18CUB_300001_SM_100013GridEvenShareIiEENSV_9GridQueueIjEESS_EEEvDpT0__param_3[40],
	.param .align 8 .b8 _ZN6thrust24THRUST_300001_SM_1000_NS8cuda_cub4core6detail13_kernel_agentINS1_8__reduce11ReduceAgentINS0_12zip_iteratorIN4cuda3std3__45tupleIJNS0_6detail15normal_iteratorINS0_10device_ptrIdEEEENS0_17counting_iteratorIlNS0_11use_defaultESI_SI_EEEEEEEPNSB_IJdlEEESM_iNS1_9__extrema9arg_min_fIdlNSA_4lessIdEEEEEEJSL_SN_iN3cub18CUB_300001_SM_100013GridEvenShareIiEENSV_9GridQueueIjEESS_EEEvDpT0__param_4[8],
	.param .align 1 .b8 _ZN6thrust24THRUST_300001_SM_1000_NS8cuda_cub4core6detail13_kernel_agentINS1_8__reduce11ReduceAgentINS0_12zip_iteratorIN4cuda3std3__45tupleIJNS0_6detail15normal_iteratorINS0_10device_ptrIdEEEENS0_17counting_iteratorIlNS0_11use_defaultESI_SI_EEEEEEEPNSB_IJdlEEESM_iNS1_9__extrema9arg_min_fIdlNSA_4lessIdEEEEEEJSL_SN_iN3cub18CUB_300001_SM_100013GridEvenShareIiEENSV_9GridQueueIjEESS_EEEvDpT0__param_5[1]
)
.maxntid 256
{
	.reg .pred 	%p<225>;
	.reg .b32 	%r<437>;
	.reg .b64 	%rd<334>;
	.reg .b64 	%fd<243>;

	ld.param.u64 	%rd185, [_ZN6thrust24THRUST_300001_SM_1000_NS8cuda_cub4core6detail13_kernel_agentINS1_8__reduce11ReduceAgentINS0_12zip_iteratorIN4cuda3std3__45tupleIJNS0_6detail15normal_iteratorINS0_10device_ptrIdEEEENS0_17counting_iteratorIlNS0_11use_defaultESI_SI_EEEEEEEPNSB_IJdlEEESM_iNS1_9__extrema9arg_min_fIdlNSA_4lessIdEEEEEEJSL_SN_iN3cub18CUB_300001_SM_100013GridEvenShareIiEENSV_9GridQueueIjEESS_EEEvDpT0__param_0+8];
	ld.param.u64 	%rd184, [_ZN6thrust24THRUST_300001_SM_1000_NS8cuda_cub4core6detail13_kernel_agentINS1_8__reduce11ReduceAgentINS0_12zip_iteratorIN4cuda3std3__45tupleIJNS0_6detail15normal_iteratorINS0_10device_ptrIdEEEENS0_17counting_iteratorIlNS0_11use_defaultESI_SI_EEEEEEEPNSB_IJdlEEESM_iNS1_9__extrema9arg_min_fIdlNSA_4lessIdEEEEEEJSL_SN_iN3cub18CUB_300001_SM_100013GridEvenShareIiEENSV_9GridQueueIjEESS_EEEvDpT0__param_0];
	ld.param.u64 	%rd187, [_ZN6thrust24THRUST_300001_SM_1000_NS8cuda_cub4core6detail13_kernel_agentINS1_8__reduce11ReduceAgentINS0_12zip_iteratorIN4cuda3std3__45tupleIJNS0_6detail15normal_iteratorINS0_10device_ptrIdEEEENS0_17counting_iteratorIlNS0_11use_defaultESI_SI_EEEEEEEPNSB_IJdlEEESM_iNS1_9__extrema9arg_min_fIdlNSA_4lessIdEEEEEEJSL_SN_iN3cub18CUB_300001_SM_100013GridEvenShareIiEENSV_9GridQueueIjEESS_EEEvDpT0__param_4];
	ld.param.u32 	%r66, [_ZN6thrust24THRUST_300001_SM_1000_NS8cuda_cub4core6detail13_kernel_agentINS1_8__reduce11ReduceAgentINS0_12zip_iteratorIN4cuda3std3__45tupleIJNS0_6detail15normal_iteratorINS0_10device_ptrIdEEEENS0_17counting_iteratorIlNS0_11use_defaultESI_SI_EEEEEEEPNSB_IJdlEEESM_iNS1_9__extrema9arg_min_fIdlNSA_4lessIdEEEEEEJSL_SN_iN3cub18CUB_300001_SM_100013GridEvenShareIiEENSV_9GridQueueIjEESS_EEEvDpT0__param_2];
	cvta.to.global.u64 	%rd1, %rd187;
	cvta.to.global.u64 	%rd2, %rd184;
	mov.u32 	%r1, %ctaid.x;
	mul.lo.s32 	%r2, %r1, 1280;
	mov.u32 	%r67, %nctaid.x;
	mul.lo.s32 	%r3, %r67, 1280;
	add.s32 	%r68, %r2, 1280;
	setp.le.s32 	%p1, %r68, %r66;
	@%p1 bra 	$L__BB2_111;
	sub.s32 	%r4, %r66, %r2;
	mov.u32 	%r5, %tid.x;
	setp.ge.s32 	%p98, %r5, %r4;
	mov.f64 	%fd188, 0d0000000000000000;
	mov.b64 	%rd279, 0;
	mov.u32 	%r420, %r5;
	@%p98 bra 	$L__BB2_3;
	add.s32 	%r190, %r2, %r5;
	cvt.s64.s32 	%rd234, %r190;
	mul.wide.s32 	%rd235, %r190, 8;
	add.s64 	%rd236, %rd2, %rd235;
	add.s64 	%rd279, %rd185, %rd234;
	ld.global.f64 	%fd188, [%rd236];
	add.s32 	%r420, %r5, 256;
$L__BB2_3:
	setp.ge.s32 	%p99, %r420, %r4;
	@%p99 bra 	$L__BB2_25;
	not.b32 	%r191, %r420;
	add.s32 	%r192, %r66, %r191;
	sub.s32 	%r8, %r192, %r2;
	and.b32  	%r193, %r8, 768;
	setp.eq.s32 	%p100, %r193, 768;
	@%p100 bra 	$L__BB2_10;
	add.s32 	%r418, %r420, %r2;
	shr.u32 	%r194, %r8, 8;
	add.s32 	%r195, %r194, 1;
	and.b32  	%r196, %r195, 3;
	neg.s32 	%r417, %r196;
$L__BB2_6:
	.pragma "nounroll";
	mov.u64 	%rd6, %rd279;
	mov.f64 	%fd3, %fd188;
	cvt.s64.s32 	%rd238, %r418;
	add.s64 	%rd7, %rd185, %rd238;
	mul.wide.s32 	%rd239, %r418, 8;
	add.s64 	%rd240, %rd2, %rd239;
	ld.global.f64 	%fd4, [%rd240];
	setp.lt.f64 	%p101, %fd3, %fd4;
	@%p101 bra 	$L__BB2_9;
	setp.lt.f64 	%p102, %fd4, %fd3;
	mov.u64 	%rd279, %rd7;
	mov.f64 	%fd188, %fd4;
	@%p102 bra 	$L__BB2_9;
	setp.lt.s64 	%p103, %rd6, %rd7;
	min.s64 	%rd279, %rd6, %rd7;
	selp.f64 	%fd188, %fd3, %fd4, %p103;
$L__BB2_9:
	add.s32 	%r420, %r420, 256;
	add.s32 	%r418, %r418, 256;
	add.s32 	%r417, %r417, 1;
	setp.ne.s32 	%p104, %r417, 0;
	@%p104 bra 	$L__BB2_6;
$L__BB2_10:
	setp.lt.u32 	%p105, %r8, 768;
	@%p105 bra 	$L__BB2_25;
	add.s32 	%r421, %r420, %r2;
	add.s32 	%r424, %r421, 256;
	add.s32 	%r423, %r421, 512;
	add.s32 	%r422, %r421, 768;
	add.s64 	%rd12, %rd2, 4096;
$L__BB2_12:
	cvt.s64.s32 	%rd241, %r424;
	add.s64 	%rd14, %rd185, %rd241;
	cvt.s64.s32 	%rd242, %r423;
	add.s64 	%rd15, %rd185, %rd242;
	cvt.s64.s32 	%rd243, %r422;
	add.s64 	%rd16, %rd185, %rd243;
	cvt.s64.s32 	%rd244, %r421;
	mul.wide.s32 	%rd245, %r421, 8;
	add.s64 	%rd17, %rd12, %rd245;
	add.s64 	%rd18, %rd185, %rd244;
	ld.global.f64 	%fd10, [%rd17+-4096];
	setp.lt.f64 	%p106, %fd188, %fd10;
	mov.u64 	%rd276, %rd279;
	mov.f64 	%fd185, %fd188;
	@%p106 bra 	$L__BB2_15;
	setp.lt.f64 	%p107, %fd10, %fd188;
	mov.u64 	%rd276, %rd18;
	mov.f64 	%fd185, %fd10;
	@%p107 bra 	$L__BB2_15;
	setp.lt.s64 	%p108, %rd279, %rd18;
	min.s64 	%rd276, %rd279, %rd18;
	selp.f64 	%fd185, %fd188, %fd10, %p108;
$L__BB2_15:
	ld.global.f64 	%fd13, [%rd17+-2048];
	setp.lt.f64 	%p109, %fd185, %fd13;
	mov.u64 	%rd277, %rd276;
	mov.f64 	%fd186, %fd185;
	@%p109 bra 	$L__BB2_18;
	setp.lt.f64 	%p110, %fd13, %fd185;
	mov.u64 	%rd277, %rd14;
	mov.f64 	%fd186, %fd13;
	@%p110 bra 	$L__BB2_18;
	setp.lt.s64 	%p111, %rd276, %rd14;
	min.s64 	%rd277, %rd276, %rd14;
	selp.f64 	%fd186, %fd185, %fd13, %p111;
$L__BB2_18:
	ld.global.f64 	%fd16, [%rd17];
	setp.lt.f64 	%p112, %fd186, %fd16;
	mov.u64 	%rd278, %rd277;
	mov.f64 	%fd187, %fd186;
	@%p112 bra 	$L__BB2_21;
	setp.lt.f64 	%p113, %fd16, %fd186;
	mov.u64 	%rd278, %rd15;
	mov.f64 	%fd187, %fd16;
	@%p113 bra 	$L__BB2_21;
	setp.lt.s64 	%p114, %rd277, %rd15;
	min.s64 	%rd278, %rd277, %rd15;
	selp.f64 	%fd187, %fd186, %fd16, %p114;
$L__BB2_21:
	ld.global.f64 	%fd19, [%rd17+2048];
	setp.lt.f64 	%p115, %fd187, %fd19;
	mov.u64 	%rd279, %rd278;
	mov.f64 	%fd188, %fd187;
	@%p115 bra 	$L__BB2_24;
	setp.lt.f64 	%p116, %fd19, %fd187;
	mov.u64 	%rd279, %rd16;
	mov.f64 	%fd188, %fd19;
	@%p116 bra 	$L__BB2_24;
	setp.lt.s64 	%p117, %rd278, %rd16;
	min.s64 	%rd279, %rd278, %rd16;
	selp.f64 	%fd188, %fd187, %fd19, %p117;
$L__BB2_24:
	add.s32 	%r420, %r420, 1024;
	add.s32 	%r424, %r424, 1024;
	add.s32 	%r423, %r423, 1024;
	add.s32 	%r422, %r422, 1024;
	add.s32 	%r421, %r421, 1024;
	setp.lt.s32 	%p118, %r420, %r4;
	@%p118 bra 	$L__BB2_12;
$L__BB2_25:
	setp.lt.s32 	%p119, %r4, 256;
	@%p119 bra 	$L__BB2_65;
	// begin inline asm
	mov.u32 %r310, %laneid;
	// end inline asm
	mov.b64 	%rd256, %fd188;
	mov.b64 	{%r312, %r317}, %rd256;
	mov.b32 	%r328, 1;
	mov.b32 	%r329, 31;
	mov.b32 	%r330, -1;
	// begin inline asm
	shfl.sync.down.b32 %r311, %r312, %r328, %r329, %r330;
	// end inline asm
	// begin inline asm
	shfl.sync.down.b32 %r316, %r317, %r328, %r329, %r330;
	// end inline asm
	mov.b64 	%rd257, {%r311, %r316};
	mov.b64 	%fd23, %rd257;
	mov.b64 	{%r322, %r327}, %rd279;
	// begin inline asm
	shfl.sync.down.b32 %r321, %r322, %r328, %r329, %r330;
	// end inline asm
	// begin inline asm
	shfl.sync.down.b32 %r326, %r327, %r328, %r329, %r330;
	// end inline asm
	mov.b64 	%rd28, {%r321, %r326};
	setp.gt.s32 	%p176, %r310, 30;
	setp.lt.f64 	%p177, %fd188, %fd23;
	or.pred  	%p178, %p176, %p177;
	mov.u64 	%rd281, %rd279;
	mov.f64 	%fd190, %fd188;
	@%p178 bra 	$L__BB2_29;
	setp.gt.f64 	%p179, %fd188, %fd23;
	mov.u64 	%rd281, %rd28;
	mov.f64 	%fd190, %fd23;
	@%p179 bra 	$L__BB2_29;
	setp.lt.s64 	%p180, %rd279, %rd28;
	min.s64 	%rd281, %rd279, %rd28;
	selp.f64 	%fd190, %fd188, %fd23, %p180;
$L__BB2_29:
	mov.b64 	%rd258, %fd190;
	mov.b64 	{%r332, %r337}, %rd258;
	mov.b32 	%r348, 2;
	mov.b32 	%r349, 31;
	mov.b32 	%r350, -1;
	// begin inline asm
	shfl.sync.down.b32 %r331, %r332, %r348, %r349, %r350;
	// end inline asm
	// begin inline asm
	shfl.sync.down.b32 %r336, %r337, %r348, %r349, %r350;
	// end inline asm
	mov.b64 	%rd259, {%r331, %r336};
	mov.b64 	%fd26, %rd259;
	mov.b64 	{%r342, %r347}, %rd281;
	// begin inline asm
	shfl.sync.down.b32 %r341, %r342, %r348, %r349, %r350;
	// end inline asm
	// begin inline asm
	shfl.sync.down.b32 %r346, %r347, %r348, %r349, %r350;
	// end inline asm
	mov.b64 	%rd31, {%r341, %r346};
	setp.gt.s32 	%p181, %r310, 29;
	setp.lt.f64 	%p182, %fd190, %fd26;
	or.pred  	%p183, %p181, %p182;
	mov.u64 	%rd282, %rd281;
	mov.f64 	%fd191, %fd190;
	@%p183 bra 	$L__BB2_32;
	setp.gt.f64 	%p184, %fd190, %fd26;
	mov.u64 	%rd282, %rd31;
	mov.f64 	%fd191, %fd26;
	@%p184 bra 	$L__BB2_32;
	setp.lt.s64 	%p185, %rd281, %rd31;
	min.s64 	%rd282, %rd281, %rd31;
	selp.f64 	%fd191, %fd190, %fd26, %p185;
$L__BB2_32:
	mov.b64 	%rd260, %fd191;
	mov.b64 	{%r352, %r357}, %rd260;
	mov.b32 	%r368, 4;
	mov.b32 	%r369, 31;
	mov.b32 	%r370, -1;
	// begin inline asm
	shfl.sync.down.b32 %r351, %r352, %r368, %r369, %r370;
	// end inline asm
	// begin inline asm
	shfl.sync.down.b32 %r356, %r357, %r368, %r369, %r370;
	// end inline asm
	mov.b64 	%rd261, {%r351, %r356};
	mov.b64 	%fd29, %rd261;
	mov.b64 	{%r362, %r367}, %rd282;
	// begin inline asm
	shfl.sync.down.b32 %r361, %r362, %r368, %r369, %r370;
	// end inline asm
	// begin inline asm
	shfl.sync.down.b32 %r366, %r367, %r368, %r369, %r370;
	// end inline asm
	mov.b64 	%rd34, {%r361, %r366};
	setp.gt.s32 	%p186, %r310, 27;
	setp.lt.f64 	%p187, %fd191, %fd29;
	or.pred  	%p188, %p186, %p187;
	mov.u64 	%rd283, %rd282;
	mov.f64 	%fd192, %fd191;
	@%p188 bra 	$L__BB2_35;
	setp.gt.f64 	%p189, %fd191, %fd29;
	mov.u64 	%rd283, %rd34;
	mov.f64 	%fd192, %fd29;
	@%p189 bra 	$L__BB2_35;
	setp.lt.s64 	%p190, %rd282, %rd34;
	min.s64 	%rd283, %rd282, %rd34;
	selp.f64 	%fd192, %fd191, %fd29, %p190;
$L__BB2_35:
	mov.b64 	%rd262, %fd192;
	mov.b64 	{%r372, %r377}, %rd262;
	mov.b32 	%r388, 8;
	mov.b32 	%r389, 31;
	mov.b32 	%r390, -1;
	// begin inline asm
	shfl.sync.down.b32 %r371, %r372, %r388, %r389, %r390;
	// end inline asm
	// begin inline asm
	shfl.sync.down.b32 %r376, %r377, %r388, %r389, %r390;
	// end inline asm
	mov.b64 	%rd263, {%r371, %r376};
	mov.b64 	%fd32, %rd263;
	mov.b64 	{%r382, %r387}, %rd283;
	// begin inline asm
	shfl.sync.down.b32 %r381, %r382, %r388, %r389, %r390;
	// end inline asm
	// begin inline asm
	shfl.sync.down.b32 %r386, %r387, %r388, %r389, %r390;
	// end inline asm
	mov.b64 	%rd37, {%r381, %r386};
	setp.gt.s32 	%p191, %r310, 23;
	setp.lt.f64 	%p192, %fd192, %fd32;
	or.pred  	%p193, %p191, %p192;
	mov.u64 	%rd284, %rd283;
	mov.f64 	%fd193, %fd192;
	@%p193 bra 	$L__BB2_38;
	setp.gt.f64 	%p194, %fd192, %fd32;
	mov.u64 	%rd284, %rd37;
	mov.f64 	%fd193, %fd32;
	@%p194 bra 	$L__BB2_38;
	setp.lt.s64 	%p195, %rd283, %rd37;
	min.s64 	%rd284, %rd283, %rd37;
	selp.f64 	%fd193, %fd192, %fd32, %p195;
$L__BB2_38:
	mov.b64 	%rd264, %fd193;
	mov.b64 	{%r392, %r397}, %rd264;
	mov.b32 	%r408, 16;
	mov.b32 	%r409, 31;
	mov.b32 	%r410, -1;
	// begin inline asm
	shfl.sync.down.b32 %r391, %r392, %r408, %r409, %r410;
	// end inline asm
	// begin inline asm
	shfl.sync.down.b32 %r396, %r397, %r408, %r409, %r410;
	// end inline asm
	mov.b64 	%rd265, {%r391, %r396};
	mov.b64 	%fd35, %rd265;
	mov.b64 	{%r402, %r407}, %rd284;
	// begin inline asm
	shfl.sync.down.b32 %r401, %r402, %r408, %r409, %r410;
	// end inline asm
	// begin inline asm
	shfl.sync.down.b32 %r406, %r407, %r408, %r409, %r410;
	// end inline asm
	mov.b64 	%rd40, {%r401, %r406};
	setp.gt.s32 	%p196, %r310, 15;
	setp.lt.f64 	%p197, %fd193, %fd35;
	or.pred  	%p198, %p196, %p197;
	mov.u64 	%rd333, %rd284;
	mov.f64 	%fd242, %fd193;
	@%p198 bra 	$L__BB2_41;
	setp.gt.f64 	%p199, %fd193, %fd35;
	mov.u64 	%rd333, %rd40;
	mov.f64 	%fd242, %fd35;
	@%p199 bra 	$L__BB2_41;
	setp.lt.s64 	%p200, %rd284, %rd40;
	min.s64 	%rd333, %rd284, %rd40;
	selp.f64 	%fd242, %fd193, %fd35, %p200;
$L__BB2_41:
	setp.ne.s32 	%p201, %r310, 0;
	@%p201 bra 	$L__BB2_43;
	shr.u32 	%r411, %r5, 1;
	and.b32  	%r412, %r411, 496;
	mov.u32 	%r413, _ZN6thrust24THRUST_300001_SM_1000_NS8cuda_cub4core6detail5shmemE;
	add.s32 	%r414, %r413, %r412;
	st.shared.f64 	[%r414+8], %fd242;
	st.shared.u64 	[%r414+16], %rd333;
$L__BB2_43:
	bar.sync 	0;
	setp.ne.s32 	%p202, %r5, 0;
	@%p202 bra 	$L__BB2_201;
	ld.shared.f64 	%fd38, [_ZN6thrust24THRUST_300001_SM_1000_NS8cuda_cub4core6detail5shmemE+24];
	ld.shared.u64 	%rd43, [_ZN6thrust24THRUST_300001_SM_1000_NS8cuda_cub4core6detail5shmemE+32];
	setp.lt.f64 	%p203, %fd242, %fd38;
	mov.u64 	%rd286, %rd333;
	mov.f64 	%fd195, %fd242;
	@%p203 bra 	$L__BB2_47;
	setp.lt.f64 	%p204, %fd38, %fd242;
	mov.u64 	%rd286, %rd43;
	mov.f64 	%fd195, %fd38;
	@%p204 bra 	$L__BB2_47;
	setp.lt.s64 	%p205, %rd333, %rd43;
	min.s64 	%rd286, %rd333, %rd43;
	selp.f64 	%fd195, %fd242, %fd38, %p205;
$L__BB2_47:
	ld.shared.f64 	%fd41, [_ZN6thrust24THRUST_300001_SM_1000_NS8cuda_cub4core6detail5shmemE+40];
	ld.shared.u64 	%rd46, [_ZN6thrust24THRUST_300001_SM_1000_NS8cuda_cub4core6detail5shmemE+48];
	setp.lt.f64 	%p206, %fd195, %fd41;
	mov.u64 	%rd287, %rd286;
	mov.f64 	%fd196, %fd195;
	@%p206 bra 	$L__BB2_50;
	setp.lt.f64 	%p207, %fd41, %fd195;
	mov.u64 	%rd287, %rd46;
	mov.f64 	%fd196, %fd41;
	@%p207 bra 	$L__BB2_50;
	setp.lt.s64 	%p208, %rd286, %rd46;
	min.s64 	%rd287, %rd286, %rd46;
	selp.f64 	%fd196, %fd195, %fd41, %p208;
$L__BB2_50:
	ld.shared.f64 	%fd44, [_ZN6thrust24THRUST_300001_SM_1000_NS8cuda_cub4core6detail5shmemE+56];
	ld.shared.u64 	%rd49, [_ZN6thrust24THRUST_300001_SM_1000_NS8cuda_cub4core6detail5shmemE+64];
	setp.lt.f64 	%p209, %fd196, %fd44;
	mov.u64 	%rd288, %rd287;
	mov.f64 	%fd197, %fd196;
	@%p209 bra 	$L__BB2_53;
	setp.lt.f64 	%p210, %fd44, %fd196;
	mov.u64 	%rd288, %rd49;
	mov.f64 	%fd197, %fd44;
	@%p210 bra 	$L__BB2_53;
	setp.lt.s64 	%p211, %rd287, %rd49;
	min.s64 	%rd288, %rd287, %rd49;
	selp.f64 	%fd197, %fd196, %fd44, %p211;
$L__BB2_53:
	ld.shared.f64 	%fd47, [_ZN6thrust24THRUST_300001_SM_1000_NS8cuda_cub4core6detail5shmemE+72];
	ld.shared.u64 	%rd52, [_ZN6thrust24THRUST_300001_SM_1000_NS8cuda_cub4core6detail5shmemE+80];
	setp.lt.f64 	%p212, %fd197, %fd47;
	mov.u64 	%rd289, %rd288;
	mov.f64 	%fd198, %fd197;
	@%p212 bra 	$L__BB2_56;
	setp.lt.f64 	%p213, %fd47, %fd197;
	mov.u64 	%rd289, %rd52;
	mov.f64 	%fd198, %fd47;
	@%p213 bra 	$L__BB2_56;
	setp.lt.s64 	%p214, %rd288, %rd52;
	min.s64 	%rd289, %rd288, %rd52;
	selp.f64 	%fd198, %fd197, %fd47, %p214;
$L__BB2_56:
	ld.shared.f64 	%fd50, [_ZN6thrust24THRUST_300001_SM_1000_NS8cuda_cub4core6detail5shmemE+88];
	ld.shared.u64 	%rd55, [_ZN6thrust24THRUST_300001_SM_1000_NS8cuda_cub4core6detail5shmemE+96];
	setp.lt.f64 	%p215, %fd198, %fd50;
	mov.u64 	%rd290, %rd289;
	mov.f64 	%fd199, %fd198;
	@%p215 bra 	$L__BB2_59;
	setp.lt.f64 	%p216, %fd50, %fd198;
	mov.u64 	%rd290, %rd55;
	mov.f64 	%fd199, %fd50;
	@%p216 bra 	$L__BB2_59;
	setp.lt.s64 	%p217, %rd289, %rd55;
	min.s64 	%rd290, %rd289, %rd55;
	selp.f64 	%fd199, %fd198, %fd50, %p217;
$L__BB2_59:
	ld.shared.f64 	%fd53, [_ZN6thrust24THRUST_300001_SM_1000_NS8cuda_cub4core6detail5shmemE+104];
	ld.shared.u64 	%rd58, [_ZN6thrust24THRUST_300001_SM_1000_NS8cuda_cub4core6detail5shmemE+112];
	setp.lt.f64 	%p218, %fd199, %fd53;
	mov.u64 	%rd291, %rd290;
	mov.f64 	%fd200, %fd199;
	@%p218 bra 	$L__BB2_62;
	setp.lt.f64 	%p219, %fd53, %fd199;
	mov.u64 	%rd291, %rd58;
	mov.f64 	%fd200, %fd53;
	@%p219 bra 	$L__BB2_62;
	setp.lt.s64 	%p220, %rd290, %rd58;
	min.s64 	%rd291, %rd290, %rd58;
	selp.f64 	%fd200, %fd199, %fd53, %p220;
$L__BB2_62:
	ld.shared.f64 	%fd56, [_ZN6thrust24THRUST_300001_SM_1000_NS8cuda_cub4core6detail5shmemE+120];
	ld.shared.u64 	%rd61, [_ZN6thrust24THRUST_300001_SM_1000_NS8cuda_cub4core6detail5shmemE+128];
	setp.lt.f64 	%p221, %fd200, %fd56;
	mov.u64 	%rd333, %rd291;
	mov.f64 	%fd242, %fd200;
	@%p221 bra 	$L__BB2_201;
	setp.lt.f64 	%p222, %fd56, %fd200;
	mov.u64 	%rd333, %rd61;
	mov.f64 	%fd242, %fd56;
	@%p222 bra 	$L__BB2_201;
	setp.lt.s64 	%p223, %rd291, %rd61;
	min.s64 	%rd333, %rd291, %rd61;
	selp.f64 	%fd242, %fd200, %fd56, %p223;
	bra.uni 	$L__BB2_201;
$L__BB2_65:
	// begin inline asm
	mov.u32 %r197, %laneid;
	// end inline asm
	and.b32  	%r218, %r5, 992;
	add.s32 	%r219, %r218, 32;
	setp.gt.s32 	%p120, %r219, %r4;
	not.b32 	%r220, %r218;
	add.s32 	%r221, %r4, %r220;
	selp.b32 	%r216, %r221, 31, %p120;
	mov.b64 	%rd246, %fd188;
	mov.b64 	{%r199, %r204}, %rd246;
	mov.b32 	%r215, 1;
	mov.b32 	%r217, -1;
	// begin inline asm
	shfl.sync.down.b32 %r198, %r199, %r215, %r216, %r217;
	// end inline asm
	// begin inline asm
	shfl.sync.down.b32 %r203, %r204, %r215, %r216, %r217;
	// end inline asm
	mov.b64 	%rd247, {%r198, %r203};
	mov.b64 	%fd58, %rd247;
	mov.b64 	{%r209, %r214}, %rd279;
	// begin inline asm
	shfl.sync.down.b32 %r208, %r209, %r215, %r216, %r217;
	// end inline asm
	// begin inline asm
	shfl.sync.down.b32 %r213, %r214, %r215, %r216, %r217;
	// end inline asm
	mov.b64 	%rd63, {%r208, %r213};
	setp.ge.s32 	%p121, %r197, %r216;
	setp.lt.f64 	%p122, %fd188, %fd58;
	or.pred  	%p123, %p121, %p122;
	mov.f64 	%fd201, %fd188;
	mov.u64 	%rd292, %rd279;
	@%p123 bra 	$L__BB2_68;
	setp.gt.f64 	%p124, %fd188, %fd58;
	mov.f64 	%fd201, %fd58;
	mov.u64 	%rd292, %rd63;
	@%p124 bra 	$L__BB2_68;
	setp.lt.s64 	%p125, %rd279, %rd63;
	selp.f64 	%fd201, %fd188, %fd58, %p125;
	min.s64 	%rd292, %rd279, %rd63;
$L__BB2_68:
	mov.b64 	%rd248, %fd201;
	mov.b64 	{%r223, %r228}, %rd248;
	mov.b32 	%r239, 2;
	mov.b32 	%r241, -1;
	// begin inline asm
	shfl.sync.down.b32 %r222, %r223, %r239, %r216, %r241;
	// end inline asm
	// begin inline asm
	shfl.sync.down.b32 %r227, %r228, %r239, %r216, %r241;
	// end inline asm
	mov.b64 	%rd249, {%r222, %r227};
	mov.b64 	%fd61, %rd249;
	mov.b64 	{%r233, %r238}, %rd292;
	// begin inline asm
	shfl.sync.down.b32 %r232, %r233, %r239, %r216, %r241;
	// end inline asm
	// begin inline asm
	shfl.sync.down.b32 %r237, %r238, %r239, %r216, %r241;
	// end inline asm
	mov.b64 	%rd66, {%r232, %r237};
	add.s32 	%r242, %r197, 2;
	setp.gt.s32 	%p126, %r242, %r216;
	setp.lt.f64 	%p127, %fd201, %fd61;
	or.pred  	%p128, %p126, %p127;
	mov.f64 	%fd202, %fd201;
	mov.u64 	%rd293, %rd292;
	@%p128 bra 	$L__BB2_71;
	setp.gt.f64 	%p129, %fd201, %fd61;
	mov.f64 	%fd202, %fd61;
	mov.u64 	%rd293, %rd66;
	@%p129 bra 	$L__BB2_71;
	setp.lt.s64 	%p130, %rd292, %rd66;
	selp.f64 	%fd202, %fd201, %fd61, %p130;
	min.s64 	%rd293, %rd292, %rd66;
$L__BB2_71:
	mov.b64 	%rd250, %fd202;
	mov.b64 	{%r244, %r249}, %rd250;
	mov.b32 	%r260, 4;
	mov.b32 	%r262, -1;
	// begin inline asm
	shfl.sync.down.b32 %r243, %r244, %r260, %r216, %r262;
	// end inline asm
	// begin inline asm
	shfl.sync.down.b32 %r248, %r249, %r260, %r216, %r262;
	// end inline asm
	mov.b64 	%rd251, {%r243, %r248};
	mov.b64 	%fd64, %rd251;
	mov.b64 	{%r254, %r259}, %rd293;
	// begin inline asm
	shfl.sync.down.b32 %r253, %r254, %r260, %r216, %r262;
	// end inline asm
	// begin inline asm
	shfl.sync.down.b32 %r258, %r259, %r260, %r216, %r262;
	// end inline asm
	mov.b64 	%rd69, {%r253, %r258};
	add.s32 	%r263, %r197, 4;
	setp.gt.s32 	%p131, %r263, %r216;
	setp.lt.f64 	%p132, %fd202, %fd64;
	or.pred  	%p133, %p131, %p132;
	mov.f64 	%fd203, %fd202;
	mov.u64 	%rd294, %rd293;
	@%p133 bra 	$L__BB2_74;
	setp.gt.f64 	%p134, %fd202, %fd64;
	mov.f64 	%fd203, %fd64;
	mov.u64 	%rd294, %rd69;
	@%p134 bra 	$L__BB2_74;
	setp.lt.s64 	%p135, %rd293, %rd69;
	selp.f64 	%fd203, %fd202, %fd64, %p135;
	min.s64 	%rd294, %rd293, %rd69;
$L__BB2_74:
	mov.b64 	%rd252, %fd203;
	mov.b64 	{%r265, %r270}, %rd252;
	mov.b32 	%r281, 8;
	mov.b32 	%r283, -1;
	// begin inline asm
	shfl.sync.down.b32 %r264, %r265, %r281, %r216, %r283;
	// end inline asm
	// begin inline asm
	shfl.sync.down.b32 %r269, %r270, %r281, %r216, %r283;
	// end inline asm
	mov.b64 	%rd253, {%r264, %r269};
	mov.b64 	%fd67, %rd253;
	mov.b64 	{%r275, %r280}, %rd294;
	// begin inline asm
	shfl.sync.down.b32 %r274, %r275, %r281, %r216, %r283;
	// end inline asm
	// begin inline asm
	shfl.sync.down.b32 %r279, %r280, %r281, %r216, %r283;
	// end inline asm
	mov.b64 	%rd72, {%r274, %r279};
	add.s32 	%r284, %r197, 8;
	setp.gt.s32 	%p136, %r284, %r216;
	setp.lt.f64 	%p137, %fd203, %fd67;
	or.pred  	%p138, %p136, %p137;
	mov.f64 	%fd204, %fd203;
	mov.u64 	%rd295, %rd294;
	@%p138 bra 	$L__BB2_77;
	setp.gt.f64 	%p139, %fd203, %fd67;
	mov.f64 	%fd204, %fd67;
	mov.u64 	%rd295, %rd72;
	@%p139 bra 	$L__BB2_77;
	setp.lt.s64 	%p140, %rd294, %rd72;
	selp.f64 	%fd204, %fd203, %fd67, %p140;
	min.s64 	%rd295, %rd294, %rd72;
$L__BB2_77:
	mov.b64 	%rd254, %fd204;
	mov.b64 	{%r286, %r291}, %rd254;
	mov.b32 	%r302, 16;
	mov.b32 	%r304, -1;
	// begin inline asm
	shfl.sync.down.b32 %r285, %r286, %r302, %r216, %r304;
	// end inline asm
	// begin inline asm
	shfl.sync.down.b32 %r290, %r291, %r302, %r216, %r304;
	// end inline asm
	mov.b64 	%rd255, {%r285, %r290};
	mov.b64 	%fd70, %rd255;
	mov.b64 	{%r296, %r301}, %rd295;
	// begin inline asm
	shfl.sync.down.b32 %r295, %r296, %r302, %r216, %r304;
	// end inline asm
	// begin inline asm
	shfl.sync.down.b32 %r300, %r301, %r302, %r216, %r304;
	// end inline asm
	mov.b64 	%rd75, {%r295, %r300};
	add.s32 	%r305, %r197, 16;
	setp.gt.s32 	%p141, %r305, %r216;
	setp.lt.f64 	%p142, %fd204, %fd70;
	or.pred  	%p143, %p141, %p142;
	mov.f64 	%fd242, %fd204;
	mov.u64 	%rd333, %rd295;
	@%p143 bra 	$L__BB2_80;
	setp.gt.f64 	%p144, %fd204, %fd70;
	mov.f64 	%fd242, %fd70;
	mov.u64 	%rd333, %rd75;
	@%p144 bra 	$L__BB2_80;
	setp.lt.s64 	%p145, %rd295, %rd75;
	selp.f64 	%fd242, %fd204, %fd70, %p145;
	min.s64 	%rd333, %rd295, %rd75;
$L__BB2_80:
	setp.ne.s32 	%p146, %r197, 0;
	@%p146 bra 	$L__BB2_82;
	shr.u32 	%r306, %r5, 1;
	and.b32  	%r307, %r306, 496;
	mov.u32 	%r308, _ZN6thrust24THRUST_300001_SM_1000_NS8cuda_cub4core6detail5shmemE;
	add.s32 	%r309, %r308, %r307;
	st.shared.f64 	[%r309+8], %fd242;
	st.shared.u64 	[%r309+16], %rd333;
$L__BB2_82:
	bar.sync 	0;
	setp.ne.s32 	%p147, %r5, 0;
	@%p147 bra 	$L__BB2_201;
	setp.lt.s32 	%p148, %r4, 33;
	mov.f64 	%fd206, %fd242;
	mov.u64 	%rd297, %rd333;
	@%p148 bra 	$L__BB2_87;
	ld.shared.f64 	%fd73, [_ZN6thrust24THRUST_300001_SM_1000_NS8cuda_cub4core6detail5shmemE+24];
	ld.shared.u64 	%rd78, [_ZN6thrust24THRUST_300001_SM_1000_NS8cuda_cub4core6detail5shmemE+32];
	setp.lt.f64 	%p149, %fd242, %fd73;
	mov.f64 	%fd206, %fd242;
	mov.u64 	%rd297, %rd333;
	@%p149 bra 	$L__BB2_87;
	setp.lt.f64 	%p150, %fd73, %fd242;
	mov.f64 	%fd206, %fd73;
	mov.u64 	%rd297, %rd78;
	@%p150 bra 	$L__BB2_87;
	setp.lt.s64 	%p151, %rd333, %rd78;
	selp.f64 	%fd206, %fd242, %fd73, %p151;
	min.s64 	%rd297, %rd333, %rd78;
$L__BB2_87:
	setp.lt.s32 	%p152, %r4, 65;
	mov.f64 	%fd207, %fd206;
	mov.u64 	%rd298, %rd297;
	@%p152 bra 	$L__BB2_91;
	ld.shared.f64 	%fd76, [_ZN6thrust24THRUST_300001_SM_1000_NS8cuda_cub4core6detail5shmemE+40];
	ld.shared.u64 	%rd81, [_ZN6thrust24THRUST_300001_SM_1000_NS8cuda_cub4core6detail5shmemE+48];
	setp.lt.f64 	%p153, %fd206, %fd76;
	mov.f64 	%fd207, %fd206;
	mov.u64 	%rd298, %rd297;
	@%p153 bra 	$L__BB2_91;
	setp.lt.f64 	%p154, %fd76, %fd206;
	mov.f64 	%fd207, %fd76;
	mov.u64 	%rd298, %rd81;
	@%p154 bra 	$L__BB2_91;
	setp.lt.s64 	%p155, %rd297, %rd81;
	selp.f64 	%fd207, %fd206, %fd76, %p155;
	min.s64 	%rd298, %rd297, %rd81;
$L__BB2_91:
	setp.lt.s32 	%p156, %r4, 97;
	mov.f64 	%fd208, %fd207;
	mov.u64 	%rd299, %rd298;
	@%p156 bra 	$L__BB2_95;
	ld.shared.f64 	%fd79, [_ZN6thrust24THRUST_300001_SM_1000_NS8cuda_cub4core6detail5shmemE+56];
	ld.shared.u64 	%rd84, [_ZN6thrust24THRUST_300001_SM_1000_NS8cuda_cub4core6detail5shmemE+64];
	setp.lt.f64 	%p157, %fd207, %fd79;
	mov.f64 	%fd208, %fd207;
	mov.u64 	%rd299, %rd298;
	@%p157 bra 	$L__BB2_95;
	setp.lt.f64 	%p158, %fd79, %fd207;
	mov.f64 	%fd208, %fd79;
	mov.u64 	%rd299, %rd84;
	@%p158 bra 	$L__BB2_95;
	setp.lt.s64 	%p159, %rd298, %rd84;
	selp.f64 	%fd208, %fd207, %fd79, %p159;
	min.s64 	%rd299, %rd298, %rd84;
$L__BB2_95:
	setp.lt.s32 	%p160, %r4, 129;
	mov.f64 	%fd209, %fd208;
	mov.u64 	%rd300, %rd299;
	@%p160 bra 	$L__BB2_99;
	ld.shared.f64 	%fd82, [_ZN6thrust24THRUST_300001_SM_1000_NS8cuda_cub4core6detail5shmemE+72];
	ld.shared.u64 	%rd87, [_ZN6thrust24THRUST_300001_SM_1000_NS8cuda_cub4core6detail5shmemE+80];
	setp.lt.f64 	%p161, %fd208, %fd82;
	mov.f64 	%fd209, %fd208;
	mov.u64 	%rd300, %rd299;
	@%p161 bra 	$L__BB2_99;
	setp.lt.f64 	%p162, %fd82, %fd208;
	mov.f64 	%fd209, %fd82;
	mov.u64 	%rd300, %rd87;
	@%p162 bra 	$L__BB2_99;
	setp.lt.s64 	%p163, %rd299, %rd87;
	selp.f64 	%fd209, %fd208, %fd82, %p163;
	min.s64 	%rd300, %rd299, %rd87;
$L__BB2_99:
	setp.lt.s32 	%p164, %r4, 161;
	mov.f64 	%fd210, %fd209;
	mov.u64 	%rd301, %rd300;
	@%p164 bra 	$L__BB2_103;
	ld.shared.f64 	%fd85, [_ZN6thrust24THRUST_300001_SM_1000_NS8cuda_cub4core6detail5shmemE+88];
	ld.shared.u64 	%rd90, [_ZN6thrust24THRUST_300001_SM_1000_NS8cuda_cub4core6detail5shmemE+96];
	setp.lt.f64 	%p165, %fd209, %fd85;
	mov.f64 	%fd210, %fd209;
	mov.u64 	%rd301, %rd300;
	@%p165 bra 	$L__BB2_103;
	setp.lt.f64 	%p166, %fd85, %fd209;
	mov.f64 	%fd210, %fd85;
	mov.u64 	%rd301, %rd90;
	@%p166 bra 	$L__BB2_103;
	setp.lt.s64 	%p167, %rd300, %rd90;
	selp.f64 	%fd210, %fd209, %fd85, %p167;
	min.s64 	%rd301, %rd300, %rd90;
$L__BB2_103:
	setp.lt.s32 	%p168, %r4, 193;
	mov.f64 	%fd211, %fd210;
	mov.u64 	%rd302, %rd301;
	@%p168 bra 	$L__BB2_107;
	ld.shared.f64 	%fd88, [_ZN6thrust24THRUST_300001_SM_1000_NS8cuda_cub4core6detail5shmemE+104];
	ld.shared.u64 	%rd93, [_ZN6thrust24THRUST_300001_SM_1000_NS8cuda_cub4core6detail5shmemE+112];
	setp.lt.f64 	%p169, %fd210, %fd88;
	mov.f64 	%fd211, %fd210;
	mov.u64 	%rd302, %rd301;
	@%p169 bra 	$L__BB2_107;
	setp.lt.f64 	%p170, %fd88, %fd210;
	mov.f64 	%fd211, %fd88;
	mov.u64 	%rd302, %rd93;
	@%p170 bra 	$L__BB2_107;
	setp.lt.s64 	%p171, %rd301, %rd93;
	selp.f64 	%fd211, %fd210, %fd88, %p171;
	min.s64 	%rd302, %rd301, %rd93;
$L__BB2_107:
	setp.lt.s32 	%p172, %r4, 225;
	mov.u64 	%rd333, %rd302;
	mov.f64 	%fd242, %fd211;
	@%p172 bra 	$L__BB2_201;
	ld.shared.f64 	%fd91, [_ZN6thrust24THRUST_300001_SM_1000_NS8cuda_cub4core6detail5shmemE+120];
	ld.shared.u64 	%rd96, [_ZN6thrust24THRUST_300001_SM_1000_NS8cuda_cub4core6detail5shmemE+128];
	setp.lt.f64 	%p173, %fd211, %fd91;
	mov.u64 	%rd333, %rd302;
	mov.f64 	%fd242, %fd211;
	@%p173 bra 	$L__BB2_201;
	setp.lt.f64 	%p174, %fd91, %fd211;
	mov.u64 	%rd333, %rd96;
	mov.f64 	%fd242, %fd91;
	@%p174 bra 	$L__BB2_201;
	setp.lt.s64 	%p175, %rd302, %rd96;
	selp.f64 	%fd242, %fd211, %fd91, %p175;
	min.s64 	%rd333, %rd302, %rd96;
	bra.uni 	$L__BB2_201;
$L__BB2_111:
	mov.u32 	%r35, %tid.x;
	cvt.s64.s32 	%rd188, %r2;
	add.s64 	%rd98, %rd185, %rd188;
	cvt.u64.u32 	%rd189, %r35;
	add.s64 	%rd190, %rd189, %rd188;
	cvta.to.global.u64 	%rd191, %rd184;
	shl.b64 	%rd192, %rd190, 3;
	add.s64 	%rd193, %rd191, %rd192;
	ld.global.f64 	%fd172, [%rd193];
	add.s32 	%r69, %r35, 256;
	cvt.u64.u32 	%rd194, %r69;
	ld.global.f64 	%fd173, [%rd193+2048];
	add.s32 	%r70, %r35, 512;
	cvt.u64.u32 	%rd195, %r70;
	ld.global.f64 	%fd174, [%rd193+4096];
	ld.global.f64 	%fd93, [%rd193+6144];
	or.b32  	%r71, %r35, 1024;
	cvt.u64.u32 	%rd99, %r71;
	add.s64 	%rd100, %rd98, %rd99;
	ld.global.f64 	%fd94, [%rd193+8192];
	setp.lt.f64 	%p2, %fd173, %fd172;
	selp.f64 	%fd175, %fd173, %fd172, %p2;
	selp.b64 	%rd196, %rd194, %rd189, %p2;
	setp.lt.f64 	%p3, %fd174, %fd175;
	selp.f64 	%fd95, %fd174, %fd175, %p3;
	selp.b64 	%rd101, %rd195, %rd196, %p3;
	setp.lt.f64 	%p4, %fd95, %fd93;
	mov.f64 	%fd212, %fd95;
	mov.u64 	%rd303, %rd101;
	@%p4 bra 	$L__BB2_114;
	add.s32 	%r72, %r35, 768;
	cvt.u64.u32 	%rd303, %r72;
	setp.lt.f64 	%p5, %fd93, %fd95;
	mov.f64 	%fd212, %fd93;
	@%p5 bra 	$L__BB2_114;
	mov.f64 	%fd212, %fd95;
	mov.u64 	%rd303, %rd101;
$L__BB2_114:
	add.s64 	%rd104, %rd98, %rd303;
	setp.lt.f64 	%p6, %fd212, %fd94;
	mov.f64 	%fd230, %fd212;
	mov.u64 	%rd321, %rd104;
	@%p6 bra 	$L__BB2_117;
	setp.lt.f64 	%p7, %fd94, %fd212;
	mov.f64 	%fd230, %fd94;
	mov.u64 	%rd321, %rd100;
	@%p7 bra 	$L__BB2_117;
	setp.lt.s64 	%p8, %rd303, %rd99;
	selp.f64 	%fd230, %fd212, %fd94, %p8;
	selp.b64 	%rd321, %rd104, %rd100, %p8;
$L__BB2_117:
	setp.le.s32 	%p9, %r66, %r3;
	@%p9 bra 	$L__BB2_162;
	setp.ne.s32 	%p10, %r35, 0;
	@%p10 bra 	$L__BB2_120;
	atom.global.add.u32 	%r73, [%rd1+4], 1280;
	add.s32 	%r74, %r73, %r3;
	st.shared.u32 	[_ZN6thrust24THRUST_300001_SM_1000_NS8cuda_cub4core6detail5shmemE+152], %r74;
$L__BB2_120:
	bar.sync 	0;
	ld.shared.u32 	%r427, [_ZN6thrust24THRUST_300001_SM_1000_NS8cuda_cub4core6detail5shmemE+152];
	add.s32 	%r75, %r427, 1280;
	setp.gt.s32 	%p11, %r75, %r66;
	@%p11 bra 	$L__BB2_139;
$L__BB2_121:
	cvt.s64.s32 	%rd197, %r427;
	add.s64 	%rd198, %rd189, %rd197;
	cvta.to.global.u64 	%rd199, %rd184;
	shl.b64 	%rd200, %rd198, 3;
	add.s64 	%rd201, %rd199, %rd200;
	add.s64 	%rd109, %rd198, %rd185;
	ld.global.f64 	%fd100, [%rd201];
	ld.global.f64 	%fd101, [%rd201+2048];
	ld.global.f64 	%fd102, [%rd201+4096];
	ld.global.f64 	%fd103, [%rd201+6144];
	ld.global.f64 	%fd104, [%rd201+8192];
	setp.lt.f64 	%p12, %fd230, %fd100;
	mov.f64 	%fd215, %fd230;
	mov.u64 	%rd306, %rd321;
	@%p12 bra 	$L__BB2_124;
	setp.lt.f64 	%p13, %fd100, %fd230;
	mov.f64 	%fd215, %fd100;
	mov.u64 	%rd306, %rd109;
	@%p13 bra 	$L__BB2_124;
	setp.lt.s64 	%p14, %rd321, %rd109;
	selp.f64 	%fd215, %fd230, %fd100, %p14;
	min.s64 	%rd306, %rd321, %rd109;
$L__BB2_124:
	setp.lt.f64 	%p15, %fd215, %fd101;
	mov.f64 	%fd216, %fd215;
	mov.u64 	%rd307, %rd306;
	@%p15 bra 	$L__BB2_127;
	cvt.s64.s32 	%rd202, %r427;
	add.s64 	%rd203, %rd189, %rd202;
	add.s64 	%rd204, %rd203, %rd185;
	add.s64 	%rd307, %rd204, 256;
	setp.lt.f64 	%p16, %fd101, %fd215;
	mov.f64 	%fd216, %fd101;
	@%p16 bra 	$L__BB2_127;
	setp.lt.s64 	%p17, %rd306, %rd307;
	selp.f64 	%fd216, %fd215, %fd101, %p17;
	min.s64 	%rd307, %rd306, %rd307;
$L__BB2_127:
	setp.lt.f64 	%p18, %fd216, %fd102;
	mov.f64 	%fd217, %fd216;
	mov.u64 	%rd308, %rd307;
	@%p18 bra 	$L__BB2_130;
	cvt.s64.s32 	%rd205, %r427;
	add.s64 	%rd206, %rd189, %rd205;
	add.s64 	%rd207, %rd206, %rd185;
	add.s64 	%rd308, %rd207, 512;
	setp.lt.f64 	%p19, %fd102, %fd216;
	mov.f64 	%fd217, %fd102;
	@%p19 bra 	$L__BB2_130;
	setp.lt.s64 	%p20, %rd307, %rd308;
	selp.f64 	%fd217, %fd216, %fd102, %p20;
	min.s64 	%rd308, %rd307, %rd308;
$L__BB2_130:
	setp.lt.f64 	%p21, %fd217, %fd103;
	mov.f64 	%fd218, %fd217;
	mov.u64 	%rd309, %rd308;
	@%p21 bra 	$L__BB2_133;
	cvt.s64.s32 	%rd208, %r427;
	add.s64 	%rd209, %rd189, %rd208;
	add.s64 	%rd210, %rd209, %rd185;
	add.s64 	%rd309, %rd210, 768;
	setp.lt.f64 	%p22, %fd103, %fd217;
	mov.f64 	%fd218, %fd103;
	@%p22 bra 	$L__BB2_133;
	setp.lt.s64 	%p23, %rd308, %rd309;
	selp.f64 	%fd218, %fd217, %fd103, %p23;
	min.s64 	%rd309, %rd308, %rd309;
$L__BB2_133:
	setp.lt.f64 	%p24, %fd218, %fd104;
	mov.f64 	%fd230, %fd218;
	mov.u64 	%rd321, %rd309;
	@%p24 bra 	$L__BB2_136;
	add.s64 	%rd213, %rd198, %rd185;
	add.s64 	%rd321, %rd213, 1024;
	setp.lt.f64 	%p25, %fd104, %fd218;
	mov.f64 	%fd230, %fd104;
	@%p25 bra 	$L__BB2_136;
	setp.lt.s64 	%p26, %rd309, %rd321;
	selp.f64 	%fd230, %fd218, %fd104, %p26;
	min.s64 	%rd321, %rd309, %rd321;
$L__BB2_136:
	setp.ne.s32 	%p27, %r35, 0;
	bar.sync 	0;
	@%p27 bra 	$L__BB2_138;
	atom.global.add.u32 	%r76, [%rd1+4], 1280;
	add.s32 	%r77, %r76, %r3;
	st.shared.u32 	[_ZN6thrust24THRUST_300001_SM_1000_NS8cuda_cub4core6detail5shmemE+152], %r77;
$L__BB2_138:
	bar.sync 	0;
	ld.shared.u32 	%r427, [_ZN6thrust24THRUST_300001_SM_1000_NS8cuda_cub4core6detail5shmemE+152];
	add.s32 	%r78, %r427, 1280;
	setp.le.s32 	%p28, %r78, %r66;
	@%p28 bra 	$L__BB2_121;
$L__BB2_139:
	setp.le.s32 	%p29, %r66, %r427;
	@%p29 bra 	$L__BB2_162;
	sub.s32 	%r40, %r66, %r427;
	setp.ge.s32 	%p30, %r35, %r40;
	@%p30 bra 	$L__BB2_162;
	cvta.to.global.u64 	%rd125, %rd184;
	not.b32 	%r79, %r35;
	add.s32 	%r80, %r66, %r79;
	sub.s32 	%r41, %r80, %r427;
	and.b32  	%r81, %r41, 768;
	setp.eq.s32 	%p31, %r81, 768;
	mov.u32 	%r431, %r35;
	@%p31 bra 	$L__BB2_147;
	add.s32 	%r429, %r35, %r427;
	shr.u32 	%r82, %r41, 8;
	add.s32 	%r83, %r82, 1;
	and.b32  	%r84, %r83, 3;
	neg.s32 	%r428, %r84;
	mov.u32 	%r431, %r35;
$L__BB2_143:
	.pragma "nounroll";
	mov.u64 	%rd126, %rd321;
	mov.f64 	%fd116, %fd230;
	cvt.s64.s32 	%rd215, %r429;
	add.s64 	%rd127, %rd185, %rd215;
	mul.wide.s32 	%rd216, %r429, 8;
	add.s64 	%rd217, %rd125, %rd216;
	ld.global.f64 	%fd117, [%rd217];
	setp.lt.f64 	%p32, %fd116, %fd117;
	@%p32 bra 	$L__BB2_146;
	setp.lt.f64 	%p33, %fd117, %fd116;
	mov.f64 	%fd230, %fd117;
	mov.u64 	%rd321, %rd127;
	@%p33 bra 	$L__BB2_146;
	setp.lt.s64 	%p34, %rd126, %rd127;
	selp.f64 	%fd230, %fd116, %fd117, %p34;
	min.s64 	%rd321, %rd126, %rd127;
$L__BB2_146:
	add.s32 	%r431, %r431, 256;
	add.s32 	%r429, %r429, 256;
	add.s32 	%r428, %r428, 1;
	setp.ne.s32 	%p35, %r428, 0;
	@%p35 bra 	$L__BB2_143;
$L__BB2_147:
	setp.lt.u32 	%p36, %r41, 768;
	@%p36 bra 	$L__BB2_162;
	add.s32 	%r432, %r431, %r427;
	add.s32 	%r435, %r432, 256;
	add.s32 	%r434, %r432, 512;
	add.s32 	%r433, %r432, 768;
	add.s64 	%rd132, %rd125, 4096;
$L__BB2_149:
	cvt.s64.s32 	%rd218, %r435;
	add.s64 	%rd134, %rd185, %rd218;
	cvt.s64.s32 	%rd219, %r434;
	add.s64 	%rd135, %rd185, %rd219;
	cvt.s64.s32 	%rd220, %r433;
	add.s64 	%rd136, %rd185, %rd220;
	cvt.s64.s32 	%rd221, %r432;
	mul.wide.s32 	%rd222, %r432, 8;
	add.s64 	%rd137, %rd132, %rd222;
	add.s64 	%rd138, %rd185, %rd221;
	ld.global.f64 	%fd123, [%rd137+-4096];
	setp.lt.f64 	%p37, %fd230, %fd123;
	mov.f64 	%fd226, %fd230;
	mov.u64 	%rd317, %rd321;
	@%p37 bra 	$L__BB2_152;
	setp.lt.f64 	%p38, %fd123, %fd230;
	mov.f64 	%fd226, %fd123;
	mov.u64 	%rd317, %rd138;
	@%p38 bra 	$L__BB2_152;
	setp.lt.s64 	%p39, %rd321, %rd138;
	selp.f64 	%fd226, %fd230, %fd123, %p39;
	min.s64 	%rd317, %rd321, %rd138;
$L__BB2_152:
	ld.global.f64 	%fd126, [%rd137+-2048];
	setp.lt.f64 	%p40, %fd226, %fd126;
	mov.f64 	%fd227, %fd226;
	mov.u64 	%rd318, %rd317;
	@%p40 bra 	$L__BB2_155;
	setp.lt.f64 	%p41, %fd126, %fd226;
	mov.f64 	%fd227, %fd126;
	mov.u64 	%rd318, %rd134;
	@%p41 bra 	$L__BB2_155;
	setp.lt.s64 	%p42, %rd317, %rd134;
	selp.f64 	%fd227, %fd226, %fd126, %p42;
	min.s64 	%rd318, %rd317, %rd134;
$L__BB2_155:
	ld.global.f64 	%fd129, [%rd137];
	setp.lt.f64 	%p43, %fd227, %fd129;
	mov.f64 	%fd228, %fd227;
	mov.u64 	%rd319, %rd318;
	@%p43 bra 	$L__BB2_158;
	setp.lt.f64 	%p44, %fd129, %fd227;
	mov.f64 	%fd228, %fd129;
	mov.u64 	%rd319, %rd135;
	@%p44 bra 	$L__BB2_158;
	setp.lt.s64 	%p45, %rd318, %rd135;
	selp.f64 	%fd228, %fd227, %fd129, %p45;
	min.s64 	%rd319, %rd318, %rd135;
$L__BB2_158:
	ld.global.f64 	%fd132, [%rd137+2048];
	setp.lt.f64 	%p46, %fd228, %fd132;
	mov.f64 	%fd230, %fd228;
	mov.u64 	%rd321, %rd319;
	@%p46 bra 	$L__BB2_161;
	setp.lt.f64 	%p47, %fd132, %fd228;
	mov.f64 	%fd230, %fd132;
	mov.u64 	%rd321, %rd136;
	@%p47 bra 	$L__BB2_161;
	setp.lt.s64 	%p48, %rd319, %rd136;
	selp.f64 	%fd230, %fd228, %fd132, %p48;
	min.s64 	%rd321, %rd319, %rd136;
$L__BB2_161:
	add.s32 	%r431, %r431, 1024;
	add.s32 	%r435, %r435, 1024;
	add.s32 	%r434, %r434, 1024;
	add.s32 	%r433, %r433, 1024;
	add.s32 	%r432, %r432, 1024;
	setp.lt.s32 	%p49, %r431, %r40;
	@%p49 bra 	$L__BB2_149;
$L__BB2_162:
	// begin inline asm
	mov.u32 %r85, %laneid;
	// end inline asm
	mov.b64 	%rd223, %fd230;
	mov.b64 	{%r87, %r92}, %rd223;
	mov.b32 	%r103, 1;
	mov.b32 	%r104, 31;
	mov.b32 	%r105, -1;
	// begin inline asm
	shfl.sync.down.b32 %r86, %r87, %r103, %r104, %r105;
	// end inline asm
	// begin inline asm
	shfl.sync.down.b32 %r91, %r92, %r103, %r104, %r105;
	// end inline asm
	mov.b64 	%rd224, {%r86, %r91};
	mov.b64 	%fd136, %rd224;
	mov.b64 	{%r97, %r102}, %rd321;
	// begin inline asm
	shfl.sync.down.b32 %r96, %r97, %r103, %r104, %r105;
	// end inline asm
	// begin inline asm
	shfl.sync.down.b32 %r101, %r102, %r103, %r104, %r105;
	// end inline asm
	mov.b64 	%rd148, {%r96, %r101};
	setp.gt.s32 	%p50, %r85, 30;
	setp.lt.f64 	%p51, %fd230, %fd136;
	or.pred  	%p52, %p50, %p51;
	mov.f64 	%fd231, %fd230;
	mov.u64 	%rd322, %rd321;
	@%p52 bra 	$L__BB2_165;
	setp.gt.f64 	%p53, %fd230, %fd136;
	mov.f64 	%fd231, %fd136;
	mov.u64 	%rd322, %rd148;
	@%p53 bra 	$L__BB2_165;
	setp.lt.s64 	%p54, %rd321, %rd148;
	selp.f64 	%fd231, %fd230, %fd136, %p54;
	min.s64 	%rd322, %rd321, %rd148;
$L__BB2_165:
	mov.b64 	%rd225, %fd231;
	mov.b64 	{%r107, %r112}, %rd225;
	mov.b32 	%r123, 2;
	mov.b32 	%r124, 31;
	mov.b32 	%r125, -1;
	// begin inline asm
	shfl.sync.down.b32 %r106, %r107, %r123, %r124, %r125;
	// end inline asm
	// begin inline asm
	shfl.sync.down.b32 %r111, %r112, %r123, %r124, %r125;
	// end inline asm
	mov.b64 	%rd226, {%r106, %r111};
	mov.b64 	%fd139, %rd226;
	mov.b64 	{%r117, %r122}, %rd322;
	// begin inline asm
	shfl.sync.down.b32 %r116, %r117, %r123, %r124, %r125;
	// end inline asm
	// begin inline asm
	shfl.sync.down.b32 %r121, %r122, %r123, %r124, %r125;
	// end inline asm
	mov.b64 	%rd151, {%r116, %r121};
	setp.gt.s32 	%p55, %r85, 29;
	setp.lt.f64 	%p56, %fd231, %fd139;
	or.pred  	%p57, %p55, %p56;
	mov.f64 	%fd232, %fd231;
	mov.u64 	%rd323, %rd322;
	@%p57 bra 	$L__BB2_168;
	setp.gt.f64 	%p58, %fd231, %fd139;
	mov.f64 	%fd232, %fd139;
	mov.u64 	%rd323, %rd151;
	@%p58 bra 	$L__BB2_168;
	setp.lt.s64 	%p59, %rd322, %rd151;
	selp.f64 	%fd232, %fd231, %fd139, %p59;
	min.s64 	%rd323, %rd322, %rd151;
$L__BB2_168:
	mov.b64 	%rd227, %fd232;
	mov.b64 	{%r127, %r132}, %rd227;
	mov.b32 	%r143, 4;
	mov.b32 	%r144, 31;
	mov.b32 	%r145, -1;
	// begin inline asm
	shfl.sync.down.b32 %r126, %r127, %r143, %r144, %r145;
	// end inline asm
	// begin inline asm
	shfl.sync.down.b32 %r131, %r132, %r143, %r144, %r145;
	// end inline asm
	mov.b64 	%rd228, {%r126, %r131};
	mov.b64 	%fd142, %rd228;
	mov.b64 	{%r137, %r142}, %rd323;
	// begin inline asm
	shfl.sync.down.b32 %r136, %r137, %r143, %r144, %r145;
	// end inline asm
	// begin inline asm
	shfl.sync.down.b32 %r141, %r142, %r143, %r144, %r145;
	// end inline asm
	mov.b64 	%rd154, {%r136, %r141};
	setp.gt.s32 	%p60, %r85, 27;
	setp.lt.f64 	%p61, %fd232, %fd142;
	or.pred  	%p62, %p60, %p61;
	mov.f64 	%fd233, %fd232;
	mov.u64 	%rd324, %rd323;
	@%p62 bra 	$L__BB2_171;
	setp.gt.f64 	%p63, %fd232, %fd142;
	mov.f64 	%fd233, %fd142;
	mov.u64 	%rd324, %rd154;
	@%p63 bra 	$L__BB2_171;
	setp.lt.s64 	%p64, %rd323, %rd154;
	selp.f64 	%fd233, %fd232, %fd142, %p64;
	min.s64 	%rd324, %rd323, %rd154;
$L__BB2_171:
	mov.b64 	%rd229, %fd233;
	mov.b64 	{%r147, %r152}, %rd229;
	mov.b32 	%r163, 8;
	mov.b32 	%r164, 31;
	mov.b32 	%r165, -1;
	// begin inline asm
	shfl.sync.down.b32 %r146, %r147, %r163, %r164, %r165;
	// end inline asm
	// begin inline asm
	shfl.sync.down.b32 %r151, %r152, %r163, %r164, %r165;
	// end inline asm
	mov.b64 	%rd230, {%r146, %r151};
	mov.b64 	%fd145, %rd230;
	mov.b64 	{%r157, %r162}, %rd324;
	// begin inline asm
	shfl.sync.down.b32 %r156, %r157, %r163, %r164, %r165;
	// end inline asm
	// begin inline asm
	shfl.sync.down.b32 %r161, %r162, %r163, %r164, %r165;
	// end inline asm
	mov.b64 	%rd157, {%r156, %r161};
	setp.gt.s32 	%p65, %r85, 23;
	setp.lt.f64 	%p66, %fd233, %fd145;
	or.pred  	%p67, %p65, %p66;
	mov.f64 	%fd234, %fd233;
	mov.u64 	%rd325, %rd324;
	@%p67 bra 	$L__BB2_174;
	setp.gt.f64 	%p68, %fd233, %fd145;
	mov.f64 	%fd234, %fd145;
	mov.u64 	%rd325, %rd157;
	@%p68 bra 	$L__BB2_174;
	setp.lt.s64 	%p69, %rd324, %rd157;
	selp.f64 	%fd234, %fd233, %fd145, %p69;
	min.s64 	%rd325, %rd324, %rd157;
$L__BB2_174:
	mov.b64 	%rd231, %fd234;
	mov.b64 	{%r167, %r172}, %rd231;
	mov.b32 	%r183, 16;
	mov.b32 	%r184, 31;
	mov.b32 	%r185, -1;
	// begin inline asm
	shfl.sync.down.b32 %r166, %r167, %r183, %r184, %r185;
	// end inline asm
	// begin inline asm
	shfl.sync.down.b32 %r171, %r172, %r183, %r184, %r185;
	// end inline asm
	mov.b64 	%rd232, {%r166, %r171};
	mov.b64 	%fd148, %rd232;
	mov.b64 	{%r177, %r182}, %rd325;
	// begin inline asm
	shfl.sync.down.b32 %r176, %r177, %r183, %r184, %r185;
	// end inline asm
	// begin inline asm
	shfl.sync.down.b32 %r181, %r182, %r183, %r184, %r185;
	// end inline asm
	mov.b64 	%rd160, {%r176, %r181};
	setp.gt.s32 	%p70, %r85, 15;
	setp.lt.f64 	%p71, %fd234, %fd148;
	or.pred  	%p72, %p70, %p71;
	mov.f64 	%fd242, %fd234;
	mov.u64 	%rd333, %rd325;
	@%p72 bra 	$L__BB2_177;
	setp.gt.f64 	%p73, %fd234, %fd148;
	mov.f64 	%fd242, %fd148;
	mov.u64 	%rd333, %rd160;
	@%p73 bra 	$L__BB2_177;
	setp.lt.s64 	%p74, %rd325, %rd160;
	selp.f64 	%fd242, %fd234, %fd148, %p74;
	min.s64 	%rd333, %rd325, %rd160;
$L__BB2_177:
	setp.ne.s32 	%p75, %r85, 0;
	@%p75 bra 	$L__BB2_179;
	shr.u32 	%r186, %r35, 1;
	and.b32  	%r187, %r186, 496;
	mov.u32 	%r188, _ZN6thrust24THRUST_300001_SM_1000_NS8cuda_cub4core6detail5shmemE;
	add.s32 	%r189, %r188, %r187;
	st.shared.f64 	[%r189+8], %fd242;
	st.shared.u64 	[%r189+16], %rd333;
$L__BB2_179:
	bar.sync 	0;
	setp.ne.s32 	%p76, %r35, 0;
	@%p76 bra 	$L__BB2_201;
	ld.shared.f64 	%fd151, [_ZN6thrust24THRUST_300001_SM_1000_NS8cuda_cub4core6detail5shmemE+24];
	ld.shared.u64 	%rd163, [_ZN6thrust24THRUST_300001_SM_1000_NS8cuda_cub4core6detail5shmemE+32];
	setp.lt.f64 	%p77, %fd242, %fd151;
	mov.f64 	%fd236, %fd242;
	mov.u64 	%rd327, %rd333;
	@%p77 bra 	$L__BB2_183;
	setp.lt.f64 	%p78, %fd151, %fd242;
	mov.f64 	%fd236, %fd151;
	mov.u64 	%rd327, %rd163;
	@%p78 bra 	$L__BB2_183;
	setp.lt.s64 	%p79, %rd333, %rd163;
	selp.f64 	%fd236, %fd242, %fd151, %p79;
	min.s64 	%rd327, %rd333, %rd163;
$L__BB2_183:
	ld.shared.f64 	%fd154, [_ZN6thrust24THRUST_300001_SM_1000_NS8cuda_cub4core6detail5shmemE+40];
	ld.shared.u64 	%rd166, [_ZN6thrust24THRUST_300001_SM_1000_NS8cuda_cub4core6detail5shmemE+48];
	setp.lt.f64 	%p80, %fd236, %fd154;
	mov.f64 	%fd237, %fd236;
	mov.u64 	%rd328, %rd327;
	@%p80 bra 	$L__BB2_186;
	setp.lt.f64 	%p81, %fd154, %fd236;
	mov.f64 	%fd237, %fd154;
	mov.u64 	%rd328, %rd166;
	@%p81 bra 	$L__BB2_186;
	setp.lt.s64 	%p82, %rd327, %rd166;
	selp.f64 	%fd237, %fd236, %fd154, %p82;
	min.s64 	%rd328, %rd327, %rd166;
$L__BB2_186:
	ld.shared.f64 	%fd157, [_ZN6thrust24THRUST_300001_SM_1000_NS8cuda_cub4core6detail5shmemE+56];
	ld.shared.u64 	%rd169, [_ZN6thrust24THRUST_300001_SM_1000_NS8cuda_cub4core6detail5shmemE+64];
	setp.lt.f64 	%p83, %fd237, %fd157;
	mov.f64 	%fd238, %fd237;
	mov.u64 	%rd329, %rd328;
	@%p83 bra 	$L__BB2_189;
	setp.lt.f64 	%p84, %fd157, %fd237;
	mov.f64 	%fd238, %fd157;
	mov.u64 	%rd329, %rd169;
	@%p84 bra 	$L__BB2_189;
	setp.lt.s64 	%p85, %rd328, %rd169;
	selp.f64 	%fd238, %fd237, %fd157, %p85;
	min.s64 	%rd329, %rd328, %rd169;
$L__BB2_189:
	ld.shared.f64 	%fd160, [_ZN6thrust24THRUST_300001_SM_1000_NS8cuda_cub4core6detail5shmemE+72];
	ld.shared.u64 	%rd172, [_ZN6thrust24THRUST_300001_SM_1000_NS8cuda_cub4core6detail5shmemE+80];
	setp.lt.f64 	%p86, %fd238, %fd160;
	mov.f64 	%fd239, %fd238;
	mov.u64 	%rd330, %rd329;
	@%p86 bra 	$L__BB2_192;
	setp.lt.f64 	%p87, %fd160, %fd238;
	mov.f64 	%fd239, %fd160;
	mov.u64 	%rd330, %rd172;
	@%p87 bra 	$L__BB2_192;
	setp.lt.s64 	%p88, %rd329, %rd172;
	selp.f64 	%fd239, %fd238, %fd160, %p88;
	min.s64 	%rd330, %rd329, %rd172;
$L__BB2_192:
	ld.shared.f64 	%fd163, [_ZN6thrust24THRUST_300001_SM_1000_NS8cuda_cub4core6detail5shmemE+88];
	ld.shared.u64 	%rd175, [_ZN6thrust24THRUST_300001_SM_1000_NS8cuda_cub4core6detail5shmemE+96];
	setp.lt.f64 	%p89, %fd239, %fd163;
	mov.f64 	%fd240, %fd239;
	mov.u64 	%rd331, %rd330;
	@%p89 bra 	$L__BB2_195;
	setp.lt.f64 	%p90, %fd163, %fd239;
	mov.f64 	%fd240, %fd163;
	mov.u64 	%rd331, %rd175;
	@%p90 bra 	$L__BB2_195;
	setp.lt.s64 	%p91, %rd330, %rd175;
	selp.f64 	%fd240, %fd239, %fd163, %p91;
	min.s64 	%rd331, %rd330, %rd175;
$L__BB2_195:
	ld.shared.f64 	%fd166, [_ZN6thrust24THRUST_300001_SM_1000_NS8cuda_cub4core6detail5shmemE+104];
	ld.shared.u64 	%rd178, [_ZN6thrust24THRUST_300001_SM_1000_NS8cuda_cub4core6detail5shmemE+112];
	setp.lt.f64 	%p92, %fd240, %fd166;
	mov.f64 	%fd241, %fd240;
	mov.u64 	%rd332, %rd331;
	@%p92 bra 	$L__BB2_198;
	setp.lt.f64 	%p93, %fd166, %fd240;
	mov.f64 	%fd241, %fd166;
	mov.u64 	%rd332, %rd178;
	@%p93 bra 	$L__BB2_198;
	setp.lt.s64 	%p94, %rd331, %rd178;
	selp.f64 	%fd241, %fd240, %fd166, %p94;
	min.s64 	%rd332, %rd331, %rd178;
$L__BB2_198:
	ld.shared.f64 	%fd169, [_ZN6thrust24THRUST_300001_SM_1000_NS8cuda_cub4core6detail5shmemE+120];
	ld.shared.u64 	%rd181, [_ZN6thrust24THRUST_300001_SM_1000_NS8cuda_cub4core6detail5shmemE+128];
	setp.lt.f64 	%p95, %fd241, %fd169;
	mov.u64 	%rd333, %rd332;
	mov.f64 	%fd242, %fd241;
	@%p95 bra 	$L__BB2_201;
	setp.lt.f64 	%p96, %fd169, %fd241;
	mov.u64 	%rd333, %rd181;
	mov.f64 	%fd242, %fd169;
	@%p96 bra 	$L__BB2_201;
	setp.lt.s64 	%p97, %rd332, %rd181;
	selp.f64 	%fd242, %fd241, %fd169, %p97;
	min.s64 	%rd333, %rd332, %rd181;
$L__BB2_201:
	mov.u32 	%r415, %tid.x;
	setp.ne.s32 	%p224, %r415, 0;
	@%p224 bra 	$L__BB2_203;
	ld.param.u64 	%rd269, [_ZN6thrust24THRUST_300001_SM_1000_NS8cuda_cub4core6detail13_kernel_agentINS1_8__reduce11ReduceAgentINS0_12zip_iteratorIN4cuda3std3__45tupleIJNS0_6detail15normal_iteratorINS0_10device_ptrIdEEEENS0_17counting_iteratorIlNS0_11use_defaultESI_SI_EEEEEEEPNSB_IJdlEEESM_iNS1_9__extrema9arg_min_fIdlNSA_4lessIdEEEEEEJSL_SN_iN3cub18CUB_300001_SM_100013GridEvenShareIiEENSV_9GridQueueIjEESS_EEEvDpT0__param_1];
	cvta.to.global.u64 	%rd266, %rd269;
	mul.wide.u32 	%rd267, %r1, 16;
	add.s64 	%rd268, %rd266, %rd267;
	st.global.f64 	[%rd268], %fd242;
	st.global.u64 	[%rd268+8], %rd333;
$L__BB2_203:
	ret;

}
	// .globl	_ZN6thrust24THRUST_300001_SM_1000_NS8cuda_cub4core6detail13_kernel_agentINS1_8__reduce10DrainAgentIiEEJN3cub18CUB_300001_SM_10009GridQueueIjEEiEEEvDpT0_
.visible .entry _ZN6thrust24THRUST_300001_SM_1000_NS8cuda_cub4core6detail13_kernel_agentINS1_8__reduce10DrainAgentIiEEJN3cub18CUB_300001_SM_10009GridQueueIjEEiEEEvDpT0_(
	.param .align 8 .b8 _ZN6thrust24THRUST_300001_SM_1000_NS8cuda_cub4core6detail13_kernel_agentINS1_8__reduce10DrainAgentIiEEJN3cub18CUB_300001_SM_10009GridQueueIjEEiEEEvDpT0__param_0[8],
	.param .u32 _ZN6thrust24THRUST_300001_SM_1000_NS8cuda_cub4core6detail13_kernel_agentINS1_8__reduce10DrainAgentIiEEJN3cub18CUB_300001_SM_10009GridQueueIjEEiEEEvDpT0__param_1
)
.maxntid 1
{
	.reg .b32 	%r<3>;
	.reg .b64 	%rd<3>;

	ld.param.u64 	%rd1, [_ZN6thrust24THRUST_300001_SM_1000_NS8cuda_cub4core6detail13_kernel_agentINS1_8__reduce10DrainAgentIiEEJN3cub18CUB_300001_SM_10009GridQueueIjEEiEEEvDpT0__param_0];
	ld.param.u32 	%r1, [_ZN6thrust24THRUST_300001_SM_1000_NS8cuda_cub4core6detail13_kernel_agentINS1_8__reduce10DrainAgentIiEEJN3cub18CUB_300001_SM_10009GridQueueIjEEiEEEvDpT0__param_1];
	cvta.to.global.u64 	%rd2, %rd1;
	st.global.u32 	[%rd2], %r1;
	mov.b32 	%r2, 0;
	st.global.u32 	[%rd2+4], %r2;
	ret;

}
	// .globl	_ZN6thrust24THRUST_300001_SM_1000_NS8cuda_cub4core6detail13_kernel_agentINS1_8__reduce11ReduceAgentIPN4cuda3std3__45tupleIJdlEEESC_SB_iNS1_9__extrema9arg_min_fIdlNS9_4lessIdEEEEEEJSC_SC_iSH_EEEvDpT0_
.visible .entry _ZN6thrust24THRUST_300001_SM_1000_NS8cuda_cub4core6detail13_kernel_agentINS1_8__reduce11ReduceAgentIPN4cuda3std3__45tupleIJdlEEESC_SB_iNS1_9__extrema9arg_min_fIdlNS9_4lessIdEEEEEEJSC_SC_iSH_EEEvDpT0_(
	.param .u64 .ptr .align 1 _ZN6thrust24THRUST_300001_SM_1000_NS8cuda_cub4core6detail13_kernel_agentINS1_8__reduce11ReduceAgentIPN4cuda3std3__45tupleIJdlEEESC_SB_iNS1_9__extrema9arg_min_fIdlNS9_4lessIdEEEEEEJSC_SC_iSH_EEEvDpT0__param_0,
	.param .u64 .ptr .align 1 _ZN6thrust24THRUST_300001_SM_1000_NS8cuda_cub4core6detail13_kernel_agentINS1_8__reduce11ReduceAgentIPN4cuda3std3__45tupleIJdlEEESC_SB_iNS1_9__extrema9arg_min_fIdlNS9_4lessIdEEEEEEJSC_SC_iSH_EEEvDpT0__param_1,
	.param .u32 _ZN6thrust24THRUST_300001_SM_1000_NS8cuda_cub4core6detail13_kernel_agentINS1_8__reduce11ReduceAgentIPN4cuda3std3__45tupleIJdlEEESC_SB_iNS1_9__extrema9arg_min_fIdlNS9_4lessIdEEEEEEJSC_SC_iSH_EEEvDpT0__param_2,
	.param .align 1 .b8 _ZN6thrust24THRUST_300001_SM_1000_NS8cuda_cub4core6detail13_kernel_agentINS1_8__reduce11ReduceAgentIPN4cuda3std3__45tupleIJdlEEESC_SB_iNS1_9__extrema9arg_min_fIdlNS9_4lessIdEEEEEEJSC_SC_iSH_EEEvDpT0__param_3[1]
)
.maxntid 256
{
	.reg .pred 	%p<228>;
	.reg .b32 	%r<390>;
	.reg .b64 	%rd<387>;
	.reg .b64 	%fd<248>;

	ld.param.u64 	%rd186, [_ZN6thrust24THRUST_300001_SM_1000_NS8cuda_cub4core6detail13_kernel_agentINS1_8__reduce11ReduceAgentIPN4cuda3std3__45tupleIJdlEEESC_SB_iNS1_9__extrema9arg_min_fIdlNS9_4lessIdEEEEEEJSC_SC_iSH_EEEvDpT0__param_0];
	ld.param.u32 	%r37, [_ZN6thrust24THRUST_300001_SM_1000_NS8cuda_cub4core6detail13_kernel_agentINS1_8__reduce11ReduceAgentIPN4cuda3std3__45tupleIJdlEEESC_SB_iNS1_9__extrema9arg_min_fIdlNS9_4lessIdEEEEEEJSC_SC_iSH_EEEvDpT0__param_2];
	setp.eq.s32 	%p1, %r37, 0;
	@%p1 bra 	$L__BB4_205;
	setp.gt.s32 	%p2, %r37, 1279;
	@%p2 bra 	$L__BB4_111;
	mov.u32 	%r1, %tid.x;
	setp.ge.s32 	%p101, %r1, %r37;
	mov.f64 	%fd191, 0d0000000000000000;
	mov.b64 	%rd329, 0;
	mov.u32 	%r380, %r1;
	@%p101 bra 	$L__BB4_4;
	mul.wide.u32 	%rd273, %r1, 16;
	add.s64 	%rd270, %rd186, %rd273;
	// begin inline asm
	ld.global.nc.u64 %rd269, [%rd270];
	// end inline asm
	add.s64 	%rd272, %rd270, 8;
	// begin inline asm
	ld.global.nc.u64 %rd329, [%rd272];
	// end inline asm
	mov.b64 	%fd191, %rd269;
	add.s32 	%r380, %r1, 256;
$L__BB4_4:
	setp.ge.s32 	%p102, %r380, %r37;
	@%p102 bra 	$L__BB4_25;
	not.b32 	%r153, %r380;
	add.s32 	%r4, %r37, %r153;
	and.b32  	%r154, %r4, 768;
	setp.eq.s32 	%p103, %r154, 768;
	@%p103 bra 	$L__BB4_11;
	mul.wide.u32 	%rd275, %r380, 16;
	add.s64 	%rd320, %rd186, %rd275;
	shr.u32 	%r155, %r4, 8;
	add.s32 	%r156, %r155, 1;
	and.b32  	%r157, %r156, 3;
	neg.s32 	%r378, %r157;
$L__BB4_7:
	.pragma "nounroll";
	mov.u64 	%rd5, %rd329;
	mov.f64 	%fd3, %fd191;
	// begin inline asm
	ld.global.nc.u64 %rd276, [%rd320];
	// end inline asm
	add.s64 	%rd279, %rd320, 8;
	// begin inline asm
	ld.global.nc.u64 %rd278, [%rd279];
	// end inline asm
	mov.b64 	%fd4, %rd276;
	setp.lt.f64 	%p104, %fd3, %fd4;
	@%p104 bra 	$L__BB4_10;
	setp.gt.f64 	%p105, %fd3, %fd4;
	mov.u64 	%rd329, %rd278;
	mov.f64 	%fd191, %fd4;
	@%p105 bra 	$L__BB4_10;
	setp.lt.s64 	%p106, %rd5, %rd278;
	min.s64 	%rd329, %rd5, %rd278;
	selp.f64 	%fd191, %fd3, %fd4, %p106;
$L__BB4_10:
	add.s32 	%r380, %r380, 256;
	add.s64 	%rd320, %rd320, 4096;
	add.s32 	%r378, %r378, 1;
	setp.ne.s32 	%p107, %r378, 0;
	@%p107 bra 	$L__BB4_7;
$L__BB4_11:
	setp.lt.u32 	%p108, %r4, 768;
	@%p108 bra 	$L__BB4_25;
$L__BB4_12:
	mul.wide.s32 	%rd284, %r380, 16;
	add.s64 	%rd281, %rd186, %rd284;
	// begin inline asm
	ld.global.nc.u64 %rd280, [%rd281];
	// end inline asm
	add.s64 	%rd283, %rd281, 8;
	// begin inline asm
	ld.global.nc.u64 %rd282, [%rd283];
	// end inline asm
	mov.b64 	%fd10, %rd280;
	setp.lt.f64 	%p109, %fd191, %fd10;
	mov.u64 	%rd326, %rd329;
	mov.f64 	%fd188, %fd191;
	@%p109 bra 	$L__BB4_15;
	setp.gt.f64 	%p110, %fd191, %fd10;
	mov.u64 	%rd326, %rd282;
	mov.f64 	%fd188, %fd10;
	@%p110 bra 	$L__BB4_15;
	setp.lt.s64 	%p111, %rd329, %rd282;
	min.s64 	%rd326, %rd329, %rd282;
	selp.f64 	%fd188, %fd191, %fd10, %p111;
$L__BB4_15:
	add.s64 	%rd286, %rd281, 4096;
	// begin inline asm
	ld.global.nc.u64 %rd285, [%rd286];
	// end inline asm
	add.s64 	%rd288, %rd281, 4104;
	// begin inline asm
	ld.global.nc.u64 %rd287, [%rd288];
	// end inline asm
	mov.b64 	%fd13, %rd285;
	setp.lt.f64 	%p112, %fd188, %fd13;
	mov.u64 	%rd327, %rd326;
	mov.f64 	%fd189, %fd188;
	@%p112 bra 	$L__BB4_18;
	setp.gt.f64 	%p113, %fd188, %fd13;
	mov.u64 	%rd327, %rd287;
	mov.f64 	%fd189, %fd13;
	@%p113 bra 	$L__BB4_18;
	setp.lt.s64 	%p114, %rd326, %rd287;
	min.s64 	%rd327, %rd326, %rd287;
	selp.f64 	%fd189, %fd188, %fd13, %p114;
$L__BB4_18:
	add.s64 	%rd290, %rd281, 8192;
	// begin inline asm
	ld.global.nc.u64 %rd289, [%rd290];
	// end inline asm
	add.s64 	%rd292, %rd281, 8200;
	// begin inline asm
	ld.global.nc.u64 %rd291, [%rd292];
	// end inline asm
	mov.b64 	%fd16, %rd289;
	setp.lt.f64 	%p115, %fd189, %fd16;
	mov.u64 	%rd328, %rd327;
	mov.f64 	%fd190, %fd189;
	@%p115 bra 	$L__BB4_21;
	setp.gt.f64 	%p116, %fd189, %fd16;
	mov.u64 	%rd328, %rd291;
	mov.f64 	%fd190, %fd16;
	@%p116 bra 	$L__BB4_21;
	setp.lt.s64 	%p117, %rd327, %rd291;
	min.s64 	%rd328, %rd327, %rd291;
	selp.f64 	%fd190, %fd189, %fd16, %p117;
$L__BB4_21:
	add.s64 	%rd294, %rd281, 12288;
	// begin inline asm
	ld.global.nc.u64 %rd293, [%rd294];
	// end inline asm
	add.s64 	%rd296, %rd281, 12296;
	// begin inline asm
	ld.global.nc.u64 %rd295, [%rd296];
	// end inline asm
	mov.b64 	%fd19, %rd293;
	setp.lt.f64 	%p118, %fd190, %fd19;
	mov.u64 	%rd329, %rd328;
	mov.f64 	%fd191, %fd190;
	@%p118 bra 	$L__BB4_24;
	setp.gt.f64 	%p119, %fd190, %fd19;
	mov.u64 	%rd329, %rd295;
	mov.f64 	%fd191, %fd19;
	@%p119 bra 	$L__BB4_24;
	setp.lt.s64 	%p120, %rd328, %rd295;
	min.s64 	%rd329, %rd328, %rd295;
	selp.f64 	%fd191, %fd190, %fd19, %p120;
$L__BB4_24:
	add.s32 	%r380, %r380, 1024;
	setp.lt.s32 	%p121, %r380, %r37;
	@%p121 bra 	$L__BB4_12;
$L__BB4_25:
	setp.lt.s32 	%p122, %r37, 256;
	@%p122 bra 	$L__BB4_65;
	// begin inline asm
	mov.u32 %r271, %laneid;
	// end inline asm
	mov.b64 	%rd307, %fd191;
	mov.b64 	{%r273, %r278}, %rd307;
	mov.b32 	%r289, 1;
	mov.b32 	%r290, 31;
	mov.b32 	%r291, -1;
	// begin inline asm
	shfl.sync.down.b32 %r272, %r273, %r289, %r290, %r291;
	// end inline asm
	// begin inline asm
	shfl.sync.down.b32 %r277, %r278, %r289, %r290, %r291;
	// end inline asm
	mov.b64 	%rd308, {%r272, %r277};
	mov.b64 	%fd23, %rd308;
	mov.b64 	{%r283, %r288}, %rd329;
	// begin inline asm
	shfl.sync.down.b32 %r282, %r283, %r289, %r290, %r291;
	// end inline asm
	// begin inline asm
	shfl.sync.down.b32 %r287, %r288, %r289, %r290, %r291;
	// end inline asm
	mov.b64 	%rd27, {%r282, %r287};
	setp.gt.s32 	%p179, %r271, 30;
	setp.lt.f64 	%p180, %fd191, %fd23;
	or.pred  	%p181, %p179, %p180;
	mov.u64 	%rd331, %rd329;
	mov.f64 	%fd193, %fd191;
	@%p181 bra 	$L__BB4_29;
	setp.gt.f64 	%p182, %fd191, %fd23;
	mov.u64 	%rd331, %rd27;
	mov.f64 	%fd193, %fd23;
	@%p182 bra 	$L__BB4_29;
	setp.lt.s64 	%p183, %rd329, %rd27;
	min.s64 	%rd331, %rd329, %rd27;
	selp.f64 	%fd193, %fd191, %fd23, %p183;
$L__BB4_29:
	mov.b64 	%rd309, %fd193;
	mov.b64 	{%r293, %r298}, %rd309;
	mov.b32 	%r309, 2;
	mov.b32 	%r310, 31;
	mov.b32 	%r311, -1;
	// begin inline asm
	shfl.sync.down.b32 %r292, %r293, %r309, %r310, %r311;
	// end inline asm
	// begin inline asm
	shfl.sync.down.b32 %r297, %r298, %r309, %r310, %r311;
	// end inline asm
	mov.b64 	%rd310, {%r292, %r297};
	mov.b64 	%fd26, %rd310;
	mov.b64 	{%r303, %r308}, %rd331;
	// begin inline asm
	shfl.sync.down.b32 %r302, %r303, %r309, %r310, %r311;
	// end inline asm
	// begin inline asm
	shfl.sync.down.b32 %r307, %r308, %r309, %r310, %r311;
	// end inline asm
	mov.b64 	%rd30, {%r302, %r307};
	setp.gt.s32 	%p184, %r271, 29;
	setp.lt.f64 	%p185, %fd193, %fd26;
	or.pred  	%p186, %p184, %p185;
	mov.u64 	%rd332, %rd331;
	mov.f64 	%fd194, %fd193;
	@%p186 bra 	$L__BB4_32;
	setp.gt.f64 	%p187, %fd193, %fd26;
	mov.u64 	%rd332, %rd30;
	mov.f64 	%fd194, %fd26;
	@%p187 bra 	$L__BB4_32;
	setp.lt.s64 	%p188, %rd331, %rd30;
	min.s64 	%rd332, %rd331, %rd30;
	selp.f64 	%fd194, %fd193, %fd26, %p188;
$L__BB4_32:
	mov.b64 	%rd311, %fd194;
	mov.b64 	{%r313, %r318}, %rd311;
	mov.b32 	%r329, 4;
	mov.b32 	%r330, 31;
	mov.b32 	%r331, -1;
	// begin inline asm
	shfl.sync.down.b32 %r312, %r313, %r329, %r330, %r331;
	// end inline asm
	// begin inline asm
	shfl.sync.down.b32 %r317, %r318, %r329, %r330, %r331;
	// end inline asm
	mov.b64 	%rd312, {%r312, %r317};
	mov.b64 	%fd29, %rd312;
	mov.b64 	{%r323, %r328}, %rd332;
	// begin inline asm
	shfl.sync.down.b32 %r322, %r323, %r329, %r330, %r331;
	// end inline asm
	// begin inline asm
	shfl.sync.down.b32 %r327, %r328, %r329, %r330, %r331;
	// end inline asm
	mov.b64 	%rd33, {%r322, %r327};
	setp.gt.s32 	%p189, %r271, 27;
	setp.lt.f64 	%p190, %fd194, %fd29;
	or.pred  	%p191, %p189, %p190;
	mov.u64 	%rd333, %rd332;
	mov.f64 	%fd195, %fd194;
	@%p191 bra 	$L__BB4_35;
	setp.gt.f64 	%p192, %fd194, %fd29;
	mov.u64 	%rd333, %rd33;
	mov.f64 	%fd195, %fd29;
	@%p192 bra 	$L__BB4_35;
	setp.lt.s64 	%p193, %rd332, %rd33;
	min.s64 	%rd333, %rd332, %rd33;
	selp.f64 	%fd195, %fd194, %fd29, %p193;
$L__BB4_35:
	mov.b64 	%rd313, %fd195;
	mov.b64 	{%r333, %r338}, %rd313;
	mov.b32 	%r349, 8;
	mov.b32 	%r350, 31;
	mov.b32 	%r351, -1;
	// begin inline asm
	shfl.sync.down.b32 %r332, %r333, %r349, %r350, %r351;
	// end inline asm
	// begin inline asm
	shfl.sync.down.b32 %r337, %r338, %r349, %r350, %r351;
	// end inline asm
	mov.b64 	%rd314, {%r332, %r337};
	mov.b64 	%fd32, %rd314;
	mov.b64 	{%r343, %r348}, %rd333;
	// begin inline asm
	shfl.sync.down.b32 %r342, %r343, %r349, %r350, %r351;
	// end inline asm
	// begin inline asm
	shfl.sync.down.b32 %r347, %r348, %r349, %r350, %r351;
	// end inline asm
	mov.b64 	%rd36, {%r342, %r347};
	setp.gt.s32 	%p194, %r271, 23;
	setp.lt.f64 	%p195, %fd195, %fd32;
	or.pred  	%p196, %p194, %p195;
	mov.u64 	%rd334, %rd333;
	mov.f64 	%fd196, %fd195;
	@%p196 bra 	$L__BB4_38;
	setp.gt.f64 	%p197, %fd195, %fd32;
	mov.u64 	%rd334, %rd36;
	mov.f64 	%fd196, %fd32;
	@%p197 bra 	$L__BB4_38;
	setp.lt.s64 	%p198, %rd333, %rd36;
	min.s64 	%rd334, %rd333, %rd36;
	selp.f64 	%fd196, %fd195, %fd32, %p198;
$L__BB4_38:
	mov.b64 	%rd315, %fd196;
	mov.b64 	{%r353, %r358}, %rd315;
	mov.b32 	%r369, 16;
	mov.b32 	%r370, 31;
	mov.b32 	%r371, -1;
	// begin inline asm
	shfl.sync.down.b32 %r352, %r353, %r369, %r370, %r371;
	// end inline asm
	// begin inline asm
	shfl.sync.down.b32 %r357, %r358, %r369, %r370, %r371;
	// end inline asm
	mov.b64 	%rd316, {%r352, %r357};
	mov.b64 	%fd35, %rd316;
	mov.b64 	{%r363, %r368}, %rd334;
	// begin inline asm
	shfl.sync.down.b32 %r362, %r363, %r369, %r370, %r371;
	// end inline asm
	// begin inline asm
	shfl.sync.down.b32 %r367, %r368, %r369, %r370, %r371;
	// end inline asm
	mov.b64 	%rd39, {%r362, %r367};
	setp.gt.s32 	%p199, %r271, 15;
	setp.lt.f64 	%p200, %fd196, %fd35;
	or.pred  	%p201, %p199, %p200;
	mov.u64 	%rd386, %rd334;
	mov.f64 	%fd247, %fd196;
	@%p201 bra 	$L__BB4_41;
	setp.gt.f64 	%p202, %fd196, %fd35;
	mov.u64 	%rd386, %rd39;
	mov.f64 	%fd247, %fd35;
	@%p202 bra 	$L__BB4_41;
	setp.lt.s64 	%p203, %rd334, %rd39;
	min.s64 	%rd386, %rd334, %rd39;
	selp.f64 	%fd247, %fd196, %fd35, %p203;
$L__BB4_41:
	setp.ne.s32 	%p204, %r271, 0;
	@%p204 bra 	$L__BB4_43;
	shr.u32 	%r372, %r1, 1;
	and.b32  	%r373, %r372, 496;
	mov.u32 	%r374, _ZN6thrust24THRUST_300001_SM_1000_NS8cuda_cub4core6detail5shmemE;
	add.s32 	%r375, %r374, %r373;
	st.shared.f64 	[%r375+8], %fd247;
	st.shared.u64 	[%r375+16], %rd386;
$L__BB4_43:
	bar.sync 	0;
	setp.ne.s32 	%p205, %r1, 0;
	@%p205 bra 	$L__BB4_203;
	ld.shared.f64 	%fd38, [_ZN6thrust24THRUST_300001_SM_1000_NS8cuda_cub4core6detail5shmemE+24];
	ld.shared.u64 	%rd42, [_ZN6thrust24THRUST_300001_SM_1000_NS8cuda_cub4core6detail5shmemE+32];
	setp.lt.f64 	%p206, %fd247, %fd38;
	mov.u64 	%rd336, %rd386;
	mov.f64 	%fd198, %fd247;
	@%p206 bra 	$L__BB4_47;
	setp.lt.f64 	%p207, %fd38, %fd247;
	mov.u64 	%rd336, %rd42;
	mov.f64 	%fd198, %fd38;
	@%p207 bra 	$L__BB4_47;
	setp.lt.s64 	%p208, %rd386, %rd42;
	min.s64 	%rd336, %rd386, %rd42;
	selp.f64 	%fd198, %fd247, %fd38, %p208;
$L__BB4_47:
	ld.shared.f64 	%fd41, [_ZN6thrust24THRUST_300001_SM_1000_NS8cuda_cub4core6detail5shmemE+40];
	ld.shared.u64 	%rd45, [_ZN6thrust24THRUST_300001_SM_1000_NS8cuda_cub4core6detail5shmemE+48];
	setp.lt.f64 	%p209, %fd198, %fd41;
	mov.u64 	%rd337, %rd336;
	mov.f64 	%fd199, %fd198;
	@%p209 bra 	$L__BB4_50;
	setp.lt.f64 	%p210, %fd41, %fd198;
	mov.u64 	%rd337, %rd45;
	mov.f64 	%fd199, %fd41;
	@%p210 bra 	$L__BB4_50;
	setp.lt.s64 	%p211, %rd336, %rd45;
	min.s64 	%rd337, %rd336, %rd45;
	selp.f64 	%fd199, %fd198, %fd41, %p211;
$L__BB4_50:
	ld.shared.f64 	%fd44, [_ZN6thrust24THRUST_300001_SM_1000_NS8cuda_cub4core6detail5shmemE+56];
	ld.shared.u64 	%rd48, [_ZN6thrust24THRUST_300001_SM_1000_NS8cuda_cub4core6detail5shmemE+64];
	setp.lt.f64 	%p212, %fd199, %fd44;
	mov.u64 	%rd338, %rd337;
	mov.f64 	%fd200, %fd199;
	@%p212 bra 	$L__BB4_53;
	setp.lt.f64 	%p213, %fd44, %fd199;
	mov.u64 	%rd338, %rd48;
	mov.f64 	%fd200, %fd44;
	@%p213 bra 	$L__BB4_53;
	setp.lt.s64 	%p214, %rd337, %rd48;
	min.s64 	%rd338, %rd337, %rd48;
	selp.f64 	%fd200, %fd199, %fd44, %p214;
$L__BB4_53:
	ld.shared.f64 	%fd47, [_ZN6thrust24THRUST_300001_SM_1000_NS8cuda_cub4core6detail5shmemE+72];
	ld.shared.u64 	%rd51, [_ZN6thrust24THRUST_300001_SM_1000_NS8cuda_cub4core6detail5shmemE+80];
	setp.lt.f64 	%p215, %fd200, %fd47;
	mov.u64 	%rd339, %rd338;
	mov.f64 	%fd201, %fd200;
	@%p215 bra 	$L__BB4_56;
	setp.lt.f64 	%p216, %fd47, %fd200;
	mov.u64 	%rd339, %rd51;
	mov.f64 	%fd201, %fd47;
	@%p216 bra 	$L__BB4_56;
	setp.lt.s64 	%p217, %rd338, %rd51;
	min.s64 	%rd339, %rd338, %rd51;
	selp.f64 	%fd201, %fd200, %fd47, %p217;
$L__BB4_56:
	ld.shared.f64 	%fd50, [_ZN6thrust24THRUST_300001_SM_1000_NS8cuda_cub4core6detail5shmemE+88];
	ld.shared.u64 	%rd54, [_ZN6thrust24THRUST_300001_SM_1000_NS8cuda_cub4core6detail5shmemE+96];
	setp.lt.f64 	%p218, %fd201, %fd50;
	mov.u64 	%rd340, %rd339;
	mov.f64 	%fd202, %fd201;
	@%p218 bra 	$L__BB4_59;
	setp.lt.f64 	%p219, %fd50, %fd201;
	mov.u64 	%rd340, %rd54;
	mov.f64 	%fd202, %fd50;
	@%p219 bra 	$L__BB4_59;
	setp.lt.s64 	%p220, %rd339, %rd54;
	min.s64 	%rd340, %rd339, %rd54;
	selp.f64 	%fd202, %fd201, %fd50, %p220;
$L__BB4_59:
	ld.shared.f64 	%fd53, [_ZN6thrust24THRUST_300001_SM_1000_NS8cuda_cub4core6detail5shmemE+104];
	ld.shared.u64 	%rd57, [_ZN6thrust24THRUST_300001_SM_1000_NS8cuda_cub4core6detail5shmemE+112];
	setp.lt.f64 	%p221, %fd202, %fd53;
	mov.u64 	%rd341, %rd340;
	mov.f64 	%fd203, %fd202;
	@%p221 bra 	$L__BB4_62;
	setp.lt.f64 	%p222, %fd53, %fd202;
	mov.u64 	%rd341, %rd57;
	mov.f64 	%fd203, %fd53;
	@%p222 bra 	$L__BB4_62;
	setp.lt.s64 	%p223, %rd340, %rd57;
	min.s64 	%rd341, %rd340, %rd57;
	selp.f64 	%fd203, %fd202, %fd53, %p223;
$L__BB4_62:
	ld.shared.f64 	%fd56, [_ZN6thrust24THRUST_300001_SM_1000_NS8cuda_cub4core6detail5shmemE+120];
	ld.shared.u64 	%rd60, [_ZN6thrust24THRUST_300001_SM_1000_NS8cuda_cub4core6detail5shmemE+128];
	setp.lt.f64 	%p224, %fd203, %fd56;
	mov.u64 	%rd386, %rd341;
	mov.f64 	%fd247, %fd203;
	@%p224 bra 	$L__BB4_203;
	setp.lt.f64 	%p225, %fd56, %fd203;
	mov.u64 	%rd386, %rd60;
	mov.f64 	%fd247, %fd56;
	@%p225 bra 	$L__BB4_203;
	setp.lt.s64 	%p226, %rd341, %rd60;
	min.s64 	%rd386, %rd341, %rd60;
	selp.f64 	%fd247, %fd203, %fd56, %p226;
	bra.uni 	$L__BB4_203;
$L__BB4_65:
	// begin inline asm
	mov.u32 %r158, %laneid;
	// end inline asm
	and.b32  	%r179, %r1, 992;
	add.s32 	%r180, %r179, 32;
	setp.gt.s32 	%p123, %r180, %r37;
	not.b32 	%r181, %r179;
	add.s32 	%r182, %r37, %r181;
	selp.b32 	%r177, %r182, 31, %p123;
	mov.b64 	%rd297, %fd191;
	mov.b64 	{%r160, %r165}, %rd297;
	mov.b32 	%r176, 1;
	mov.b32 	%r178, -1;
	// begin inline asm
	shfl.sync.down.b32 %r159, %r160, %r176, %r177, %r178;
	// end inline asm
	// begin inline asm
	shfl.sync.down.b32 %r164, %r165, %r176, %r177, %r178;
	// end inline asm
	mov.b64 	%rd298, {%r159, %r164};
	mov.b64 	%fd58, %rd298;
	mov.b64 	{%r170, %r175}, %rd329;
	// begin inline asm
	shfl.sync.down.b32 %r169, %r170, %r176, %r177, %r178;
	// end inline asm
	// begin inline asm
	shfl.sync.down.b32 %r174, %r175, %r176, %r177, %r178;
	// end inline asm
	mov.b64 	%rd62, {%r169, %r174};
	setp.ge.s32 	%p124, %r158, %r177;
	setp.lt.f64 	%p125, %fd191, %fd58;
	or.pred  	%p126, %p124, %p125;
	mov.u64 	%rd342, %rd329;
	mov.f64 	%fd204, %fd191;
	@%p126 bra 	$L__BB4_68;
	setp.gt.f64 	%p127, %fd191, %fd58;
	mov.u64 	%rd342, %rd62;
	mov.f64 	%fd204, %fd58;
	@%p127 bra 	$L__BB4_68;
	setp.lt.s64 	%p128, %rd329, %rd62;
	min.s64 	%rd342, %rd329, %rd62;
	selp.f64 	%fd204, %fd191, %fd58, %p128;
$L__BB4_68:
	mov.b64 	%rd299, %fd204;
	mov.b64 	{%r184, %r189}, %rd299;
	mov.b32 	%r200, 2;
	mov.b32 	%r202, -1;
	// begin inline asm
	shfl.sync.down.b32 %r183, %r184, %r200, %r177, %r202;
	// end inline asm
	// begin inline asm
	shfl.sync.down.b32 %r188, %r189, %r200, %r177, %r202;
	// end inline asm
	mov.b64 	%rd300, {%r183, %r188};
	mov.b64 	%fd61, %rd300;
	mov.b64 	{%r194, %r199}, %rd342;
	// begin inline asm
	shfl.sync.down.b32 %r193, %r194, %r200, %r177, %r202;
	// end inline asm
	// begin inline asm
	shfl.sync.down.b32 %r198, %r199, %r200, %r177, %r202;
	// end inline asm
	mov.b64 	%rd65, {%r193, %r198};
	add.s32 	%r203, %r158, 2;
	setp.gt.s32 	%p129, %r203, %r177;
	setp.lt.f64 	%p130, %fd204, %fd61;
	or.pred  	%p131, %p129, %p130;
	mov.u64 	%rd343, %rd342;
	mov.f64 	%fd205, %fd204;
	@%p131 bra 	$L__BB4_71;
	setp.gt.f64 	%p132, %fd204, %fd61;
	mov.u64 	%rd343, %rd65;
	mov.f64 	%fd205, %fd61;
	@%p132 bra 	$L__BB4_71;
	setp.lt.s64 	%p133, %rd342, %rd65;
	min.s64 	%rd343, %rd342, %rd65;
	selp.f64 	%fd205, %fd204, %fd61, %p133;
$L__BB4_71:
	mov.b64 	%rd301, %fd205;
	mov.b64 	{%r205, %r210}, %rd301;
	mov.b32 	%r221, 4;
	mov.b32 	%r223, -1;
	// begin inline asm
	shfl.sync.down.b32 %r204, %r205, %r221, %r177, %r223;
	// end inline asm
	// begin inline asm
	shfl.sync.down.b32 %r209, %r210, %r221, %r177, %r223;
	// end inline asm
	mov.b64 	%rd302, {%r204, %r209};
	mov.b64 	%fd64, %rd302;
	mov.b64 	{%r215, %r220}, %rd343;
	// begin inline asm
	shfl.sync.down.b32 %r214, %r215, %r221, %r177, %r223;
	// end inline asm
	// begin inline asm
	shfl.sync.down.b32 %r219, %r220, %r221, %r177, %r223;
	// end inline asm
	mov.b64 	%rd68, {%r214, %r219};
	add.s32 	%r224, %r158, 4;
	setp.gt.s32 	%p134, %r224, %r177;
	setp.lt.f64 	%p135, %fd205, %fd64;
	or.pred  	%p136, %p134, %p135;
	mov.u64 	%rd344, %rd343;
	mov.f64 	%fd206, %fd205;
	@%p136 bra 	$L__BB4_74;
	setp.gt.f64 	%p137, %fd205, %fd64;
	mov.u64 	%rd344, %rd68;
	mov.f64 	%fd206, %fd64;
	@%p137 bra 	$L__BB4_74;
	setp.lt.s64 	%p138, %rd343, %rd68;
	min.s64 	%rd344, %rd343, %rd68;
	selp.f64 	%fd206, %fd205, %fd64, %p138;
$L__BB4_74:
	mov.b64 	%rd303, %fd206;
	mov.b64 	{%r226, %r231}, %rd303;
	mov.b32 	%r242, 8;
	mov.b32 	%r244, -1;
	// begin inline asm
	shfl.sync.down.b32 %r225, %r226, %r242, %r177, %r244;
	// end inline asm
	// begin inline asm
	shfl.sync.down.b32 %r230, %r231, %r242, %r177, %r244;
	// end inline asm
	mov.b64 	%rd304, {%r225, %r230};
	mov.b64 	%fd67, %rd304;
	mov.b64 	{%r236, %r241}, %rd344;
	// begin inline asm
	shfl.sync.down.b32 %r235, %r236, %r242, %r177, %r244;
	// end inline asm
	// begin inline asm
	shfl.sync.down.b32 %r240, %r241, %r242, %r177, %r244;
	// end inline asm
	mov.b64 	%rd71, {%r235, %r240};
	add.s32 	%r245, %r158, 8;
	setp.gt.s32 	%p139, %r245, %r177;
	setp.lt.f64 	%p140, %fd206, %fd67;
	or.pred  	%p141, %p139, %p140;
	mov.u64 	%rd345, %rd344;
	mov.f64 	%fd207, %fd206;
	@%p141 bra 	$L__BB4_77;
	setp.gt.f64 	%p142, %fd206, %fd67;
	mov.u64 	%rd345, %rd71;
	mov.f64 	%fd207, %fd67;
	@%p142 bra 	$L__BB4_77;
	setp.lt.s64 	%p143, %rd344, %rd71;
	min.s64 	%rd345, %rd344, %rd71;
	selp.f64 	%fd207, %fd206, %fd67, %p143;
$L__BB4_77:
	mov.b64 	%rd305, %fd207;
	mov.b64 	{%r247, %r252}, %rd305;
	mov.b32 	%r263, 16;
	mov.b32 	%r265, -1;
	// begin inline asm
	shfl.sync.down.b32 %r246, %r247, %r263, %r177, %r265;
	// end inline asm
	// begin inline asm
	shfl.sync.down.b32 %r251, %r252, %r263, %r177, %r265;
	// end inline asm
	mov.b64 	%rd306, {%r246, %r251};
	mov.b64 	%fd70, %rd306;
	mov.b64 	{%r257, %r262}, %rd345;
	// begin inline asm
	shfl.sync.down.b32 %r256, %r257, %r263, %r177, %r265;
	// end inline asm
	// begin inline asm
	shfl.sync.down.b32 %r261, %r262, %r263, %r177, %r265;
	// end inline asm
	mov.b64 	%rd74, {%r256, %r261};
	add.s32 	%r266, %r158, 16;
	setp.gt.s32 	%p144, %r266, %r177;
	setp.lt.f64 	%p145, %fd207, %fd70;
	or.pred  	%p146, %p144, %p145;
	mov.u64 	%rd386, %rd345;
	mov.f64 	%fd247, %fd207;
	@%p146 bra 	$L__BB4_80;
	setp.gt.f64 	%p147, %fd207, %fd70;
	mov.u64 	%rd386, %rd74;
	mov.f64 	%fd247, %fd70;
	@%p147 bra 	$L__BB4_80;
	setp.lt.s64 	%p148, %rd345, %rd74;
	min.s64 	%rd386, %rd345, %rd74;
	selp.f64 	%fd247, %fd207, %fd70, %p148;
$L__BB4_80:
	setp.ne.s32 	%p149, %r158, 0;
	@%p149 bra 	$L__BB4_82;
	shr.u32 	%r267, %r1, 1;
	and.b32  	%r268, %r267, 496;
	mov.u32 	%r269, _ZN6thrust24THRUST_300001_SM_1000_NS8cuda_cub4core6detail5shmemE;
	add.s32 	%r270, %r269, %r268;
	st.shared.f64 	[%r270+8], %fd247;
	st.shared.u64 	[%r270+16], %rd386;
$L__BB4_82:
	bar.sync 	0;
	setp.ne.s32 	%p150, %r1, 0;
	@%p150 bra 	$L__BB4_203;
	setp.lt.s32 	%p151, %r37, 33;
	mov.f64 	%fd209, %fd247;
	mov.u64 	%rd347, %rd386;
	@%p151 bra 	$L__BB4_87;
	ld.shared.f64 	%fd73, [_ZN6thrust24THRUST_300001_SM_1000_NS8cuda_cub4core6detail5shmemE+24];
	ld.shared.u64 	%rd77, [_ZN6thrust24THRUST_300001_SM_1000_NS8cuda_cub4core6detail5shmemE+32];
	setp.lt.f64 	%p152, %fd247, %fd73;
	mov.f64 	%fd209, %fd247;
	mov.u64 	%rd347, %rd386;
	@%p152 bra 	$L__BB4_87;
	setp.lt.f64 	%p153, %fd73, %fd247;
	mov.f64 	%fd209, %fd73;
	mov.u64 	%rd347, %rd77;
	@%p153 bra 	$L__BB4_87;
	setp.lt.s64 	%p154, %rd386, %rd77;
	min.s64 	%rd347, %rd386, %rd77;
	selp.f64 	%fd209, %fd247, %fd73, %p154;
$L__BB4_87:
	setp.lt.s32 	%p155, %r37, 65;
	mov.f64 	%fd210, %fd209;
	mov.u64 	%rd348, %rd347;
	@%p155 bra 	$L__BB4_91;
	ld.shared.f64 	%fd76, [_ZN6thrust24THRUST_300001_SM_1000_NS8cuda_cub4core6detail5shmemE+40];
	ld.shared.u64 	%rd80, [_ZN6thrust24THRUST_300001_SM_1000_NS8cuda_cub4core6detail5shmemE+48];
	setp.lt.f64 	%p156, %fd209, %fd76;
	mov.f64 	%fd210, %fd209;
	mov.u64 	%rd348, %rd347;
	@%p156 bra 	$L__BB4_91;
	setp.lt.f64 	%p157, %fd76, %fd209;
	mov.f64 	%fd210, %fd76;
	mov.u64 	%rd348, %rd80;
	@%p157 bra 	$L__BB4_91;
	setp.lt.s64 	%p158, %rd347, %rd80;
	selp.f64 	%fd210, %fd209, %fd76, %p158;
	min.s64 	%rd348, %rd347, %rd80;
$L__BB4_91:
	setp.lt.s32 	%p159, %r37, 97;
	mov.f64 	%fd211, %fd210;
	mov.u64 	%rd349, %rd348;
	@%p159 bra 	$L__BB4_95;
	ld.shared.f64 	%fd79, [_ZN6thrust24THRUST_300001_SM_1000_NS8cuda_cub4core6detail5shmemE+56];
	ld.shared.u64 	%rd83, [_ZN6thrust24THRUST_300001_SM_1000_NS8cuda_cub4core6detail5shmemE+64];
	setp.lt.f64 	%p160, %fd210, %fd79;
	mov.f64 	%fd211, %fd210;
	mov.u64 	%rd349, %rd348;
	@%p160 bra 	$L__BB4_95;
	setp.lt.f64 	%p161, %fd79, %fd210;
	mov.f64 	%fd211, %fd79;
	mov.u64 	%rd349, %rd83;
	@%p161 bra 	$L__BB4_95;
	setp.lt.s64 	%p162, %rd348, %rd83;
	selp.f64 	%fd211, %fd210, %fd79, %p162;
	min.s64 	%rd349, %rd348, %rd83;
$L__BB4_95:
	setp.lt.s32 	%p163, %r37, 129;
	mov.f64 	%fd212, %fd211;
	mov.u64 	%rd350, %rd349;
	@%p163 bra 	$L__BB4_99;
	ld.shared.f64 	%fd82, [_ZN6thrust24THRUST_300001_SM_1000_NS8cuda_cub4core6detail5shmemE+72];
	ld.shared.u64 	%rd86, [_ZN6thrust24THRUST_300001_SM_1000_NS8cuda_cub4core6detail5shmemE+80];
	setp.lt.f64 	%p164, %fd211, %fd82;
	mov.f64 	%fd212, %fd211;
	mov.u64 	%rd350, %rd349;
	@%p164 bra 	$L__BB4_99;
	setp.lt.f64 	%p165, %fd82, %fd211;
	mov.f64 	%fd212, %fd82;
	mov.u64 	%rd350, %rd86;
	@%p165 bra 	$L__BB4_99;
	setp.lt.s64 	%p166, %rd349, %rd86;
	selp.f64 	%fd212, %fd211, %fd82, %p166;
	min.s64 	%rd350, %rd349, %rd86;
$L__BB4_99:
	setp.lt.s32 	%p167, %r37, 161;
	mov.f64 	%fd213, %fd212;
	mov.u64 	%rd351, %rd350;
	@%p167 bra 	$L__BB4_103;
	ld.shared.f64 	%fd85, [_ZN6thrust24THRUST_300001_SM_1000_NS8cuda_cub4core6detail5shmemE+88];
	ld.shared.u64 	%rd89, [_ZN6thrust24THRUST_300001_SM_1000_NS8cuda_cub4core6detail5shmemE+96];
	setp.lt.f64 	%p168, %fd212, %fd85;
	mov.f64 	%fd213, %fd212;
	mov.u64 	%rd351, %rd350;
	@%p168 bra 	$L__BB4_103;
	setp.lt.f64 	%p169, %fd85, %fd212;
	mov.f64 	%fd213, %fd85;
	mov.u64 	%rd351, %rd89;
	@%p169 bra 	$L__BB4_103;
	setp.lt.s64 	%p170, %rd350, %rd89;
	selp.f64 	%fd213, %fd212, %fd85, %p170;
	min.s64 	%rd351, %rd350, %rd89;
$L__BB4_103:
	setp.lt.s32 	%p171, %r37, 193;
	mov.f64 	%fd214, %fd213;
	mov.u64 	%rd352, %rd351;
	@%p171 bra 	$L__BB4_107;
	ld.shared.f64 	%fd88, [_ZN6thrust24THRUST_300001_SM_1000_NS8cuda_cub4core6detail5shmemE+104];
	ld.shared.u64 	%rd92, [_ZN6thrust24THRUST_300001_SM_1000_NS8cuda_cub4core6detail5shmemE+112];
	setp.lt.f64 	%p172, %fd213, %fd88;
	mov.f64 	%fd214, %fd213;
	mov.u64 	%rd352, %rd351;
	@%p172 bra 	$L__BB4_107;
	setp.lt.f64 	%p173, %fd88, %fd213;
	mov.f64 	%fd214, %fd88;
	mov.u64 	%rd352, %rd92;
	@%p173 bra 	$L__BB4_107;
	setp.lt.s64 	%p174, %rd351, %rd92;
	selp.f64 	%fd214, %fd213, %fd88, %p174;
	min.s64 	%rd352, %rd351, %rd92;
$L__BB4_107:
	setp.lt.s32 	%p175, %r37, 225;
	mov.u64 	%rd386, %rd352;
	mov.f64 	%fd247, %fd214;
	@%p175 bra 	$L__BB4_203;
	ld.shared.f64 	%fd91, [_ZN6thrust24THRUST_300001_SM_1000_NS8cuda_cub4core6detail5shmemE+120];
	ld.shared.u64 	%rd95, [_ZN6thrust24THRUST_300001_SM_1000_NS8cuda_cub4core6detail5shmemE+128];
	setp.lt.f64 	%p176, %fd214, %fd91;
	mov.u64 	%rd386, %rd352;
	mov.f64 	%fd247, %fd214;
	@%p176 bra 	$L__BB4_203;
	setp.lt.f64 	%p177, %fd91, %fd214;
	mov.u64 	%rd386, %rd95;
	mov.f64 	%fd247, %fd91;
	@%p177 bra 	$L__BB4_203;
	setp.lt.s64 	%p178, %rd352, %rd95;
	selp.f64 	%fd247, %fd214, %fd91, %p178;
	min.s64 	%rd386, %rd352, %rd95;
	bra.uni 	$L__BB4_203;
$L__BB4_111:
	mov.u32 	%r16, %tid.x;
	mul.wide.u32 	%rd208, %r16, 16;
	add.s64 	%rd189, %rd186, %rd208;
	// begin inline asm
	ld.global.nc.u64 %rd188, [%rd189];
	// end inline asm
	add.s64 	%rd191, %rd189, 8;
	// begin inline asm
	ld.global.nc.u64 %rd190, [%rd191];
	// end inline asm
	mov.b64 	%fd93, %rd188;
	add.s64 	%rd193, %rd189, 4096;
	// begin inline asm
	ld.global.nc.u64 %rd192, [%rd193];
	// end inline asm
	add.s64 	%rd195, %rd189, 4104;
	// begin inline asm
	ld.global.nc.u64 %rd194, [%rd195];
	// end inline asm
	mov.b64 	%fd94, %rd192;
	add.s64 	%rd197, %rd189, 8192;
	// begin inline asm
	ld.global.nc.u64 %rd196, [%rd197];
	// end inline asm
	add.s64 	%rd199, %rd189, 8200;
	// begin inline asm
	ld.global.nc.u64 %rd198, [%rd199];
	// end inline asm
	mov.b64 	%fd95, %rd196;
	add.s64 	%rd201, %rd189, 12288;
	// begin inline asm
	ld.global.nc.u64 %rd200, [%rd201];
	// end inline asm
	add.s64 	%rd203, %rd189, 12296;
	// begin inline asm
	ld.global.nc.u64 %rd202, [%rd203];
	// end inline asm
	mov.b64 	%fd96, %rd200;
	add.s64 	%rd205, %rd189, 16384;
	// begin inline asm
	ld.global.nc.u64 %rd204, [%rd205];
	// end inline asm
	add.s64 	%rd207, %rd189, 16392;
	// begin inline asm
	ld.global.nc.u64 %rd206, [%rd207];
	// end inline asm
	mov.b64 	%fd97, %rd204;
	setp.lt.f64 	%p3, %fd93, %fd94;
	mov.f64 	%fd215, %fd93;
	mov.u64 	%rd353, %rd190;
	@%p3 bra 	$L__BB4_114;
	setp.lt.f64 	%p4, %fd94, %fd93;
	mov.f64 	%fd215, %fd94;
	mov.u64 	%rd353, %rd194;
	@%p4 bra 	$L__BB4_114;
	setp.lt.s64 	%p5, %rd190, %rd194;
	selp.f64 	%fd215, %fd93, %fd94, %p5;
	min.s64 	%rd353, %rd190, %rd194;
$L__BB4_114:
	setp.lt.f64 	%p6, %fd215, %fd95;
	mov.f64 	%fd216, %fd215;
	mov.u64 	%rd354, %rd353;
	@%p6 bra 	$L__BB4_117;
	setp.gt.f64 	%p7, %fd215, %fd95;
	mov.f64 	%fd216, %fd95;
	mov.u64 	%rd354, %rd198;
	@%p7 bra 	$L__BB4_117;
	setp.lt.s64 	%p8, %rd353, %rd198;
	selp.f64 	%fd216, %fd215, %fd95, %p8;
	min.s64 	%rd354, %rd353, %rd198;
$L__BB4_117:
	setp.lt.f64 	%p9, %fd216, %fd96;
	mov.f64 	%fd217, %fd216;
	mov.u64 	%rd355, %rd354;
	@%p9 bra 	$L__BB4_120;
	setp.gt.f64 	%p10, %fd216, %fd96;
	mov.f64 	%fd217, %fd96;
	mov.u64 	%rd355, %rd202;
	@%p10 bra 	$L__BB4_120;
	setp.lt.s64 	%p11, %rd354, %rd202;
	selp.f64 	%fd217, %fd216, %fd96, %p11;
	min.s64 	%rd355, %rd354, %rd202;
$L__BB4_120:
	setp.lt.f64 	%p12, %fd217, %fd97;
	mov.f64 	%fd234, %fd217;
	mov.u64 	%rd373, %rd355;
	@%p12 bra 	$L__BB4_123;
	setp.gt.f64 	%p13, %fd217, %fd97;
	mov.f64 	%fd234, %fd97;
	mov.u64 	%rd373, %rd206;
	@%p13 bra 	$L__BB4_123;
	setp.lt.s64 	%p14, %rd355, %rd206;
	selp.f64 	%fd234, %fd217, %fd97, %p14;
	min.s64 	%rd373, %rd355, %rd206;
$L__BB4_123:
	setp.lt.u32 	%p15, %r37, 2560;
	mov.b32 	%r383, 1280;
	@%p15 bra 	$L__BB4_141;
	mov.b32 	%r383, 1280;
$L__BB4_125:
	mov.u32 	%r17, %r383;
	add.s32 	%r40, %r17, %r16;
	mul.wide.u32 	%rd229, %r40, 16;
	add.s64 	%rd210, %rd186, %rd229;
	// begin inline asm
	ld.global.nc.u64 %rd209, [%rd210];
	// end inline asm
	add.s64 	%rd212, %rd210, 8;
	// begin inline asm
	ld.global.nc.u64 %rd211, [%rd212];
	// end inline asm
	mov.b64 	%fd107, %rd209;
	add.s64 	%rd214, %rd210, 4096;
	// begin inline asm
	ld.global.nc.u64 %rd213, [%rd214];
	// end inline asm
	add.s64 	%rd216, %rd210, 4104;
	// begin inline asm
	ld.global.nc.u64 %rd215, [%rd216];
	// end inline asm
	mov.b64 	%fd108, %rd213;
	add.s64 	%rd218, %rd210, 8192;
	// begin inline asm
	ld.global.nc.u64 %rd217, [%rd218];
	// end inline asm
	add.s64 	%rd220, %rd210, 8200;
	// begin inline asm
	ld.global.nc.u64 %rd219, [%rd220];
	// end inline asm
	mov.b64 	%fd109, %rd217;
	add.s64 	%rd222, %rd210, 12288;
	// begin inline asm
	ld.global.nc.u64 %rd221, [%rd222];
	// end inline asm
	add.s64 	%rd224, %rd210, 12296;
	// begin inline asm
	ld.global.nc.u64 %rd223, [%rd224];
	// end inline asm
	mov.b64 	%fd110, %rd221;
	add.s64 	%rd226, %rd210, 16384;
	// begin inline asm
	ld.global.nc.u64 %rd225, [%rd226];
	// end inline asm
	add.s64 	%rd228, %rd210, 16392;
	// begin inline asm
	ld.global.nc.u64 %rd227, [%rd228];
	// end inline asm
	mov.b64 	%fd111, %rd225;
	setp.lt.f64 	%p16, %fd234, %fd107;
	mov.f64 	%fd220, %fd234;
	mov.u64 	%rd358, %rd373;
	@%p16 bra 	$L__BB4_128;
	setp.gt.f64 	%p17, %fd234, %fd107;
	mov.f64 	%fd220, %fd107;
	mov.u64 	%rd358, %rd211;
	@%p17 bra 	$L__BB4_128;
	setp.lt.s64 	%p18, %rd373, %rd211;
	selp.f64 	%fd220, %fd234, %fd107, %p18;
	min.s64 	%rd358, %rd373, %rd211;
$L__BB4_128:
	setp.lt.f64 	%p19, %fd220, %fd108;
	mov.f64 	%fd221, %fd220;
	mov.u64 	%rd359, %rd358;
	@%p19 bra 	$L__BB4_131;
	setp.gt.f64 	%p20, %fd220, %fd108;
	mov.f64 	%fd221, %fd108;
	mov.u64 	%rd359, %rd215;
	@%p20 bra 	$L__BB4_131;
	setp.lt.s64 	%p21, %rd358, %rd215;
	selp.f64 	%fd221, %fd220, %fd108, %p21;
	min.s64 	%rd359, %rd358, %rd215;
$L__BB4_131:
	setp.lt.f64 	%p22, %fd221, %fd109;
	mov.f64 	%fd222, %fd221;
	mov.u64 	%rd360, %rd359;
	@%p22 bra 	$L__BB4_134;
	setp.gt.f64 	%p23, %fd221, %fd109;
	mov.f64 	%fd222, %fd109;
	mov.u64 	%rd360, %rd219;
	@%p23 bra 	$L__BB4_134;
	setp.lt.s64 	%p24, %rd359, %rd219;
	selp.f64 	%fd222, %fd221, %fd109, %p24;
	min.s64 	%rd360, %rd359, %rd219;
$L__BB4_134:
	setp.lt.f64 	%p25, %fd222, %fd110;
	mov.f64 	%fd223, %fd222;
	mov.u64 	%rd361, %rd360;
	@%p25 bra 	$L__BB4_137;
	setp.gt.f64 	%p26, %fd222, %fd110;
	mov.f64 	%fd223, %fd110;
	mov.u64 	%rd361, %rd223;
	@%p26 bra 	$L__BB4_137;
	setp.lt.s64 	%p27, %rd360, %rd223;
	selp.f64 	%fd223, %fd222, %fd110, %p27;
	min.s64 	%rd361, %rd360, %rd223;
$L__BB4_137:
	setp.lt.f64 	%p28, %fd223, %fd111;
	mov.f64 	%fd234, %fd223;
	mov.u64 	%rd373, %rd361;
	@%p28 bra 	$L__BB4_140;
	setp.gt.f64 	%p29, %fd223, %fd111;
	mov.f64 	%fd234, %fd111;
	mov.u64 	%rd373, %rd227;
	@%p29 bra 	$L__BB4_140;
	setp.lt.s64 	%p30, %rd361, %rd227;
	selp.f64 	%fd234, %fd223, %fd111, %p30;
	min.s64 	%rd373, %rd361, %rd227;
$L__BB4_140:
	add.s32 	%r383, %r17, 1280;
	add.s32 	%r41, %r17, 2560;
	setp.le.s32 	%p31, %r41, %r37;
	@%p31 bra 	$L__BB4_125;
$L__BB4_141:
	setp.le.s32 	%p32, %r37, %r383;
	@%p32 bra 	$L__BB4_164;
	sub.s32 	%r20, %r37, %r383;
	setp.ge.s32 	%p33, %r16, %r20;
	@%p33 bra 	$L__BB4_164;
	not.b32 	%r42, %r16;
	add.s32 	%r43, %r37, %r42;
	sub.s32 	%r21, %r43, %r383;
	and.b32  	%r44, %r21, 768;
	setp.eq.s32 	%p34, %r44, 768;
	mov.u32 	%r387, %r16;
	@%p34 bra 	$L__BB4_149;
	add.s32 	%r385, %r16, %r383;
	shr.u32 	%r45, %r21, 8;
	add.s32 	%r46, %r45, 1;
	and.b32  	%r47, %r46, 3;
	neg.s32 	%r384, %r47;
	mov.u32 	%r387, %r16;
$L__BB4_145:
	.pragma "nounroll";
	mov.u64 	%rd127, %rd373;
	mov.f64 	%fd123, %fd234;
	mul.wide.u32 	%rd235, %r385, 16;
	add.s64 	%rd232, %rd186, %rd235;
	// begin inline asm
	ld.global.nc.u64 %rd231, [%rd232];
	// end inline asm
	add.s64 	%rd234, %rd232, 8;
	// begin inline asm
	ld.global.nc.u64 %rd233, [%rd234];
	// end inline asm
	mov.b64 	%fd124, %rd231;
	setp.lt.f64 	%p35, %fd123, %fd124;
	@%p35 bra 	$L__BB4_148;
	setp.gt.f64 	%p36, %fd123, %fd124;
	mov.f64 	%fd234, %fd124;
	mov.u64 	%rd373, %rd233;
	@%p36 bra 	$L__BB4_148;
	setp.lt.s64 	%p37, %rd127, %rd233;
	selp.f64 	%fd234, %fd123, %fd124, %p37;
	min.s64 	%rd373, %rd127, %rd233;
$L__BB4_148:
	add.s32 	%r387, %r387, 256;
	add.s32 	%r385, %r385, 256;
	add.s32 	%r384, %r384, 1;
	setp.ne.s32 	%p38, %r384, 0;
	@%p38 bra 	$L__BB4_145;
$L__BB4_149:
	setp.lt.u32 	%p39, %r21, 768;
	@%p39 bra 	$L__BB4_164;
	cvt.u64.u32 	%rd236, %r387;
	cvt.u64.u32 	%rd237, %r383;
	add.s64 	%rd238, %rd236, %rd237;
	shl.b64 	%rd239, %rd238, 4;
	add.s64 	%rd240, %rd239, %rd186;
	add.s64 	%rd368, %rd240, 12296;
	add.s32 	%r388, %r387, %r383;
$L__BB4_151:
	mul.wide.u32 	%rd245, %r388, 16;
	add.s64 	%rd242, %rd186, %rd245;
	// begin inline asm
	ld.global.nc.u64 %rd241, [%rd242];
	// end inline asm
	add.s64 	%rd244, %rd242, 8;
	// begin inline asm
	ld.global.nc.u64 %rd243, [%rd244];
	// end inline asm
	mov.b64 	%fd130, %rd241;
	setp.lt.f64 	%p40, %fd234, %fd130;
	mov.f64 	%fd231, %fd234;
	mov.u64 	%rd370, %rd373;
	@%p40 bra 	$L__BB4_154;
	setp.gt.f64 	%p41, %fd234, %fd130;
	mov.f64 	%fd231, %fd130;
	mov.u64 	%rd370, %rd243;
	@%p41 bra 	$L__BB4_154;
	setp.lt.s64 	%p42, %rd373, %rd243;
	selp.f64 	%fd231, %fd234, %fd130, %p42;
	min.s64 	%rd370, %rd373, %rd243;
$L__BB4_154:
	add.s64 	%rd247, %rd368, -8200;
	// begin inline asm
	ld.global.nc.u64 %rd246, [%rd247];
	// end inline asm
	add.s64 	%rd249, %rd368, -8192;
	// begin inline asm
	ld.global.nc.u64 %rd248, [%rd249];
	// end inline asm
	mov.b64 	%fd133, %rd246;
	setp.lt.f64 	%p43, %fd231, %fd133;
	mov.f64 	%fd232, %fd231;
	mov.u64 	%rd371, %rd370;
	@%p43 bra 	$L__BB4_157;
	setp.gt.f64 	%p44, %fd231, %fd133;
	mov.f64 	%fd232, %fd133;
	mov.u64 	%rd371, %rd248;
	@%p44 bra 	$L__BB4_157;
	setp.lt.s64 	%p45, %rd370, %rd248;
	selp.f64 	%fd232, %fd231, %fd133, %p45;
	min.s64 	%rd371, %rd370, %rd248;
$L__BB4_157:
	add.s64 	%rd251, %rd368, -4104;
	// begin inline asm
	ld.global.nc.u64 %rd250, [%rd251];
	// end inline asm
	add.s64 	%rd253, %rd368, -4096;
	// begin inline asm
	ld.global.nc.u64 %rd252, [%rd253];
	// end inline asm
	mov.b64 	%fd136, %rd250;
	setp.lt.f64 	%p46, %fd232, %fd136;
	mov.f64 	%fd233, %fd232;
	mov.u64 	%rd372, %rd371;
	@%p46 bra 	$L__BB4_160;
	setp.gt.f64 	%p47, %fd232, %fd136;
	mov.f64 	%fd233, %fd136;
	mov.u64 	%rd372, %rd252;
	@%p47 bra 	$L__BB4_160;
	setp.lt.s64 	%p48, %rd371, %rd252;
	selp.f64 	%fd233, %fd232, %fd136, %p48;
	min.s64 	%rd372, %rd371, %rd252;
$L__BB4_160:
	add.s64 	%rd255, %rd368, -8;
	// begin inline asm
	ld.global.nc.u64 %rd254, [%rd255];
	// end inline asm
	// begin inline asm
	ld.global.nc.u64 %rd256, [%rd368];
	// end inline asm
	mov.b64 	%fd139, %rd254;
	setp.lt.f64 	%p49, %fd233, %fd139;
	mov.f64 	%fd234, %fd233;
	mov.u64 	%rd373, %rd372;
	@%p49 bra 	$L__BB4_163;
	setp.gt.f64 	%p50, %fd233, %fd139;
	mov.f64 	%fd234, %fd139;
	mov.u64 	%rd373, %rd256;
	@%p50 bra 	$L__BB4_163;
	setp.lt.s64 	%p51, %rd372, %rd256;
	selp.f64 	%fd234, %fd233, %fd139, %p51;
	min.s64 	%rd373, %rd372, %rd256;
$L__BB4_163:
	add.s32 	%r387, %r387, 1024;
	add.s64 	%rd368, %rd368, 16384;
	add.s32 	%r388, %r388, 1024;
	setp.lt.s32 	%p52, %r387, %r20;
	@%p52 bra 	$L__BB4_151;
$L__BB4_164:
	// begin inline asm
	mov.u32 %r48, %laneid;
	// end inline asm
	mov.b64 	%rd258, %fd234;
	mov.b64 	{%r50, %r55}, %rd258;
	mov.b32 	%r66, 1;
	mov.b32 	%r67, 31;
	mov.b32 	%r68, -1;
	// begin inline asm
	shfl.sync.down.b32 %r49, %r50, %r66, %r67, %r68;
	// end inline asm
	// begin inline asm
	shfl.sync.down.b32 %r54, %r55, %r66, %r67, %r68;
	// end inline asm
	mov.b64 	%rd259, {%r49, %r54};
	mov.b64 	%fd143, %rd259;
	mov.b64 	{%r60, %r65}, %rd373;
	// begin inline asm
	shfl.sync.down.b32 %r59, %r60, %r66, %r67, %r68;
	// end inline asm
	// begin inline asm
	shfl.sync.down.b32 %r64, %r65, %r66, %r67, %r68;
	// end inline asm
	mov.b64 	%rd150, {%r59, %r64};
	setp.gt.s32 	%p53, %r48, 30;
	setp.lt.f64 	%p54, %fd234, %fd143;
	or.pred  	%p55, %p53, %p54;
	mov.f64 	%fd236, %fd234;
	mov.u64 	%rd375, %rd373;
	@%p55 bra 	$L__BB4_167;
	setp.gt.f64 	%p56, %fd234, %fd143;
	mov.f64 	%fd236, %fd143;
	mov.u64 	%rd375, %rd150;
	@%p56 bra 	$L__BB4_167;
	setp.lt.s64 	%p57, %rd373, %rd150;
	selp.f64 	%fd236, %fd234, %fd143, %p57;
	min.s64 	%rd375, %rd373, %rd150;
$L__BB4_167:
	mov.b64 	%rd260, %fd236;
	mov.b64 	{%r70, %r75}, %rd260;
	mov.b32 	%r86, 2;
	mov.b32 	%r87, 31;
	mov.b32 	%r88, -1;
	// begin inline asm
	shfl.sync.down.b32 %r69, %r70, %r86, %r87, %r88;
	// end inline asm
	// begin inline asm
	shfl.sync.down.b32 %r74, %r75, %r86, %r87, %r88;
	// end inline asm
	mov.b64 	%rd261, {%r69, %r74};
	mov.b64 	%fd146, %rd261;
	mov.b64 	{%r80, %r85}, %rd375;
	// begin inline asm
	shfl.sync.down.b32 %r79, %r80, %r86, %r87, %r88;
	// end inline asm
	// begin inline asm
	shfl.sync.down.b32 %r84, %r85, %r86, %r87, %r88;
	// end inline asm
	mov.b64 	%rd153, {%r79, %r84};
	setp.gt.s32 	%p58, %r48, 29;
	setp.lt.f64 	%p59, %fd236, %fd146;
	or.pred  	%p60, %p58, %p59;
	mov.f64 	%fd237, %fd236;
	mov.u64 	%rd376, %rd375;
	@%p60 bra 	$L__BB4_170;
	setp.gt.f64 	%p61, %fd236, %fd146;
	mov.f64 	%fd237, %fd146;
	mov.u64 	%rd376, %rd153;
	@%p61 bra 	$L__BB4_170;
	setp.lt.s64 	%p62, %rd375, %rd153;
	selp.f64 	%fd237, %fd236, %fd146, %p62;
	min.s64 	%rd376, %rd375, %rd153;
$L__BB4_170:
	mov.b64 	%rd262, %fd237;
	mov.b64 	{%r90, %r95}, %rd262;
	mov.b32 	%r106, 4;
	mov.b32 	%r107, 31;
	mov.b32 	%r108, -1;
	// begin inline asm
	shfl.sync.down.b32 %r89, %r90, %r106, %r107, %r108;
	// end inline asm
	// begin inline asm
	shfl.sync.down.b32 %r94, %r95, %r106, %r107, %r108;
	// end inline asm
	mov.b64 	%rd263, {%r89, %r94};
	mov.b64 	%fd149, %rd263;
	mov.b64 	{%r100, %r105}, %rd376;
	// begin inline asm
	shfl.sync.down.b32 %r99, %r100, %r106, %r107, %r108;
	// end inline asm
	// begin inline asm
	shfl.sync.down.b32 %r104, %r105, %r106, %r107, %r108;
	// end inline asm
	mov.b64 	%rd156, {%r99, %r104};
	setp.gt.s32 	%p63, %r48, 27;
	setp.lt.f64 	%p64, %fd237, %fd149;
	or.pred  	%p65, %p63, %p64;
	mov.f64 	%fd238, %fd237;
	mov.u64 	%rd377, %rd376;
	@%p65 bra 	$L__BB4_173;
	setp.gt.f64 	%p66, %fd237, %fd149;
	mov.f64 	%fd238, %fd149;
	mov.u64 	%rd377, %rd156;
	@%p66 bra 	$L__BB4_173;
	setp.lt.s64 	%p67, %rd376, %rd156;
	selp.f64 	%fd238, %fd237, %fd149, %p67;
	min.s64 	%rd377, %rd376, %rd156;
$L__BB4_173:
	mov.b64 	%rd264, %fd238;
	mov.b64 	{%r110, %r115}, %rd264;
	mov.b32 	%r126, 8;
	mov.b32 	%r127, 31;
	mov.b32 	%r128, -1;
	// begin inline asm
	shfl.sync.down.b32 %r109, %r110, %r126, %r127, %r128;
	// end inline asm
	// begin inline asm
	shfl.sync.down.b32 %r114, %r115, %r126, %r127, %r128;
	// end inline asm
	mov.b64 	%rd265, {%r109, %r114};
	mov.b64 	%fd152, %rd265;
	mov.b64 	{%r120, %r125}, %rd377;
	// begin inline asm
	shfl.sync.down.b32 %r119, %r120, %r126, %r127, %r128;
	// end inline asm
	// begin inline asm
	shfl.sync.down.b32 %r124, %r125, %r126, %r127, %r128;
	// end inline asm
	mov.b64 	%rd159, {%r119, %r124};
	setp.gt.s32 	%p68, %r48, 23;
	setp.lt.f64 	%p69, %fd238, %fd152;
	or.pred  	%p70, %p68, %p69;
	mov.f64 	%fd239, %fd238;
	mov.u64 	%rd378, %rd377;
	@%p70 bra 	$L__BB4_176;
	setp.gt.f64 	%p71, %fd238, %fd152;
	mov.f64 	%fd239, %fd152;
	mov.u64 	%rd378, %rd159;
	@%p71 bra 	$L__BB4_176;
	setp.lt.s64 	%p72, %rd377, %rd159;
	selp.f64 	%fd239, %fd238, %fd152, %p72;
	min.s64 	%rd378, %rd377, %rd159;
$L__BB4_176:
	mov.b64 	%rd266, %fd239;
	mov.b64 	{%r130, %r135}, %rd266;
	mov.b32 	%r146, 16;
	mov.b32 	%r147, 31;
	mov.b32 	%r148, -1;
	// begin inline asm
	shfl.sync.down.b32 %r129, %r130, %r146, %r147, %r148;
	// end inline asm
	// begin inline asm
	shfl.sync.down.b32 %r134, %r135, %r146, %r147, %r148;
	// end inline asm
	mov.b64 	%rd267, {%r129, %r134};
	mov.b64 	%fd155, %rd267;
	mov.b64 	{%r140, %r145}, %rd378;
	// begin inline asm
	shfl.sync.down.b32 %r139, %r140, %r146, %r147, %r148;
	// end inline asm
	// begin inline asm
	shfl.sync.down.b32 %r144, %r145, %r146, %r147, %r148;
	// end inline asm
	mov.b64 	%rd162, {%r139, %r144};
	setp.gt.s32 	%p73, %r48, 15;
	setp.lt.f64 	%p74, %fd239, %fd155;
	or.pred  	%p75, %p73, %p74;
	mov.f64 	%fd247, %fd239;
	mov.u64 	%rd386, %rd378;
	@%p75 bra 	$L__BB4_179;
	setp.gt.f64 	%p76, %fd239, %fd155;
	mov.f64 	%fd247, %fd155;
	mov.u64 	%rd386, %rd162;
	@%p76 bra 	$L__BB4_179;
	setp.lt.s64 	%p77, %rd378, %rd162;
	selp.f64 	%fd247, %fd239, %fd155, %p77;
	min.s64 	%rd386, %rd378, %rd162;
$L__BB4_179:
	setp.ne.s32 	%p78, %r48, 0;
	@%p78 bra 	$L__BB4_181;
	shr.u32 	%r149, %r16, 1;
	and.b32  	%r150, %r149, 496;
	mov.u32 	%r151, _ZN6thrust24THRUST_300001_SM_1000_NS8cuda_cub4core6detail5shmemE;
	add.s32 	%r152, %r151, %r150;
	st.shared.f64 	[%r152+8], %fd247;
	st.shared.u64 	[%r152+16], %rd386;
$L__BB4_181:
	bar.sync 	0;
	setp.ne.s32 	%p79, %r16, 0;
	@%p79 bra 	$L__BB4_203;
	ld.shared.f64 	%fd158, [_ZN6thrust24THRUST_300001_SM_1000_NS8cuda_cub4core6detail5shmemE+24];
	ld.shared.u64 	%rd165, [_ZN6thrust24THRUST_300001_SM_1000_NS8cuda_cub4core6detail5shmemE+32];
	setp.lt.f64 	%p80, %fd247, %fd158;
	mov.f64 	%fd241, %fd247;
	mov.u64 	%rd380, %rd386;
	@%p80 bra 	$L__BB4_185;
	setp.lt.f64 	%p81, %fd158, %fd247;
	mov.f64 	%fd241, %fd158;
	mov.u64 	%rd380, %rd165;
	@%p81 bra 	$L__BB4_185;
	setp.lt.s64 	%p82, %rd386, %rd165;
	selp.f64 	%fd241, %fd247, %fd158, %p82;
	min.s64 	%rd380, %rd386, %rd165;
$L__BB4_185:
	ld.shared.f64 	%fd161, [_ZN6thrust24THRUST_300001_SM_1000_NS8cuda_cub4core6detail5shmemE+40];
	ld.shared.u64 	%rd168, [_ZN6thrust24THRUST_300001_SM_1000_NS8cuda_cub4core6detail5shmemE+48];
	setp.lt.f64 	%p83, %fd241, %fd161;
	mov.f64 	%fd242, %fd241;
	mov.u64 	%rd381, %rd380;
	@%p83 bra 	$L__BB4_188;
	setp.lt.f64 	%p84, %fd161, %fd241;
	mov.f64 	%fd242, %fd161;
	mov.u64 	%rd381, %rd168;
	@%p84 bra 	$L__BB4_188;
	setp.lt.s64 	%p85, %rd380, %rd168;
	selp.f64 	%fd242, %fd241, %fd161, %p85;
	min.s64 	%rd381, %rd380, %rd168;
$L__BB4_188:
	ld.shared.f64 	%fd164, [_ZN6thrust24THRUST_300001_SM_1000_NS8cuda_cub4core6detail5shmemE+56];
	ld.shared.u64 	%rd171, [_ZN6thrust24THRUST_300001_SM_1000_NS8cuda_cub4core6detail5shmemE+64];
	setp.lt.f64 	%p86, %fd242, %fd164;
	mov.f64 	%fd243, %fd242;
	mov.u64 	%rd382, %rd381;
	@%p86 bra 	$L__BB4_191;
	setp.lt.f64 	%p87, %fd164, %fd242;
	mov.f64 	%fd243, %fd164;
	mov.u64 	%rd382, %rd171;
	@%p87 bra 	$L__BB4_191;
	setp.lt.s64 	%p88, %rd381, %rd171;
	selp.f64 	%fd243, %fd242, %fd164, %p88;
	min.s64 	%rd382, %rd381, %rd171;
$L__BB4_191:
	ld.shared.f64 	%fd167, [_ZN6thrust24THRUST_300001_SM_1000_NS8cuda_cub4core6detail5shmemE+72];
	ld.shared.u64 	%rd174, [_ZN6thrust24THRUST_300001_SM_1000_NS8cuda_cub4core6detail5shmemE+80];
	setp.lt.f64 	%p89, %fd243, %fd167;
	mov.f64 	%fd244, %fd243;
	mov.u64 	%rd383, %rd382;
	@%p89 bra 	$L__BB4_194;
	setp.lt.f64 	%p90, %fd167, %fd243;
	mov.f64 	%fd244, %fd167;
	mov.u64 	%rd383, %rd174;
	@%p90 bra 	$L__BB4_194;
	setp.lt.s64 	%p91, %rd382, %rd174;
	selp.f64 	%fd244, %fd243, %fd167, %p91;
	min.s64 	%rd383, %rd382, %rd174;
$L__BB4_194:
	ld.shared.f64 	%fd170, [_ZN6thrust24THRUST_300001_SM_1000_NS8cuda_cub4core6detail5shmemE+88];
	ld.shared.u64 	%rd177, [_ZN6thrust24THRUST_300001_SM_1000_NS8cuda_cub4core6detail5shmemE+96];
	setp.lt.f64 	%p92, %fd244, %fd170;
	mov.f64 	%fd245, %fd244;
	mov.u64 	%rd384, %rd383;
	@%p92 bra 	$L__BB4_197;
	setp.lt.f64 	%p93, %fd170, %fd244;
	mov.f64 	%fd245, %fd170;
	mov.u64 	%rd384, %rd177;
	@%p93 bra 	$L__BB4_197;
	setp.lt.s64 	%p94, %rd383, %rd177;
	selp.f64 	%fd245, %fd244, %fd170, %p94;
	min.s64 	%rd384, %rd383, %rd177;
$L__BB4_197:
	ld.shared.f64 	%fd173, [_ZN6thrust24THRUST_300001_SM_1000_NS8cuda_cub4core6detail5shmemE+104];
	ld.shared.u64 	%rd180, [_ZN6thrust24THRUST_300001_SM_1000_NS8cuda_cub4core6detail5shmemE+112];
	setp.lt.f64 	%p95, %fd245, %fd173;
	mov.f64 	%fd246, %fd245;
	mov.u64 	%rd385, %rd384;
	@%p95 bra 	$L__BB4_200;
	setp.lt.f64 	%p96, %fd173, %fd245;
	mov.f64 	%fd246, %fd173;
	mov.u64 	%rd385, %rd180;
	@%p96 bra 	$L__BB4_200;
	setp.lt.s64 	%p97, %rd384, %rd180;
	selp.f64 	%fd246, %fd245, %fd173, %p97;
	min.s64 	%rd385, %rd384, %rd180;
$L__BB4_200:
	ld.shared.f64 	%fd176, [_ZN6thrust24THRUST_300001_SM_1000_NS8cuda_cub4core6detail5shmemE+120];
	ld.shared.u64 	%rd183, [_ZN6thrust24THRUST_300001_SM_1000_NS8cuda_cub4core6detail5shmemE+128];
	setp.lt.f64 	%p98, %fd246, %fd176;
	mov.u64 	%rd386, %rd385;
	mov.f64 	%fd247, %fd246;
	@%p98 bra 	$L__BB4_203;
	setp.lt.f64 	%p99, %fd176, %fd246;
	mov.u64 	%rd386, %rd183;
	mov.f64 	%fd247, %fd176;
	@%p99 bra 	$L__BB4_203;
	setp.lt.s64 	%p100, %rd385, %rd183;
	selp.f64 	%fd247, %fd246, %fd176, %p100;
	min.s64 	%rd386, %rd385, %rd183;
$L__BB4_203:
	mov.u32 	%r376, %tid.x;
	setp.ne.s32 	%p227, %r376, 0;
	@%p227 bra 	$L__BB4_205;
	ld.param.u64 	%rd318, [_ZN6thrust24THRUST_300001_SM_1000_NS8cuda_cub4core6detail13_kernel_agentINS1_8__reduce11ReduceAgentIPN4cuda3std3__45tupleIJdlEEESC_SB_iNS1_9__extrema9arg_min_fIdlNS9_4lessIdEEEEEEJSC_SC_iSH_EEEvDpT0__param_1];
	cvta.to.global.u64 	%rd317, %rd318;
	st.global.f64 	[%rd317], %fd247;
	st.global.u64 	[%rd317+8], %rd386;
$L__BB4_205:
	ret;

}
	// .globl	_ZN6thrust24THRUST_300001_SM_1000_NS8cuda_cub4core6detail13_kernel_agentINS1_8__reduce11ReduceAgentINS0_12zip_iteratorIN4cuda3std3__45tupleIJNS0_6detail15normal_iteratorINS0_10device_ptrIdEEEENS0_17counting_iteratorIlNS0_11use_defaultESI_SI_EEEEEEEPNSB_IJdlEEESM_lNS1_9__extrema9arg_min_fIdlNSA_4lessIdEEEEEEJSL_SN_lSS_EEEvDpT0_
.visible .entry _ZN6thrust24THRUST_300001_SM_1000_NS8cuda_cub4core6detail13_kernel_agentINS1_8__reduce11ReduceAgentINS0_12zip_iteratorIN4cuda3std3__45tupleIJNS0_6detail15normal_iteratorINS0_10device_ptrIdEEEENS0_17counting_iteratorIlNS0_11use_defaultESI_SI_EEEEEEEPNSB_IJdlEEESM_lNS1_9__extrema9arg_min_fIdlNSA_4lessIdEEEEEEJSL_SN_lSS_EEEvDpT0_(
	.param .align 8 .b8 _ZN6thrust24THRUST_300001_SM_1000_NS8cuda_cub4core6detail13_kernel_agentINS1_8__reduce11ReduceAgentINS0_12zip_iteratorIN4cuda3std3__45tupleIJNS0_6detail15normal_iteratorINS0_10device_ptrIdEEEENS0_17counting_iteratorIlNS0_11use_defaultESI_SI_EEEEEEEPNSB_IJdlEEESM_lNS1_9__extrema9arg_min_fIdlNSA_4lessIdEEEEEEJSL_SN_lSS_EEEvDpT0__param_0[16],
	.param .u64 .ptr .align 1 _ZN6thrust24THRUST_300001_SM_1000_NS8cuda_cub4core6detail13_kernel_agentINS1_8__reduce11ReduceAgentINS0_12zip_iteratorIN4cuda3std3__45tupleIJNS0_6detail15normal_iteratorINS0_10device_ptrIdEEEENS0_17counting_iteratorIlNS0_11use_defaultESI_SI_EEEEEEEPNSB_IJdlEEESM_lNS1_9__extrema9arg_min_fIdlNSA_4lessIdEEEEEEJSL_SN_lSS_EEEvDpT0__param_1,
	.param .u64 _ZN6thrust24THRUST_300001_SM_1000_NS8cuda_cub4core6detail13_kernel_agentINS1_8__reduce11ReduceAgentINS0_12zip_iteratorIN4cuda3std3__45tupleIJNS0_6detail15normal_iteratorINS0_10device_ptrIdEEEENS0_17counting_iteratorIlNS0_11use_defaultESI_SI_EEEEEEEPNSB_IJdlEEESM_lNS1_9__extrema9arg_min_fIdlNSA_4lessIdEEEEEEJSL_SN_lSS_EEEvDpT0__param_2,
	.param .align 1 .b8 _ZN6thrust24THRUST_300001_SM_1000_NS8cuda_cub4core6detail13_kernel_agentINS1_8__reduce11ReduceAgentINS0_12zip_iteratorIN4cuda3std3__45tupleIJNS0_6detail15normal_iteratorINS0_10device_ptrIdEEEENS0_17counting_iteratorIlNS0_11use_defaultESI_SI_EEEEEEEPNSB_IJdlEEESM_lNS1_9__extrema9arg_min_fIdlNSA_4lessIdEEEEEEJSL_SN_lSS_EEEvDpT0__param_3[1]
)
.maxntid 256
{
	.reg .pred 	%p<223>;
	.reg .b32 	%r<391>;
	.reg .b64 	%rd<357>;
	.reg .b64 	%fd<243>;

	ld.param.u64 	%rd197, [_ZN6thrust24THRUST_300001_SM_1000_NS8cuda_cub4core6detail13_kernel_agentINS1_8__reduce11ReduceAgentINS0_12zip_iteratorIN4cuda3std3__45tupleIJNS0_6detail15normal_iteratorINS0_10device_ptrIdEEEENS0_17counting_iteratorIlNS0_11use_defaultESI_SI_EEEEEEEPNSB_IJdlEEESM_lNS1_9__extrema9arg_min_fIdlNSA_4lessIdEEEEEEJSL_SN_lSS_EEEvDpT0__param_0+8];
	ld.param.u64 	%rd196, [_ZN6thrust24THRUST_300001_SM_1000_NS8cuda_cub4core6detail13_kernel_agentINS1_8__reduce11ReduceAgentINS0_12zip_iteratorIN4cuda3std3__45tupleIJNS0_6detail15normal_iteratorINS0_10device_ptrIdEEEENS0_17counting_iteratorIlNS0_11use_defaultESI_SI_EEEEEEEPNSB_IJdlEEESM_lNS1_9__extrema9arg_min_fIdlNSA_4lessIdEEEEEEJSL_SN_lSS_EEEvDpT0__param_0];
	ld.param.u64 	%rd199, [_ZN6thrust24THRUST_300001_SM_1000_NS8cuda_cub4core6detail13_kernel_agentINS1_8__reduce11ReduceAgentINS0_12zip_iteratorIN4cuda3std3__45tupleIJNS0_6detail15normal_iteratorINS0_10device_ptrIdEEEENS0_17counting_iteratorIlNS0_11use_defaultESI_SI_EEEEEEEPNSB_IJdlEEESM_lNS1_9__extrema9arg_min_fIdlNSA_4lessIdEEEEEEJSL_SN_lSS_EEEvDpT0__param_2];
	setp.eq.s64 	%p1, %rd199, 0;
	@%p1 bra 	$L__BB5_200;
	cvta.to.global.u64 	%rd1, %rd196;
	setp.gt.s64 	%p2, %rd199, 1279;
	@%p2 bra 	$L__BB5_112;
	cvt.u32.u64 	%r1, %rd199;
	mov.u32 	%r2, %tid.x;
	setp.ge.s32 	%p96, %r2, %r1;
	mov.f64 	%fd188, 0d0000000000000000;
	mov.b64 	%rd298, 0;
	mov.u32 	%r385, %r2;
	@%p96 bra 	$L__BB5_4;
	cvt.u64.u32 	%rd254, %r2;
	mul.wide.u32 	%rd255, %r2, 8;
	add.s64 	%rd256, %rd1, %rd255;
	add.s64 	%rd298, %rd197, %rd254;
	ld.global.f64 	%fd188, [%rd256];
	add.s32 	%r385, %r2, 256;
$L__BB5_4:
	setp.ge.s32 	%p97, %r385, %r1;
	@%p97 bra 	$L__BB5_26;
	not.b32 	%r154, %r385;
	add.s32 	%r5, %r154, %r1;
	and.b32  	%r155, %r5, 768;
	setp.eq.s32 	%p98, %r155, 768;
	@%p98 bra 	$L__BB5_11;
	cvt.u64.u32 	%rd258, %r385;
	add.s64 	%rd289, %rd197, %rd258;
	mul.wide.u32 	%rd259, %r385, 8;
	add.s64 	%rd288, %rd1, %rd259;
	shr.u32 	%r156, %r5, 8;
	add.s32 	%r157, %r156, 1;
	and.b32  	%r158, %r157, 3;
	neg.s32 	%r383, %r158;
$L__BB5_7:
	.pragma "nounroll";
	mov.u64 	%rd9, %rd298;
	mov.f64 	%fd3, %fd188;
	ld.global.f64 	%fd4, [%rd288];
	setp.lt.f64 	%p99, %fd3, %fd4;
	@%p99 bra 	$L__BB5_10;
	setp.lt.f64 	%p100, %fd4, %fd3;
	mov.u64 	%rd298, %rd289;
	mov.f64 	%fd188, %fd4;
	@%p100 bra 	$L__BB5_10;
	setp.lt.s64 	%p101, %rd9, %rd289;
	min.s64 	%rd298, %rd9, %rd289;
	selp.f64 	%fd188, %fd3, %fd4, %p101;
$L__BB5_10:
	add.s32 	%r385, %r385, 256;
	add.s64 	%rd289, %rd289, 256;
	add.s64 	%rd288, %rd288, 2048;
	add.s32 	%r383, %r383, 1;
	setp.ne.s32 	%p102, %r383, 0;
	@%p102 bra 	$L__BB5_7;
$L__BB5_11:
	setp.lt.u32 	%p103, %r5, 768;
	@%p103 bra 	$L__BB5_26;
	add.s32 	%r386, %r385, 512;
$L__BB5_13:
	mov.u32 	%r13, %r386;
	add.s32 	%r159, %r13, -512;
	cvt.s64.s32 	%rd260, %r159;
	mul.wide.s32 	%rd261, %r159, 8;
	add.s64 	%rd17, %rd1, %rd261;
	add.s64 	%rd18, %rd197, %rd260;
	ld.global.f64 	%fd10, [%rd17];
	setp.lt.f64 	%p104, %fd188, %fd10;
	mov.u64 	%rd295, %rd298;
	mov.f64 	%fd185, %fd188;
	@%p104 bra 	$L__BB5_16;
	setp.lt.f64 	%p105, %fd10, %fd188;
	mov.u64 	%rd295, %rd18;
	mov.f64 	%fd185, %fd10;
	@%p105 bra 	$L__BB5_16;
	setp.lt.s64 	%p106, %rd298, %rd18;
	min.s64 	%rd295, %rd298, %rd18;
	selp.f64 	%fd185, %fd188, %fd10, %p106;
$L__BB5_16:
	add.s32 	%r160, %r13, -256;
	cvt.s64.s32 	%rd262, %r160;
	add.s64 	%rd21, %rd197, %rd262;
	ld.global.f64 	%fd13, [%rd17+2048];
	setp.lt.f64 	%p107, %fd185, %fd13;
	mov.u64 	%rd296, %rd295;
	mov.f64 	%fd186, %fd185;
	@%p107 bra 	$L__BB5_19;
	setp.lt.f64 	%p108, %fd13, %fd185;
	mov.u64 	%rd296, %rd21;
	mov.f64 	%fd186, %fd13;
	@%p108 bra 	$L__BB5_19;
	setp.lt.s64 	%p109, %rd295, %rd21;
	min.s64 	%rd296, %rd295, %rd21;
	selp.f64 	%fd186, %fd185, %fd13, %p109;
$L__BB5_19:
	cvt.s64.s32 	%rd263, %r13;
	add.s64 	%rd24, %rd197, %rd263;
	ld.global.f64 	%fd16, [%rd17+4096];
	setp.lt.f64 	%p110, %fd186, %fd16;
	mov.u64 	%rd297, %rd296;
	mov.f64 	%fd187, %fd186;
	@%p110 bra 	$L__BB5_22;
	setp.lt.f64 	%p111, %fd16, %fd186;
	mov.u64 	%rd297, %rd24;
	mov.f64 	%fd187, %fd16;
	@%p111 bra 	$L__BB5_22;
	setp.lt.s64 	%p112, %rd296, %rd24;
	min.s64 	%rd297, %rd296, %rd24;
	selp.f64 	%fd187, %fd186, %fd16, %p112;
$L__BB5_22:
	add.s32 	%r161, %r13, 256;
	cvt.s64.s32 	%rd264, %r161;
	add.s64 	%rd27, %rd197, %rd264;
	ld.global.f64 	%fd19, [%rd17+6144];
	setp.lt.f64 	%p113, %fd187, %fd19;
	mov.u64 	%rd298, %rd297;
	mov.f64 	%fd188, %fd187;
	@%p113 bra 	$L__BB5_25;
	setp.lt.f64 	%p114, %fd19, %fd187;
	mov.u64 	%rd298, %rd27;
	mov.f64 	%fd188, %fd19;
	@%p114 bra 	$L__BB5_25;
	setp.lt.s64 	%p115, %rd297, %rd27;
	min.s64 	%rd298, %rd297, %rd27;
	selp.f64 	%fd188, %fd187, %fd19, %p115;
$L__BB5_25:
	add.s32 	%r386, %r13, 1024;
	add.s32 	%r162, %r13, 512;
	setp.lt.s32 	%p116, %r162, %r1;
	@%p116 bra 	$L__BB5_13;
$L__BB5_26:
	setp.lt.s32 	%p117, %r1, 256;
	@%p117 bra 	$L__BB5_66;
	// begin inline asm
	mov.u32 %r276, %laneid;
	// end inline asm
	mov.b64 	%rd275, %fd188;
	mov.b64 	{%r278, %r283}, %rd275;
	mov.b32 	%r294, 1;
	mov.b32 	%r295, 31;
	mov.b32 	%r296, -1;
	// begin inline asm
	shfl.sync.down.b32 %r277, %r278, %r294, %r295, %r296;
	// end inline asm
	// begin inline asm
	shfl.sync.down.b32 %r282, %r283, %r294, %r295, %r296;
	// end inline asm
	mov.b64 	%rd276, {%r277, %r282};
	mov.b64 	%fd23, %rd276;
	mov.b64 	{%r288, %r293}, %rd298;
	// begin inline asm
	shfl.sync.down.b32 %r287, %r288, %r294, %r295, %r296;
	// end inline asm
	// begin inline asm
	shfl.sync.down.b32 %r292, %r293, %r294, %r295, %r296;
	// end inline asm
	mov.b64 	%rd31, {%r287, %r292};
	setp.gt.s32 	%p174, %r276, 30;
	setp.lt.f64 	%p175, %fd188, %fd23;
	or.pred  	%p176, %p174, %p175;
	mov.u64 	%rd300, %rd298;
	mov.f64 	%fd190, %fd188;
	@%p176 bra 	$L__BB5_30;
	setp.gt.f64 	%p177, %fd188, %fd23;
	mov.u64 	%rd300, %rd31;
	mov.f64 	%fd190, %fd23;
	@%p177 bra 	$L__BB5_30;
	setp.lt.s64 	%p178, %rd298, %rd31;
	min.s64 	%rd300, %rd298, %rd31;
	selp.f64 	%fd190, %fd188, %fd23, %p178;
$L__BB5_30:
	mov.b64 	%rd277, %fd190;
	mov.b64 	{%r298, %r303}, %rd277;
	mov.b32 	%r314, 2;
	mov.b32 	%r315, 31;
	mov.b32 	%r316, -1;
	// begin inline asm
	shfl.sync.down.b32 %r297, %r298, %r314, %r315, %r316;
	// end inline asm
	// begin inline asm
	shfl.sync.down.b32 %r302, %r303, %r314, %r315, %r316;
	// end inline asm
	mov.b64 	%rd278, {%r297, %r302};
	mov.b64 	%fd26, %rd278;
	mov.b64 	{%r308, %r313}, %rd300;
	// begin inline asm
	shfl.sync.down.b32 %r307, %r308, %r314, %r315, %r316;
	// end inline asm
	// begin inline asm
	shfl.sync.down.b32 %r312, %r313, %r314, %r315, %r316;
	// end inline asm
	mov.b64 	%rd34, {%r307, %r312};
	setp.gt.s32 	%p179, %r276, 29;
	setp.lt.f64 	%p180, %fd190, %fd26;
	or.pred  	%p181, %p179, %p180;
	mov.u64 	%rd301, %rd300;
	mov.f64 	%fd191, %fd190;
	@%p181 bra 	$L__BB5_33;
	setp.gt.f64 	%p182, %fd190, %fd26;
	mov.u64 	%rd301, %rd34;
	mov.f64 	%fd191, %fd26;
	@%p182 bra 	$L__BB5_33;
	setp.lt.s64 	%p183, %rd300, %rd34;
	min.s64 	%rd301, %rd300, %rd34;
	selp.f64 	%fd191, %fd190, %fd26, %p183;
$L__BB5_33:
	mov.b64 	%rd279, %fd191;
	mov.b64 	{%r318, %r323}, %rd279;
	mov.b32 	%r334, 4;
	mov.b32 	%r335, 31;
	mov.b32 	%r336, -1;
	// begin inline asm
	shfl.sync.down.b32 %r317, %r318, %r334, %r335, %r336;
	// end inline asm
	// begin inline asm
	shfl.sync.down.b32 %r322, %r323, %r334, %r335, %r336;
	// end inline asm
	mov.b64 	%rd280, {%r317, %r322};
	mov.b64 	%fd29, %rd280;
	mov.b64 	{%r328, %r333}, %rd301;
	// begin inline asm
	shfl.sync.down.b32 %r327, %r328, %r334, %r335, %r336;
	// end inline asm
	// begin inline asm
	shfl.sync.down.b32 %r332, %r333, %r334, %r335, %r336;
	// end inline asm
	mov.b64 	%rd37, {%r327, %r332};
	setp.gt.s32 	%p184, %r276, 27;
	setp.lt.f64 	%p185, %fd191, %fd29;
	or.pred  	%p186, %p184, %p185;
	mov.u64 	%rd302, %rd301;
	mov.f64 	%fd192, %fd191;
	@%p186 bra 	$L__BB5_36;
	setp.gt.f64 	%p187, %fd191, %fd29;
	mov.u64 	%rd302, %rd37;
	mov.f64 	%fd192, %fd29;
	@%p187 bra 	$L__BB5_36;
	setp.lt.s64 	%p188, %rd301, %rd37;
	min.s64 	%rd302, %rd301, %rd37;
	selp.f64 	%fd192, %fd191, %fd29, %p188;
$L__BB5_36:
	mov.b64 	%rd281, %fd192;
	mov.b64 	{%r338, %r343}, %rd281;
	mov.b32 	%r354, 8;
	mov.b32 	%r355, 31;
	mov.b32 	%r356, -1;
	// begin inline asm
	shfl.sync.down.b32 %r337, %r338, %r354, %r355, %r356;
	// end inline asm
	// begin inline asm
	shfl.sync.down.b32 %r342, %r343, %r354, %r355, %r356;
	// end inline asm
	mov.b64 	%rd282, {%r337, %r342};
	mov.b64 	%fd32, %rd282;
	mov.b64 	{%r348, %r353}, %rd302;
	// begin inline asm
	shfl.sync.down.b32 %r347, %r348, %r354, %r355, %r356;
	// end inline asm
	// begin inline asm
	shfl.sync.down.b32 %r352, %r353, %r354, %r355, %r356;
	// end inline asm
	mov.b64 	%rd40, {%r347, %r352};
	setp.gt.s32 	%p189, %r276, 23;
	setp.lt.f64 	%p190, %fd192, %fd32;
	or.pred  	%p191, %p189, %p190;
	mov.u64 	%rd303, %rd302;
	mov.f64 	%fd193, %fd192;
	@%p191 bra 	$L__BB5_39;
	setp.gt.f64 	%p192, %fd192, %fd32;
	mov.u64 	%rd303, %rd40;
	mov.f64 	%fd193, %fd32;
	@%p192 bra 	$L__BB5_39;
	setp.lt.s64 	%p193, %rd302, %rd40;
	min.s64 	%rd303, %rd302, %rd40;
	selp.f64 	%fd193, %fd192, %fd32, %p193;
$L__BB5_39:
	mov.b64 	%rd283, %fd193;
	mov.b64 	{%r358, %r363}, %rd283;
	mov.b32 	%r374, 16;
	mov.b32 	%r375, 31;
	mov.b32 	%r376, -1;
	// begin inline asm
	shfl.sync.down.b32 %r357, %r358, %r374, %r375, %r376;
	// end inline asm
	// begin inline asm
	shfl.sync.down.b32 %r362, %r363, %r374, %r375, %r376;
	// end inline asm
	mov.b64 	%rd284, {%r357, %r362};
	mov.b64 	%fd35, %rd284;
	mov.b64 	{%r368, %r373}, %rd303;
	// begin inline asm
	shfl.sync.down.b32 %r367, %r368, %r374, %r375, %r376;
	// end inline asm
	// begin inline asm
	shfl.sync.down.b32 %r372, %r373, %r374, %r375, %r376;
	// end inline asm
	mov.b64 	%rd43, {%r367, %r372};
	setp.gt.s32 	%p194, %r276, 15;
	setp.lt.f64 	%p195, %fd193, %fd35;
	or.pred  	%p196, %p194, %p195;
	mov.u64 	%rd356, %rd303;
	mov.f64 	%fd242, %fd193;
	@%p196 bra 	$L__BB5_42;
	setp.gt.f64 	%p197, %fd193, %fd35;
	mov.u64 	%rd356, %rd43;
	mov.f64 	%fd242, %fd35;
	@%p197 bra 	$L__BB5_42;
	setp.lt.s64 	%p198, %rd303, %rd43;
	min.s64 	%rd356, %rd303, %rd43;
	selp.f64 	%fd242, %fd193, %fd35, %p198;
$L__BB5_42:
	setp.ne.s32 	%p199, %r276, 0;
	@%p199 bra 	$L__BB5_44;
	shr.u32 	%r377, %r2, 1;
	and.b32  	%r378, %r377, 496;
	mov.u32 	%r379, _ZN6thrust24THRUST_300001_SM_1000_NS8cuda_cub4core6detail5shmemE;
	add.s32 	%r380, %r379, %r378;
	st.shared.f64 	[%r380+8], %fd242;
	st.shared.u64 	[%r380+16], %rd356;
$L__BB5_44:
	bar.sync 	0;
	setp.ne.s32 	%p200, %r2, 0;
	@%p200 bra 	$L__BB5_198;
	ld.shared.f64 	%fd38, [_ZN6thrust24THRUST_300001_SM_1000_NS8cuda_cub4core6detail5shmemE+24];
	ld.shared.u64 	%rd46, [_ZN6thrust24THRUST_300001_SM_1000_NS8cuda_cub4core6detail5shmemE+32];
	setp.lt.f64 	%p201, %fd242, %fd38;
	mov.u64 	%rd305, %rd356;
	mov.f64 	%fd195, %fd242;
	@%p201 bra 	$L__BB5_48;
	setp.lt.f64 	%p202, %fd38, %fd242;
	mov.u64 	%rd305, %rd46;
	mov.f64 	%fd195, %fd38;
	@%p202 bra 	$L__BB5_48;
	setp.lt.s64 	%p203, %rd356, %rd46;
	min.s64 	%rd305, %rd356, %rd46;
	selp.f64 	%fd195, %fd242, %fd38, %p203;
$L__BB5_48:
	ld.shared.f64 	%fd41, [_ZN6thrust24THRUST_300001_SM_1000_NS8cuda_cub4core6detail5shmemE+40];
	ld.shared.u64 	%rd49, [_ZN6thrust24THRUST_300001_SM_1000_NS8cuda_cub4core6detail5shmemE+48];
	setp.lt.f64 	%p204, %fd195, %fd41;
	mov.u64 	%rd306, %rd305;
	mov.f64 	%fd196, %fd195;
	@%p204 bra 	$L__BB5_51;
	setp.lt.f64 	%p205, %fd41, %fd195;
	mov.u64 	%rd306, %rd49;
	mov.f64 	%fd196, %fd41;
	@%p205 bra 	$L__BB5_51;
	setp.lt.s64 	%p206, %rd305, %rd49;
	min.s64 	%rd306, %rd305, %rd49;
	selp.f64 	%fd196, %fd195, %fd41, %p206;
$L__BB5_51:
	ld.shared.f64 	%fd44, [_ZN6thrust24THRUST_300001_SM_1000_NS8cuda_cub4core6detail5shmemE+56];
	ld.shared.u64 	%rd52, [_ZN6thrust24THRUST_300001_SM_1000_NS8cuda_cub4core6detail5shmemE+64];
	setp.lt.f64 	%p207, %fd196, %fd44;
	mov.u64 	%rd307, %rd306;
	mov.f64 	%fd197, %fd196;
	@%p207 bra 	$L__BB5_54;
	setp.lt.f64 	%p208, %fd44, %fd196;
	mov.u64 	%rd307, %rd52;
	mov.f64 	%fd197, %fd44;
	@%p208 bra 	$L__BB5_54;
	setp.lt.s64 	%p209, %rd306, %rd52;
	min.s64 	%rd307, %rd306, %rd52;
	selp.f64 	%fd197, %fd196, %fd44, %p209;
$L__BB5_54:
	ld.shared.f64 	%fd47, [_ZN6thrust24THRUST_300001_SM_1000_NS8cuda_cub4core6detail5shmemE+72];
	ld.shared.u64 	%rd55, [_ZN6thrust24THRUST_300001_SM_1000_NS8cuda_cub4core6detail5shmemE+80];
	setp.lt.f64 	%p210, %fd197, %fd47;
	mov.u64 	%rd308, %rd307;
	mov.f64 	%fd198, %fd197;
	@%p210 bra 	$L__BB5_57;
	setp.lt.f64 	%p211, %fd47, %fd197;
	mov.u64 	%rd308, %rd55;
	mov.f64 	%fd198, %fd47;
	@%p211 bra 	$L__BB5_57;
	setp.lt.s64 	%p212, %rd307, %rd55;
	min.s64 	%rd308, %rd307, %rd55;
	selp.f64 	%fd198, %fd197, %fd47, %p212;
$L__BB5_57:
	ld.shared.f64 	%fd50, [_ZN6thrust24THRUST_300001_SM_1000_NS8cuda_cub4core6detail5shmemE+88];
	ld.shared.u64 	%rd58, [_ZN6thrust24THRUST_300001_SM_1000_NS8cuda_cub4core6detail5shmemE+96];
	setp.lt.f64 	%p213, %fd198, %fd50;
	mov.u64 	%rd309, %rd308;
	mov.f64 	%fd199, %fd198;
	@%p213 bra 	$L__BB5_60;
	setp.lt.f64 	%p214, %fd50, %fd198;
	mov.u64 	%rd309, %rd58;
	mov.f64 	%fd199, %fd50;
	@%p214 bra 	$L__BB5_60;
	setp.lt.s64 	%p215, %rd308, %rd58;
	min.s64 	%rd309, %rd308, %rd58;
	selp.f64 	%fd199, %fd198, %fd50, %p215;
$L__BB5_60:
	ld.shared.f64 	%fd53, [_ZN6thrust24THRUST_300001_SM_1000_NS8cuda_cub4core6detail5shmemE+104];
	ld.shared.u64 	%rd61, [_ZN6thrust24THRUST_300001_SM_1000_NS8cuda_cub4core6detail5shmemE+112];
	setp.lt.f64 	%p216, %fd199, %fd53;
	mov.u64 	%rd310, %rd309;
	mov.f64 	%fd200, %fd199;
	@%p216 bra 	$L__BB5_63;
	setp.lt.f64 	%p217, %fd53, %fd199;
	mov.u64 	%rd310, %rd61;
	mov.f64 	%fd200, %fd53;
	@%p217 bra 	$L__BB5_63;
	setp.lt.s64 	%p218, %rd309, %rd61;
	min.s64 	%rd310, %rd309, %rd61;
	selp.f64 	%fd200, %fd199, %fd53, %p218;
$L__BB5_63:
	ld.shared.f64 	%fd56, [_ZN6thrust24THRUST_300001_SM_1000_NS8cuda_cub4core6detail5shmemE+120];
	ld.shared.u64 	%rd64, [_ZN6thrust24THRUST_300001_SM_1000_NS8cuda_cub4core6detail5shmemE+128];
	setp.lt.f64 	%p219, %fd200, %fd56;
	mov.u64 	%rd356, %rd310;
	mov.f64 	%fd242, %fd200;
	@%p219 bra 	$L__BB5_198;
	setp.lt.f64 	%p220, %fd56, %fd200;
	mov.u64 	%rd356, %rd64;
	mov.f64 	%fd242, %fd56;
	@%p220 bra 	$L__BB5_198;
	setp.lt.s64 	%p221, %rd310, %rd64;
	min.s64 	%rd356, %rd310, %rd64;
	selp.f64 	%fd242, %fd200, %fd56, %p221;
	bra.uni 	$L__BB5_198;
$L__BB5_66:
	// begin inline asm
	mov.u32 %r163, %laneid;
	// end inline asm
	and.b32  	%r184, %r2, 992;
	add.s32 	%r185, %r184, 32;
	setp.gt.s32 	%p118, %r185, %r1;
	not.b32 	%r186, %r184;
	add.s32 	%r187, %r1, %r186;
	selp.b32 	%r182, %r187, 31, %p118;
	mov.b64 	%rd265, %fd188;
	mov.b64 	{%r165, %r170}, %rd265;
	mov.b32 	%r181, 1;
	mov.b32 	%r183, -1;
	// begin inline asm
	shfl.sync.down.b32 %r164, %r165, %r181, %r182, %r183;
	// end inline asm
	// begin inline asm
	shfl.sync.down.b32 %r169, %r170, %r181, %r182, %r183;
	// end inline asm
	mov.b64 	%rd266, {%r164, %r169};
	mov.b64 	%fd58, %rd266;
	mov.b64 	{%r175, %r180}, %rd298;
	// begin inline asm
	shfl.sync.down.b32 %r174, %r175, %r181, %r182, %r183;
	// end inline asm
	// begin inline asm
	shfl.sync.down.b32 %r179, %r180, %r181, %r182, %r183;
	// end inline asm
	mov.b64 	%rd66, {%r174, %r179};
	setp.ge.s32 	%p119, %r163, %r182;
	setp.lt.f64 	%p120, %fd188, %fd58;
	or.pred  	%p121, %p119, %p120;
	mov.u64 	%rd311, %rd298;
	mov.f64 	%fd201, %fd188;
	@%p121 bra 	$L__BB5_69;
	setp.gt.f64 	%p122, %fd188, %fd58;
	mov.u64 	%rd311, %rd66;
	mov.f64 	%fd201, %fd58;
	@%p122 bra 	$L__BB5_69;
	setp.lt.s64 	%p123, %rd298, %rd66;
	min.s64 	%rd311, %rd298, %rd66;
	selp.f64 	%fd201, %fd188, %fd58, %p123;
$L__BB5_69:
	mov.b64 	%rd267, %fd201;
	mov.b64 	{%r189, %r194}, %rd267;
	mov.b32 	%r205, 2;
	mov.b32 	%r207, -1;
	// begin inline asm
	shfl.sync.down.b32 %r188, %r189, %r205, %r182, %r207;
	// end inline asm
	// begin inline asm
	shfl.sync.down.b32 %r193, %r194, %r205, %r182, %r207;
	// end inline asm
	mov.b64 	%rd268, {%r188, %r193};
	mov.b64 	%fd61, %rd268;
	mov.b64 	{%r199, %r204}, %rd311;
	// begin inline asm
	shfl.sync.down.b32 %r198, %r199, %r205, %r182, %r207;
	// end inline asm
	// begin inline asm
	shfl.sync.down.b32 %r203, %r204, %r205, %r182, %r207;
	// end inline asm
	mov.b64 	%rd69, {%r198, %r203};
	add.s32 	%r208, %r163, 2;
	setp.gt.s32 	%p124, %r208, %r182;
	setp.lt.f64 	%p125, %fd201, %fd61;
	or.pred  	%p126, %p124, %p125;
	mov.u64 	%rd312, %rd311;
	mov.f64 	%fd202, %fd201;
	@%p126 bra 	$L__BB5_72;
	setp.gt.f64 	%p127, %fd201, %fd61;
	mov.u64 	%rd312, %rd69;
	mov.f64 	%fd202, %fd61;
	@%p127 bra 	$L__BB5_72;
	setp.lt.s64 	%p128, %rd311, %rd69;
	min.s64 	%rd312, %rd311, %rd69;
	selp.f64 	%fd202, %fd201, %fd61, %p128;
$L__BB5_72:
	mov.b64 	%rd269, %fd202;
	mov.b64 	{%r210, %r215}, %rd269;
	mov.b32 	%r226, 4;
	mov.b32 	%r228, -1;
	// begin inline asm
	shfl.sync.down.b32 %r209, %r210, %r226, %r182, %r228;
	// end inline asm
	// begin inline asm
	shfl.sync.down.b32 %r214, %r215, %r226, %r182, %r228;
	// end inline asm
	mov.b64 	%rd270, {%r209, %r214};
	mov.b64 	%fd64, %rd270;
	mov.b64 	{%r220, %r225}, %rd312;
	// begin inline asm
	shfl.sync.down.b32 %r219, %r220, %r226, %r182, %r228;
	// end inline asm
	// begin inline asm
	shfl.sync.down.b32 %r224, %r225, %r226, %r182, %r228;
	// end inline asm
	mov.b64 	%rd72, {%r219, %r224};
	add.s32 	%r229, %r163, 4;
	setp.gt.s32 	%p129, %r229, %r182;
	setp.lt.f64 	%p130, %fd202, %fd64;
	or.pred  	%p131, %p129, %p130;
	mov.u64 	%rd313, %rd312;
	mov.f64 	%fd203, %fd202;
	@%p131 bra 	$L__BB5_75;
	setp.gt.f64 	%p132, %fd202, %fd64;
	mov.u64 	%rd313, %rd72;
	mov.f64 	%fd203, %fd64;
	@%p132 bra 	$L__BB5_75;
	setp.lt.s64 	%p133, %rd312, %rd72;
	min.s64 	%rd313, %rd312, %rd72;
	selp.f64 	%fd203, %fd202, %fd64, %p133;
$L__BB5_75:
	mov.b64 	%rd271, %fd203;
	mov.b64 	{%r231, %r236}, %rd271;
	mov.b32 	%r247, 8;
	mov.b32 	%r249, -1;
	// begin inline asm
	shfl.sync.down.b32 %r230, %r231, %r247, %r182, %r249;
	// end inline asm
	// begin inline asm
	shfl.sync.down.b32 %r235, %r236, %r247, %r182, %r249;
	// end inline asm
	mov.b64 	%rd272, {%r230, %r235};
	mov.b64 	%fd67, %rd272;
	mov.b64 	{%r241, %r246}, %rd313;
	// begin inline asm
	shfl.sync.down.b32 %r240, %r241, %r247, %r182, %r249;
	// end inline asm
	// begin inline asm
	shfl.sync.down.b32 %r245, %r246, %r247, %r182, %r249;
	// end inline asm
	mov.b64 	%rd75, {%r240, %r245};
	add.s32 	%r250, %r163, 8;
	setp.gt.s32 	%p134, %r250, %r182;
	setp.lt.f64 	%p135, %fd203, %fd67;
	or.pred  	%p136, %p134, %p135;
	mov.f64 	%fd204, %fd203;
	mov.u64 	%rd314, %rd313;
	@%p136 bra 	$L__BB5_78;
	setp.gt.f64 	%p137, %fd203, %fd67;
	mov.f64 	%fd204, %fd67;
	mov.u64 	%rd314, %rd75;
	@%p137 bra 	$L__BB5_78;
	setp.lt.s64 	%p138, %rd313, %rd75;
	selp.f64 	%fd204, %fd203, %fd67, %p138;
	min.s64 	%rd314, %rd313, %rd75;
$L__BB5_78:
	mov.b64 	%rd273, %fd204;
	mov.b64 	{%r252, %r257}, %rd273;
	mov.b32 	%r268, 16;
	mov.b32 	%r270, -1;
	// begin inline asm
	shfl.sync.down.b32 %r251, %r252, %r268, %r182, %r270;
	// end inline asm
	// begin inline asm
	shfl.sync.down.b32 %r256, %r257, %r268, %r182, %r270;
	// end inline asm
	mov.b64 	%rd274, {%r251, %r256};
	mov.b64 	%fd70, %rd274;
	mov.b64 	{%r262, %r267}, %rd314;
	// begin inline asm
	shfl.sync.down.b32 %r261, %r262, %r268, %r182, %r270;
	// end inline asm
	// begin inline asm
	shfl.sync.down.b32 %r266, %r267, %r268, %r182, %r270;
	// end inline asm
	mov.b64 	%rd78, {%r261, %r266};
	add.s32 	%r271, %r163, 16;
	setp.gt.s32 	%p139, %r271, %r182;
	setp.lt.f64 	%p140, %fd204, %fd70;
	or.pred  	%p141, %p139, %p140;
	mov.f64 	%fd242, %fd204;
	mov.u64 	%rd356, %rd314;
	@%p141 bra 	$L__BB5_81;
	setp.gt.f64 	%p142, %fd204, %fd70;
	mov.f64 	%fd242, %fd70;
	mov.u64 	%rd356, %rd78;
	@%p142 bra 	$L__BB5_81;
	setp.lt.s64 	%p143, %rd314, %rd78;
	selp.f64 	%fd242, %fd204, %fd70, %p143;
	min.s64 	%rd356, %rd314, %rd78;
$L__BB5_81:
	setp.ne.s32 	%p144, %r163, 0;
	@%p144 bra 	$L__BB5_83;
	shr.u32 	%r272, %r2, 1;
	and.b32  	%r273, %r272, 496;
	mov.u32 	%r274, _ZN6thrust24THRUST_300001_SM_1000_NS8cuda_cub4core6detail5shmemE;
	add.s32 	%r275, %r274, %r273;
	st.shared.f64 	[%r275+8], %fd242;
	st.shared.u64 	[%r275+16], %rd356;
$L__BB5_83:
	bar.sync 	0;
	setp.ne.s32 	%p145, %r2, 0;
	@%p145 bra 	$L__BB5_198;
	setp.lt.s32 	%p146, %r1, 33;
	mov.f64 	%fd206, %fd242;
	mov.u64 	%rd316, %rd356;
	@%p146 bra 	$L__BB5_88;
	ld.shared.f64 	%fd73, [_ZN6thrust24THRUST_300001_SM_1000_NS8cuda_cub4core6detail5shmemE+24];
	ld.shared.u64 	%rd81, [_ZN6thrust24THRUST_300001_SM_1000_NS8cuda_cub4core6detail5shmemE+32];
	setp.lt.f64 	%p147, %fd242, %fd73;
	mov.f64 	%fd206, %fd242;
	mov.u64 	%rd316, %rd356;
	@%p147 bra 	$L__BB5_88;
	setp.lt.f64 	%p148, %fd73, %fd242;
	mov.f64 	%fd206, %fd73;
	mov.u64 	%rd316, %rd81;
	@%p148 bra 	$L__BB5_88;
	setp.lt.s64 	%p149, %rd356, %rd81;
	selp.f64 	%fd206, %fd242, %fd73, %p149;
	min.s64 	%rd316, %rd356, %rd81;
$L__BB5_88:
	setp.lt.s32 	%p150, %r1, 65;
	mov.f64 	%fd207, %fd206;
	mov.u64 	%rd317, %rd316;
	@%p150 bra 	$L__BB5_92;
	ld.shared.f64 	%fd76, [_ZN6thrust24THRUST_300001_SM_1000_NS8cuda_cub4core6detail5shmemE+40];
	ld.shared.u64 	%rd84, [_ZN6thrust24THRUST_300001_SM_1000_NS8cuda_cub4core6detail5shmemE+48];
	setp.lt.f64 	%p151, %fd206, %fd76;
	mov.f64 	%fd207, %fd206;
	mov.u64 	%rd317, %rd316;
	@%p151 bra 	$L__BB5_92;
	setp.lt.f64 	%p152, %fd76, %fd206;
	mov.f64 	%fd207, %fd76;
	mov.u64 	%rd317, %rd84;
	@%p152 bra 	$L__BB5_92;
	setp.lt.s64 	%p153, %rd316, %rd84;
	selp.f64 	%fd207, %fd206, %fd76, %p153;
	min.s64 	%rd317, %rd316, %rd84;
$L__BB5_92:
	setp.lt.s32 	%p154, %r1, 97;
	mov.f64 	%fd208, %fd207;
	mov.u64 	%rd318, %rd317;
	@%p154 bra 	$L__BB5_96;
	ld.shared.f64 	%fd79, [_ZN6thrust24THRUST_300001_SM_1000_NS8cuda_cub4core6detail5shmemE+56];
	ld.shared.u64 	%rd87, [_ZN6thrust24THRUST_300001_SM_1000_NS8cuda_cub4core6detail5shmemE+64];
	setp.lt.f64 	%p155, %fd207, %fd79;
	mov.f64 	%fd208, %fd207;
	mov.u64 	%rd318, %rd317;
	@%p155 bra 	$L__BB5_96;
	setp.lt.f64 	%p156, %fd79, %fd207;
	mov.f64 	%fd208, %fd79;
	mov.u64 	%rd318, %rd87;
	@%p156 bra 	$L__BB5_96;
	setp.lt.s64 	%p157, %rd317, %rd87;
	selp.f64 	%fd208, %fd207, %fd79, %p157;
	min.s64 	%rd318, %rd317, %rd87;
$L__BB5_96:
	setp.lt.s32 	%p158, %r1, 129;
	mov.f64 	%fd209, %fd208;
	mov.u64 	%rd319, %rd318;
	@%p158 bra 	$L__BB5_100;
	ld.shared.f64 	%fd82, [_ZN6thrust24THRUST_300001_SM_1000_NS8cuda_cub4core6detail5shmemE+72];
	ld.shared.u64 	%rd90, [_ZN6thrust24THRUST_300001_SM_1000_NS8cuda_cub4core6detail5shmemE+80];
	setp.lt.f64 	%p159, %fd208, %fd82;
	mov.f64 	%fd209, %fd208;
	mov.u64 	%rd319, %rd318;
	@%p159 bra 	$L__BB5_100;
	setp.lt.f64 	%p160, %fd82, %fd208;
	mov.f64 	%fd209, %fd82;
	mov.u64 	%rd319, %rd90;
	@%p160 bra 	$L__BB5_100;
	setp.lt.s64 	%p161, %rd318, %rd90;
	selp.f64 	%fd209, %fd208, %fd82, %p161;
	min.s64 	%rd319, %rd318, %rd90;
$L__BB5_100:
	setp.lt.s32 	%p162, %r1, 161;
	mov.f64 	%fd210, %fd209;
	mov.u64 	%rd320, %rd319;
	@%p162 bra 	$L__BB5_104;
	ld.shared.f64 	%fd85, [_ZN6thrust24THRUST_300001_SM_1000_NS8cuda_cub4core6detail5shmemE+88];
	ld.shared.u64 	%rd93, [_ZN6thrust24THRUST_300001_SM_1000_NS8cuda_cub4core6detail5shmemE+96];
	setp.lt.f64 	%p163, %fd209, %fd85;
	mov.f64 	%fd210, %fd209;
	mov.u64 	%rd320, %rd319;
	@%p163 bra 	$L__BB5_104;
	setp.lt.f64 	%p164, %fd85, %fd209;
	mov.f64 	%fd210, %fd85;
	mov.u64 	%rd320, %rd93;
	@%p164 bra 	$L__BB5_104;
	setp.lt.s64 	%p165, %rd319, %rd93;
	selp.f64 	%fd210, %fd209, %fd85, %p165;
	min.s64 	%rd320, %rd319, %rd93;
$L__BB5_104:
	setp.lt.s32 	%p166, %r1, 193;
	mov.f64 	%fd211, %fd210;
	mov.u64 	%rd321, %rd320;
	@%p166 bra 	$L__BB5_108;
	ld.shared.f64 	%fd88, [_ZN6thrust24THRUST_300001_SM_1000_NS8cuda_cub4core6detail5shmemE+104];
	ld.shared.u64 	%rd96, [_ZN6thrust24THRUST_300001_SM_1000_NS8cuda_cub4core6detail5shmemE+112];
	setp.lt.f64 	%p167, %fd210, %fd88;
	mov.f64 	%fd211, %fd210;
	mov.u64 	%rd321, %rd320;
	@%p167 bra 	$L__BB5_108;
	setp.lt.f64 	%p168, %fd88, %fd210;
	mov.f64 	%fd211, %fd88;
	mov.u64 	%rd321, %rd96;
	@%p168 bra 	$L__BB5_108;
	setp.lt.s64 	%p169, %rd320, %rd96;
	selp.f64 	%fd211, %fd210, %fd88, %p169;
	min.s64 	%rd321, %rd320, %rd96;
$L__BB5_108:
	setp.lt.s32 	%p170, %r1, 225;
	mov.u64 	%rd356, %rd321;
	mov.f64 	%fd242, %fd211;
	@%p170 bra 	$L__BB5_198;
	ld.shared.f64 	%fd91, [_ZN6thrust24THRUST_300001_SM_1000_NS8cuda_cub4core6detail5shmemE+120];
	ld.shared.u64 	%rd99, [_ZN6thrust24THRUST_300001_SM_1000_NS8cuda_cub4core6detail5shmemE+128];
	setp.lt.f64 	%p171, %fd211, %fd91;
	mov.u64 	%rd356, %rd321;
	mov.f64 	%fd242, %fd211;
	@%p171 bra 	$L__BB5_198;
	setp.lt.f64 	%p172, %fd91, %fd211;
	mov.u64 	%rd356, %rd99;
	mov.f64 	%fd242, %fd91;
	@%p172 bra 	$L__BB5_198;
	setp.lt.s64 	%p173, %rd321, %rd99;
	selp.f64 	%fd242, %fd211, %fd91, %p173;
	min.s64 	%rd356, %rd321, %rd99;
	bra.uni 	$L__BB5_198;
$L__BB5_112:
	mov.u32 	%r18, %tid.x;
	cvt.u64.u32 	%rd200, %r18;
	cvta.to.global.u64 	%rd201, %rd196;
	mul.wide.u32 	%rd202, %r18, 8;
	add.s64 	%rd203, %rd201, %rd202;
	ld.global.f64 	%fd172, [%rd203];
	add.s32 	%r31, %r18, 256;
	cvt.u64.u32 	%rd204, %r31;
	ld.global.f64 	%fd173, [%rd203+2048];
	add.s32 	%r32, %r18, 512;
	cvt.u64.u32 	%rd205, %r32;
	ld.global.f64 	%fd174, [%rd203+4096];
	ld.global.f64 	%fd93, [%rd203+6144];
	or.b32  	%r33, %r18, 1024;
	cvt.u64.u32 	%rd101, %r33;
	add.s64 	%rd103, %rd197, %rd101;
	ld.global.f64 	%fd94, [%rd203+8192];
	setp.lt.f64 	%p3, %fd173, %fd172;
	selp.f64 	%fd175, %fd173, %fd172, %p3;
	selp.b64 	%rd206, %rd204, %rd200, %p3;
	setp.lt.f64 	%p4, %fd174, %fd175;
	selp.f64 	%fd95, %fd174, %fd175, %p4;
	selp.b64 	%rd104, %rd205, %rd206, %p4;
	setp.lt.f64 	%p5, %fd95, %fd93;
	mov.f64 	%fd212, %fd95;
	mov.u64 	%rd322, %rd104;
	@%p5 bra 	$L__BB5_115;
	add.s32 	%r34, %r18, 768;
	cvt.u64.u32 	%rd322, %r34;
	setp.lt.f64 	%p6, %fd93, %fd95;
	mov.f64 	%fd212, %fd93;
	@%p6 bra 	$L__BB5_115;
	mov.f64 	%fd212, %fd95;
	mov.u64 	%rd322, %rd104;
$L__BB5_115:
	add.s64 	%rd107, %rd197, %rd322;
	setp.lt.f64 	%p7, %fd212, %fd94;
	mov.f64 	%fd229, %fd212;
	mov.u64 	%rd343, %rd107;
	@%p7 bra 	$L__BB5_118;
	setp.lt.f64 	%p8, %fd94, %fd212;
	mov.f64 	%fd229, %fd94;
	mov.u64 	%rd343, %rd103;
	@%p8 bra 	$L__BB5_118;
	setp.lt.s64 	%p9, %rd322, %rd101;
	selp.f64 	%fd229, %fd212, %fd94, %p9;
	selp.b64 	%rd343, %rd107, %rd103, %p9;
$L__BB5_118:
	setp.lt.u64 	%p10, %rd199, 2560;
	mov.b64 	%rd332, 1280;
	@%p10 bra 	$L__BB5_136;
	mov.b64 	%rd332, 1280;
$L__BB5_120:
	mov.u64 	%rd110, %rd332;
	add.s64 	%rd209, %rd110, %rd200;
	shl.b64 	%rd210, %rd110, 3;
	cvta.to.global.u64 	%rd211, %rd196;
	add.s64 	%rd213, %rd211, %rd202;
	add.s64 	%rd214, %rd213, %rd210;
	add.s64 	%rd113, %rd209, %rd197;
	ld.global.f64 	%fd100, [%rd214];
	ld.global.f64 	%fd101, [%rd214+2048];
	ld.global.f64 	%fd102, [%rd214+4096];
	ld.global.f64 	%fd103, [%rd214+6144];
	ld.global.f64 	%fd104, [%rd214+8192];
	setp.lt.f64 	%p11, %fd229, %fd100;
	mov.f64 	%fd215, %fd229;
	mov.u64 	%rd326, %rd343;
	@%p11 bra 	$L__BB5_123;
	setp.lt.f64 	%p12, %fd100, %fd229;
	mov.f64 	%fd215, %fd100;
	mov.u64 	%rd326, %rd113;
	@%p12 bra 	$L__BB5_123;
	setp.lt.s64 	%p13, %rd343, %rd113;
	selp.f64 	%fd215, %fd229, %fd100, %p13;
	min.s64 	%rd326, %rd343, %rd113;
$L__BB5_123:
	setp.lt.f64 	%p14, %fd215, %fd101;
	mov.f64 	%fd216, %fd215;
	mov.u64 	%rd327, %rd326;
	@%p14 bra 	$L__BB5_126;
	add.s64 	%rd215, %rd110, %rd200;
	add.s64 	%rd216, %rd215, %rd197;
	add.s64 	%rd327, %rd216, 256;
	setp.lt.f64 	%p15, %fd101, %fd215;
	mov.f64 	%fd216, %fd101;
	@%p15 bra 	$L__BB5_126;
	add.s64 	%rd219, %rd216, 256;
	setp.lt.s64 	%p16, %rd326, %rd219;
	selp.f64 	%fd216, %fd215, %fd101, %p16;
	min.s64 	%rd327, %rd326, %rd219;
$L__BB5_126:
	setp.lt.f64 	%p17, %fd216, %fd102;
	mov.f64 	%fd217, %fd216;
	mov.u64 	%rd328, %rd327;
	@%p17 bra 	$L__BB5_129;
	add.s64 	%rd220, %rd110, %rd200;
	add.s64 	%rd221, %rd220, %rd197;
	add.s64 	%rd328, %rd221, 512;
	setp.lt.f64 	%p18, %fd102, %fd216;
	mov.f64 	%fd217, %fd102;
	@%p18 bra 	$L__BB5_129;
	add.s64 	%rd224, %rd221, 512;
	setp.lt.s64 	%p19, %rd327, %rd224;
	selp.f64 	%fd217, %fd216, %fd102, %p19;
	min.s64 	%rd328, %rd327, %rd224;
$L__BB5_129:
	setp.lt.f64 	%p20, %fd217, %fd103;
	mov.f64 	%fd218, %fd217;
	mov.u64 	%rd329, %rd328;
	@%p20 bra 	$L__BB5_132;
	add.s64 	%rd225, %rd110, %rd200;
	add.s64 	%rd226, %rd225, %rd197;
	add.s64 	%rd329, %rd226, 768;
	setp.lt.f64 	%p21, %fd103, %fd217;
	mov.f64 	%fd218, %fd103;
	@%p21 bra 	$L__BB5_132;
	setp.lt.s64 	%p22, %rd328, %rd329;
	selp.f64 	%fd218, %fd217, %fd103, %p22;
	min.s64 	%rd329, %rd328, %rd329;
$L__BB5_132:
	setp.lt.f64 	%p23, %fd218, %fd104;
	mov.f64 	%fd229, %fd218;
	mov.u64 	%rd343, %rd329;
	@%p23 bra 	$L__BB5_135;
	add.s64 	%rd227, %rd110, %rd200;
	add.s64 	%rd228, %rd227, %rd197;
	add.s64 	%rd343, %rd228, 1024;
	setp.lt.f64 	%p24, %fd104, %fd218;
	mov.f64 	%fd229, %fd104;
	@%p24 bra 	$L__BB5_135;
	setp.lt.s64 	%p25, %rd329, %rd343;
	selp.f64 	%fd229, %fd218, %fd104, %p25;
	min.s64 	%rd343, %rd329, %rd343;
$L__BB5_135:
	add.s64 	%rd332, %rd110, 1280;
	add.s64 	%rd229, %rd110, 2560;
	setp.le.s64 	%p26, %rd229, %rd199;
	@%p26 bra 	$L__BB5_120;
$L__BB5_136:
	setp.le.s64 	%p27, %rd199, %rd332;
	@%p27 bra 	$L__BB5_159;
	cvt.u32.u64 	%r35, %rd332;
	cvt.u32.u64 	%r36, %rd199;
	sub.s32 	%r19, %r36, %r35;
	setp.ge.s32 	%p28, %r18, %r19;
	@%p28 bra 	$L__BB5_159;
	cvta.to.global.u64 	%rd133, %rd196;
	not.b32 	%r38, %r18;
	add.s32 	%r39, %r38, %r36;
	sub.s32 	%r20, %r39, %r35;
	and.b32  	%r41, %r20, 768;
	setp.eq.s32 	%p29, %r41, 768;
	mov.u32 	%r389, %r18;
	@%p29 bra 	$L__BB5_144;
	add.s64 	%rd232, %rd332, %rd200;
	add.s64 	%rd334, %rd232, %rd197;
	shl.b64 	%rd233, %rd232, 3;
	add.s64 	%rd333, %rd133, %rd233;
	shr.u32 	%r42, %r20, 8;
	add.s32 	%r43, %r42, 1;
	and.b32  	%r44, %r43, 3;
	neg.s32 	%r387, %r44;
	mov.u32 	%r389, %r18;
$L__BB5_140:
	.pragma "nounroll";
	mov.u64 	%rd138, %rd343;
	mov.f64 	%fd116, %fd229;
	ld.global.f64 	%fd117, [%rd333];
	setp.lt.f64 	%p30, %fd116, %fd117;
	@%p30 bra 	$L__BB5_143;
	setp.lt.f64 	%p31, %fd117, %fd116;
	mov.f64 	%fd229, %fd117;
	mov.u64 	%rd343, %rd334;
	@%p31 bra 	$L__BB5_143;
	setp.lt.s64 	%p32, %rd138, %rd334;
	selp.f64 	%fd229, %fd116, %fd117, %p32;
	min.s64 	%rd343, %rd138, %rd334;
$L__BB5_143:
	add.s32 	%r389, %r389, 256;
	add.s64 	%rd334, %rd334, 256;
	add.s64 	%rd333, %rd333, 2048;
	add.s32 	%r387, %r387, 1;
	setp.ne.s32 	%p33, %r387, 0;
	@%p33 bra 	$L__BB5_140;
$L__BB5_144:
	setp.lt.u32 	%p34, %r20, 768;
	@%p34 bra 	$L__BB5_159;
	add.s32 	%r390, %r389, 512;
$L__BB5_146:
	mov.u32 	%r28, %r390;
	add.s32 	%r45, %r28, -512;
	cvt.u64.u32 	%rd234, %r45;
	add.s64 	%rd235, %rd332, %rd234;
	shl.b64 	%rd236, %rd235, 3;
	add.s64 	%rd146, %rd133, %rd236;
	add.s64 	%rd147, %rd235, %rd197;
	ld.global.f64 	%fd123, [%rd146];
	setp.lt.f64 	%p35, %fd229, %fd123;
	mov.f64 	%fd226, %fd229;
	mov.u64 	%rd340, %rd343;
	@%p35 bra 	$L__BB5_149;
	setp.lt.f64 	%p36, %fd123, %fd229;
	mov.f64 	%fd226, %fd123;
	mov.u64 	%rd340, %rd147;
	@%p36 bra 	$L__BB5_149;
	setp.lt.s64 	%p37, %rd343, %rd147;
	selp.f64 	%fd226, %fd229, %fd123, %p37;
	min.s64 	%rd340, %rd343, %rd147;
$L__BB5_149:
	add.s32 	%r46, %r28, -256;
	cvt.u64.u32 	%rd237, %r46;
	add.s64 	%rd238, %rd332, %rd237;
	add.s64 	%rd150, %rd238, %rd197;
	ld.global.f64 	%fd126, [%rd146+2048];
	setp.lt.f64 	%p38, %fd226, %fd126;
	mov.f64 	%fd227, %fd226;
	mov.u64 	%rd341, %rd340;
	@%p38 bra 	$L__BB5_152;
	setp.lt.f64 	%p39, %fd126, %fd226;
	mov.f64 	%fd227, %fd126;
	mov.u64 	%rd341, %rd150;
	@%p39 bra 	$L__BB5_152;
	setp.lt.s64 	%p40, %rd340, %rd150;
	selp.f64 	%fd227, %fd226, %fd126, %p40;
	min.s64 	%rd341, %rd340, %rd150;
$L__BB5_152:
	cvt.u64.u32 	%rd239, %r28;
	add.s64 	%rd240, %rd332, %rd239;
	add.s64 	%rd153, %rd240, %rd197;
	ld.global.f64 	%fd129, [%rd146+4096];
	setp.lt.f64 	%p41, %fd227, %fd129;
	mov.f64 	%fd228, %fd227;
	mov.u64 	%rd342, %rd341;
	@%p41 bra 	$L__BB5_155;
	setp.lt.f64 	%p42, %fd129, %fd227;
	mov.f64 	%fd228, %fd129;
	mov.u64 	%rd342, %rd153;
	@%p42 bra 	$L__BB5_155;
	setp.lt.s64 	%p43, %rd341, %rd153;
	selp.f64 	%fd228, %fd227, %fd129, %p43;
	min.s64 	%rd342, %rd341, %rd153;
$L__BB5_155:
	add.s32 	%r47, %r28, 256;
	cvt.u64.u32 	%rd241, %r47;
	add.s64 	%rd242, %rd332, %rd241;
	add.s64 	%rd156, %rd242, %rd197;
	ld.global.f64 	%fd132, [%rd146+6144];
	setp.lt.f64 	%p44, %fd228, %fd132;
	mov.f64 	%fd229, %fd228;
	mov.u64 	%rd343, %rd342;
	@%p44 bra 	$L__BB5_158;
	setp.lt.f64 	%p45, %fd132, %fd228;
	mov.f64 	%fd229, %fd132;
	mov.u64 	%rd343, %rd156;
	@%p45 bra 	$L__BB5_158;
	setp.lt.s64 	%p46, %rd342, %rd156;
	selp.f64 	%fd229, %fd228, %fd132, %p46;
	min.s64 	%rd343, %rd342, %rd156;
$L__BB5_158:
	add.s32 	%r390, %r28, 1024;
	add.s32 	%r48, %r28, 512;
	setp.lt.s32 	%p47, %r48, %r19;
	@%p47 bra 	$L__BB5_146;
$L__BB5_159:
	// begin inline asm
	mov.u32 %r49, %laneid;
	// end inline asm
	mov.b64 	%rd243, %fd229;
	mov.b64 	{%r51, %r56}, %rd243;
	mov.b32 	%r67, 1;
	mov.b32 	%r68, 31;
	mov.b32 	%r69, -1;
	// begin inline asm
	shfl.sync.down.b32 %r50, %r51, %r67, %r68, %r69;
	// end inline asm
	// begin inline asm
	shfl.sync.down.b32 %r55, %r56, %r67, %r68, %r69;
	// end inline asm
	mov.b64 	%rd244, {%r50, %r55};
	mov.b64 	%fd136, %rd244;
	mov.b64 	{%r61, %r66}, %rd343;
	// begin inline asm
	shfl.sync.down.b32 %r60, %r61, %r67, %r68, %r69;
	// end inline asm
	// begin inline asm
	shfl.sync.down.b32 %r65, %r66, %r67, %r68, %r69;
	// end inline asm
	mov.b64 	%rd160, {%r60, %r65};
	setp.gt.s32 	%p48, %r49, 30;
	setp.lt.f64 	%p49, %fd229, %fd136;
	or.pred  	%p50, %p48, %p49;
	mov.f64 	%fd231, %fd229;
	mov.u64 	%rd345, %rd343;
	@%p50 bra 	$L__BB5_162;
	setp.gt.f64 	%p51, %fd229, %fd136;
	mov.f64 	%fd231, %fd136;
	mov.u64 	%rd345, %rd160;
	@%p51 bra 	$L__BB5_162;
	setp.lt.s64 	%p52, %rd343, %rd160;
	selp.f64 	%fd231, %fd229, %fd136, %p52;
	min.s64 	%rd345, %rd343, %rd160;
$L__BB5_162:
	mov.b64 	%rd245, %fd231;
	mov.b64 	{%r71, %r76}, %rd245;
	mov.b32 	%r87, 2;
	mov.b32 	%r88, 31;
	mov.b32 	%r89, -1;
	// begin inline asm
	shfl.sync.down.b32 %r70, %r71, %r87, %r88, %r89;
	// end inline asm
	// begin inline asm
	shfl.sync.down.b32 %r75, %r76, %r87, %r88, %r89;
	// end inline asm
	mov.b64 	%rd246, {%r70, %r75};
	mov.b64 	%fd139, %rd246;
	mov.b64 	{%r81, %r86}, %rd345;
	// begin inline asm
	shfl.sync.down.b32 %r80, %r81, %r87, %r88, %r89;
	// end inline asm
	// begin inline asm
	shfl.sync.down.b32 %r85, %r86, %r87, %r88, %r89;
	// end inline asm
	mov.b64 	%rd163, {%r80, %r85};
	setp.gt.s32 	%p53, %r49, 29;
	setp.lt.f64 	%p54, %fd231, %fd139;
	or.pred  	%p55, %p53, %p54;
	mov.f64 	%fd232, %fd231;
	mov.u64 	%rd346, %rd345;
	@%p55 bra 	$L__BB5_165;
	setp.gt.f64 	%p56, %fd231, %fd139;
	mov.f64 	%fd232, %fd139;
	mov.u64 	%rd346, %rd163;
	@%p56 bra 	$L__BB5_165;
	setp.lt.s64 	%p57, %rd345, %rd163;
	selp.f64 	%fd232, %fd231, %fd139, %p57;
	min.s64 	%rd346, %rd345, %rd163;
$L__BB5_165:
	mov.b64 	%rd247, %fd232;
	mov.b64 	{%r91, %r96}, %rd247;
	mov.b32 	%r107, 4;
	mov.b32 	%r108, 31;
	mov.b32 	%r109, -1;
	// begin inline asm
	shfl.sync.down.b32 %r90, %r91, %r107, %r108, %r109;
	// end inline asm
	// begin inline asm
	shfl.sync.down.b32 %r95, %r96, %r107, %r108, %r109;
	// end inline asm
	mov.b64 	%rd248, {%r90, %r95};
	mov.b64 	%fd142, %rd248;
	mov.b64 	{%r101, %r106}, %rd346;
	// begin inline asm
	shfl.sync.down.b32 %r100, %r101, %r107, %r108, %r109;
	// end inline asm
	// begin inline asm
	shfl.sync.down.b32 %r105, %r106, %r107, %r108, %r109;
	// end inline asm
	mov.b64 	%rd166, {%r100, %r105};
	setp.gt.s32 	%p58, %r49, 27;
	setp.lt.f64 	%p59, %fd232, %fd142;
	or.pred  	%p60, %p58, %p59;
	mov.f64 	%fd233, %fd232;
	mov.u64 	%rd347, %rd346;
	@%p60 bra 	$L__BB5_168;
	setp.gt.f64 	%p61, %fd232, %fd142;
	mov.f64 	%fd233, %fd142;
	mov.u64 	%rd347, %rd166;
	@%p61 bra 	$L__BB5_168;
	setp.lt.s64 	%p62, %rd346, %rd166;
	selp.f64 	%fd233, %fd232, %fd142, %p62;
	min.s64 	%rd347, %rd346, %rd166;
$L__BB5_168:
	mov.b64 	%rd249, %fd233;
	mov.b64 	{%r111, %r116}, %rd249;
	mov.b32 	%r127, 8;
	mov.b32 	%r128, 31;
	mov.b32 	%r129, -1;
	// begin inline asm
	shfl.sync.down.b32 %r110, %r111, %r127, %r128, %r129;
	// end inline asm
	// begin inline asm
	shfl.sync.down.b32 %r115, %r116, %r127, %r128, %r129;
	// end inline asm
	mov.b64 	%rd250, {%r110, %r115};
	mov.b64 	%fd145, %rd250;
	mov.b64 	{%r121, %r126}, %rd347;
	// begin inline asm
	shfl.sync.down.b32 %r120, %r121, %r127, %r128, %r129;
	// end inline asm
	// begin inline asm
	shfl.sync.down.b32 %r125, %r126, %r127, %r128, %r129;
	// end inline asm
	mov.b64 	%rd169, {%r120, %r125};
	setp.gt.s32 	%p63, %r49, 23;
	setp.lt.f64 	%p64, %fd233, %fd145;
	or.pred  	%p65, %p63, %p64;
	mov.f64 	%fd234, %fd233;
	mov.u64 	%rd348, %rd347;
	@%p65 bra 	$L__BB5_171;
	setp.gt.f64 	%p66, %fd233, %fd145;
	mov.f64 	%fd234, %fd145;
	mov.u64 	%rd348, %rd169;
	@%p66 bra 	$L__BB5_171;
	setp.lt.s64 	%p67, %rd347, %rd169;
	selp.f64 	%fd234, %fd233, %fd145, %p67;
	min.s64 	%rd348, %rd347, %rd169;
$L__BB5_171:
	mov.b64 	%rd251, %fd234;
	mov.b64 	{%r131, %r136}, %rd251;
	mov.b32 	%r147, 16;
	mov.b32 	%r148, 31;
	mov.b32 	%r149, -1;
	// begin inline asm
	shfl.sync.down.b32 %r130, %r131, %r147, %r148, %r149;
	// end inline asm
	// begin inline asm
	shfl.sync.down.b32 %r135, %r136, %r147, %r148, %r149;
	// end inline asm
	mov.b64 	%rd252, {%r130, %r135};
	mov.b64 	%fd148, %rd252;
	mov.b64 	{%r141, %r146}, %rd348;
	// begin inline asm
	shfl.sync.down.b32 %r140, %r141, %r147, %r148, %r149;
	// end inline asm
	// begin inline asm
	shfl.sync.down.b32 %r145, %r146, %r147, %r148, %r149;
	// end inline asm
	mov.b64 	%rd172, {%r140, %r145};
	setp.gt.s32 	%p68, %r49, 15;
	setp.lt.f64 	%p69, %fd234, %fd148;
	or.pred  	%p70, %p68, %p69;
	mov.f64 	%fd242, %fd234;
	mov.u64 	%rd356, %rd348;
	@%p70 bra 	$L__BB5_174;
	setp.gt.f64 	%p71, %fd234, %fd148;
	mov.f64 	%fd242, %fd148;
	mov.u64 	%rd356, %rd172;
	@%p71 bra 	$L__BB5_174;
	setp.lt.s64 	%p72, %rd348, %rd172;
	selp.f64 	%fd242, %fd234, %fd148, %p72;
	min.s64 	%rd356, %rd348, %rd172;
$L__BB5_174:
	setp.ne.s32 	%p73, %r49, 0;
	@%p73 bra 	$L__BB5_176;
	shr.u32 	%r150, %r18, 1;
	and.b32  	%r151, %r150, 496;
	mov.u32 	%r152, _ZN6thrust24THRUST_300001_SM_1000_NS8cuda_cub4core6detail5shmemE;
	add.s32 	%r153, %r152, %r151;
	st.shared.f64 	[%r153+8], %fd242;
	st.shared.u64 	[%r153+16], %rd356;
$L__BB5_176:
	bar.sync 	0;
	setp.ne.s32 	%p74, %r18, 0;
	@%p74 bra 	$L__BB5_198;
	ld.shared.f64 	%fd151, [_ZN6thrust24THRUST_300001_SM_1000_NS8cuda_cub4core6detail5shmemE+24];
	ld.shared.u64 	%rd175, [_ZN6thrust24THRUST_300001_SM_1000_NS8cuda_cub4core6detail5shmemE+32];
	setp.lt.f64 	%p75, %fd242, %fd151;
	mov.f64 	%fd236, %fd242;
	mov.u64 	%rd350, %rd356;
	@%p75 bra 	$L__BB5_180;
	setp.lt.f64 	%p76, %fd151, %fd242;
	mov.f64 	%fd236, %fd151;
	mov.u64 	%rd350, %rd175;
	@%p76 bra 	$L__BB5_180;
	setp.lt.s64 	%p77, %rd356, %rd175;
	selp.f64 	%fd236, %fd242, %fd151, %p77;
	min.s64 	%rd350, %rd356, %rd175;
$L__BB5_180:
	ld.shared.f64 	%fd154, [_ZN6thrust24THRUST_300001_SM_1000_NS8cuda_cub4core6detail5shmemE+40];
	ld.shared.u64 	%rd178, [_ZN6thrust24THRUST_300001_SM_1000_NS8cuda_cub4core6detail5shmemE+48];
	setp.lt.f64 	%p78, %fd236, %fd154;
	mov.f64 	%fd237, %fd236;
	mov.u64 	%rd351, %rd350;
	@%p78 bra 	$L__BB5_183;
	setp.lt.f64 	%p79, %fd154, %fd236;
	mov.f64 	%fd237, %fd154;
	mov.u64 	%rd351, %rd178;
	@%p79 bra 	$L__BB5_183;
	setp.lt.s64 	%p80, %rd350, %rd178;
	selp.f64 	%fd237, %fd236, %fd154, %p80;
	min.s64 	%rd351, %rd350, %rd178;
$L__BB5_183:
	ld.shared.f64 	%fd157, [_ZN6thrust24THRUST_300001_SM_1000_NS8cuda_cub4core6detail5shmemE+56];
	ld.shared.u64 	%rd181, [_ZN6thrust24THRUST_300001_SM_1000_NS8cuda_cub4core6detail5shmemE+64];
	setp.lt.f64 	%p81, %fd237, %fd157;
	mov.f64 	%fd238, %fd237;
	mov.u64 	%rd352, %rd351;
	@%p81 bra 	$L__BB5_186;
	setp.lt.f64 	%p82, %fd157, %fd237;
	mov.f64 	%fd238, %fd157;
	mov.u64 	%rd352, %rd181;
	@%p82 bra 	$L__BB5_186;
	setp.lt.s64 	%p83, %rd351, %rd181;
	selp.f64 	%fd238, %fd237, %fd157, %p83;
	min.s64 	%rd352, %rd351, %rd181;
$L__BB5_186:
	ld.shared.f64 	%fd160, [_ZN6thrust24THRUST_300001_SM_1000_NS8cuda_cub4core6detail5shmemE+72];
	ld.shared.u64 	%rd184, [_ZN6thrust24THRUST_300001_SM_1000_NS8cuda_cub4core6detail5shmemE+80];
	setp.lt.f64 	%p84, %fd238, %fd160;
	mov.f64 	%fd239, %fd238;
	mov.u64 	%rd353, %rd352;
	@%p84 bra 	$L__BB5_189;
	setp.lt.f64 	%p85, %fd160, %fd238;
	mov.f64 	%fd239, %fd160;
	mov.u64 	%rd353, %rd184;
	@%p85 bra 	$L__BB5_189;
	setp.lt.s64 	%p86, %rd352, %rd184;
	selp.f64 	%fd239, %fd238, %fd160, %p86;
	min.s64 	%rd353, %rd352, %rd184;
$L__BB5_189:
	ld.shared.f64 	%fd163, [_ZN6thrust24THRUST_300001_SM_1000_NS8cuda_cub4core6detail5shmemE+88];
	ld.shared.u64 	%rd187, [_ZN6thrust24THRUST_300001_SM_1000_NS8cuda_cub4core6detail5shmemE+96];
	setp.lt.f64 	%p87, %fd239, %fd163;
	mov.f64 	%fd240, %fd239;
	mov.u64 	%rd354, %rd353;
	@%p87 bra 	$L__BB5_192;
	setp.lt.f64 	%p88, %fd163, %fd239;
	mov.f64 	%fd240, %fd163;
	mov.u64 	%rd354, %rd187;
	@%p88 bra 	$L__BB5_192;
	setp.lt.s64 	%p89, %rd353, %rd187;
	selp.f64 	%fd240, %fd239, %fd163, %p89;
	min.s64 	%rd354, %rd353, %rd187;
$L__BB5_192:
	ld.shared.f64 	%fd166, [_ZN6thrust24THRUST_300001_SM_1000_NS8cuda_cub4core6detail5shmemE+104];
	ld.shared.u64 	%rd190, [_ZN6thrust24THRUST_300001_SM_1000_NS8cuda_cub4core6detail5shmemE+112];
	setp.lt.f64 	%p90, %fd240, %fd166;
	mov.f64 	%fd241, %fd240;
	mov.u64 	%rd355, %rd354;
	@%p90 bra 	$L__BB5_195;
	setp.lt.f64 	%p91, %fd166, %fd240;
	mov.f64 	%fd241, %fd166;
	mov.u64 	%rd355, %rd190;
	@%p91 bra 	$L__BB5_195;
	setp.lt.s64 	%p92, %rd354, %rd190;
	selp.f64 	%fd241, %fd240, %fd166, %p92;
	min.s64 	%rd355, %rd354, %rd190;
$L__BB5_195:
	ld.shared.f64 	%fd169, [_ZN6thrust24THRUST_300001_SM_1000_NS8cuda_cub4core6detail5shmemE+120];
	ld.shared.u64 	%rd193, [_ZN6thrust24THRUST_300001_SM_1000_NS8cuda_cub4core6detail5shmemE+128];
	setp.lt.f64 	%p93, %fd241, %fd169;
	mov.u64 	%rd356, %rd355;
	mov.f64 	%fd242, %fd241;
	@%p93 bra 	$L__BB5_198;
	setp.lt.f64 	%p94, %fd169, %fd241;
	mov.u64 	%rd356, %rd193;
	mov.f64 	%fd242, %fd169;
	@%p94 bra 	$L__BB5_198;
	setp.lt.s64 	%p95, %rd355, %rd193;
	selp.f64 	%fd242, %fd241, %fd169, %p95;
	min.s64 	%rd356, %rd355, %rd193;
$L__BB5_198:
	mov.u32 	%r381, %tid.x;
	setp.ne.s32 	%p222, %r381, 0;
	@%p222 bra 	$L__BB5_200;
	ld.param.u64 	%rd286, [_ZN6thrust24THRUST_300001_SM_1000_NS8cuda_cub4core6detail13_kernel_agentINS1_8__reduce11ReduceAgentINS0_12zip_iteratorIN4cuda3std3__45tupleIJNS0_6detail15normal_iteratorINS0_10device_ptrIdEEEENS0_17counting_iteratorIlNS0_11use_defaultESI_SI_EEEEEEEPNSB_IJdlEEESM_lNS1_9__extrema9arg_min_fIdlNSA_4lessIdEEEEEEJSL_SN_lSS_EEEvDpT0__param_1];
	cvta.to.global.u64 	%rd285, %rd286;
	st.global.f64 	[%rd285], %fd242;
	st.global.u64 	[%rd285+8], %rd356;
$L__BB5_200:
	ret;

}
	// .globl	_ZN6thrust24THRUST_300001_SM_1000_NS8cuda_cub4core6detail13_kernel_agentINS1_8__reduce11ReduceAgentINS0_12zip_iteratorIN4cuda3std3__45tupleIJNS0_6detail15normal_iteratorINS0_10device_ptrIdEEEENS0_17counting_iteratorIlNS0_11use_defaultESI_SI_EEEEEEEPNSB_IJdlEEESM_lNS1_9__extrema9arg_min_fIdlNSA_4lessIdEEEEEEJSL_SN_lN3cub18CUB_300001_SM_100013GridEvenShareIlEENSV_9GridQueueIyEESS_EEEvDpT0_
.visible .entry _ZN6thrust24THRUST_300001_SM_1000_NS8cuda_cub4core6detail13_kernel_agentINS1_8__reduce11ReduceAgentINS0_12zip_iteratorIN4cuda3std3__45tupleIJNS0_6detail15normal_iteratorINS0_10device_ptrIdEEEENS0_17counting_iteratorIlNS0_11use_defaultESI_SI_EEEEEEEPNSB_IJdlEEESM_lNS1_9__extrema9arg_min_fIdlNSA_4lessIdEEEEEEJSL_SN_lN3cub18CUB_300001_SM_100013GridEvenShareIlEENSV_9GridQueueIyEESS_EEEvDpT0_(
	.param .align 8 .b8 _ZN6thrust24THRUST_300001_SM_1000_NS8cuda_cub4core6detail13_kernel_agentINS1_8__reduce11ReduceAgentINS0_12zip_iteratorIN4cuda3std3__45tupleIJNS0_6detail15normal_iteratorINS0_10device_ptrIdEEEENS0_17counting_iteratorIlNS0_11use_defaultESI_SI_EEEEEEEPNSB_IJdlEEESM_lNS1_9__extrema9arg_min_fIdlNSA_4lessIdEEEEEEJSL_SN_lN3cub18CUB_300001_SM_100013GridEvenShareIlEENSV_9GridQueueIyEESS_EEEvDpT0__param_0[16],
	.param .u64 .ptr .align 1 _ZN6thrust24THRUST_300001_SM_1000_NS8cuda_cub4core6detail13_kernel_agentINS1_8__reduce11ReduceAgentINS0_12zip_iteratorIN4cuda3std3__45tupleIJNS0_6detail15normal_iteratorINS0_10device_ptrIdEEEENS0_17counting_iteratorIlNS0_11use_defaultESI_SI_EEEEEEEPNSB_IJdlEEESM_lNS1_9__extrema9arg_min_fIdlNSA_4lessIdEEEEEEJSL_SN_lN3cub18CUB_300001_SM_100013GridEvenShareIlEENSV_9GridQueueIyEESS_EEEvDpT0__param_1,
	.param .u64 _ZN6thrust24THRUST_300001_SM_1000_NS8cuda_cub4core6detail13_kernel_agentINS1_8__reduce11ReduceAgentINS0_12zip_iteratorIN4cuda3std3__45tupleIJNS0_6detail15normal_iteratorINS0_10device_ptrIdEEEENS0_17counting_iteratorIlNS0_11use_defaultESI_SI_EEEEEEEPNSB_IJdlEEESM_lNS1_9__extrema9arg_min_fIdlNSA_4lessIdEEEEEEJSL_SN_lN3cub18CUB_300001_SM_100013GridEvenShareIlEENSV_9GridQueueIyEESS_EEEvDpT0__param_2,
	.param .align 8 .b8 _ZN6thrust24THRUST_300001_SM_1000_NS8cuda_cub4core6detail13_kernel_agentINS1_8__reduce11ReduceAgentINS0_12zip_iteratorIN4cuda3std3__45tupleIJNS0_6detail15normal_iteratorINS0_10device_ptrIdEEEENS0_17counting_iteratorIlNS0_11use_defaultESI_SI_EEEEEEEPNSB_IJdlEEESM_lNS1_9__extrema9arg_min_fIdlNSA_4lessIdEEEEEEJSL_SN_lN3cub18CUB_300001_SM_100013GridEvenShareIlEENSV_9GridQueueIyEESS_EEEvDpT0__param_3[72],
	.param .align 8 .b8 _ZN6thrust24THRUST_300001_SM_1000_NS8cuda_cub4core6detail13_kernel_agentINS1_8__reduce11ReduceAgentINS0_12zip_iteratorIN4cuda3std3__45tupleIJNS0_6detail15normal_iteratorINS0_10device_ptrIdEEEENS0_17counting_iteratorIlNS0_11use_defaultESI_SI_EEEEEEEPNSB_IJdlEEESM_lNS1_9__extrema9arg_min_fIdlNSA_4lessIdEEEEEEJSL_SN_lN3cub18CUB_300001_SM_100013GridEvenShareIlEENSV_9GridQueueIyEESS_EEEvDpT0__param_4[8],
	.param .align 1 .b8 _ZN6thrust24THRUST_300001_SM_1000_NS8cuda_cub4core6detail13_kernel_agentINS1_8__reduce11ReduceAgentINS0_12zip_iteratorIN4cuda3std3__45tupleIJNS0_6detail15normal_iteratorINS0_10device_ptrIdEEEENS0_17counting_iteratorIlNS0_11use_defaultESI_SI_EEEEEEEPNSB_IJdlEEESM_lNS1_9__extrema9arg_min_fIdlNSA_4lessIdEEEEEEJSL_SN_lN3cub18CUB_300001_SM_100013GridEvenShareIlEENSV_9GridQueueIyEESS_EEEvDpT0__param_5[1]
)
.maxntid 256
{
	.reg .pred 	%p<225>;
	.reg .b32 	%r<399>;
	.reg .b64 	%rd<351>;
	.reg .b64 	%fd<243>;

	ld.param.u64 	%rd3, [_ZN6thrust24THRUST_300001_SM_1000_NS8cuda_cub4core6detail13_kernel_agentINS1_8__reduce11ReduceAgentINS0_12zip_iteratorIN4cuda3std3__45tupleIJNS0_6detail15normal_iteratorINS0_10device_ptrIdEEEENS0_17counting_iteratorIlNS0_11use_defaultESI_SI_EEEEEEEPNSB_IJdlEEESM_lNS1_9__extrema9arg_min_fIdlNSA_4lessIdEEEEEEJSL_SN_lN3cub18CUB_300001_SM_100013GridEvenShareIlEENSV_9GridQueueIyEESS_EEEvDpT0__param_0+8];
	ld.param.u64 	%rd199, [_ZN6thrust24THRUST_300001_SM_1000_NS8cuda_cub4core6detail13_kernel_agentINS1_8__reduce11ReduceAgentINS0_12zip_iteratorIN4cuda3std3__45tupleIJNS0_6detail15normal_iteratorINS0_10device_ptrIdEEEENS0_17counting_iteratorIlNS0_11use_defaultESI_SI_EEEEEEEPNSB_IJdlEEESM_lNS1_9__extrema9arg_min_fIdlNSA_4lessIdEEEEEEJSL_SN_lN3cub18CUB_300001_SM_100013GridEvenShareIlEENSV_9GridQueueIyEESS_EEEvDpT0__param_0];
	ld.param.u64 	%rd200, [_ZN6thrust24THRUST_300001_SM_1000_NS8cuda_cub4core6detail13_kernel_agentINS1_8__reduce11ReduceAgentINS0_12zip_iteratorIN4cuda3std3__45tupleIJNS0_6detail15normal_iteratorINS0_10device_ptrIdEEEENS0_17counting_iteratorIlNS0_11use_defaultESI_SI_EEEEEEEPNSB_IJdlEEESM_lNS1_9__extrema9arg_min_fIdlNSA_4lessIdEEEEEEJSL_SN_lN3cub18CUB_300001_SM_100013GridEvenShareIlEENSV_9GridQueueIyEESS_EEEvDpT0__param_4];
	ld.param.u64 	%rd198, [_ZN6thrust24THRUST_300001_SM_1000_NS8cuda_cub4core6detail13_kernel_agentINS1_8__reduce11ReduceAgentINS0_12zip_iteratorIN4cuda3std3__45tupleIJNS0_6detail15normal_iteratorINS0_10device_ptrIdEEEENS0_17counting_iteratorIlNS0_11use_defaultESI_SI_EEEEEEEPNSB_IJdlEEESM_lNS1_9__extrema9arg_min_fIdlNSA_4lessIdEEEEEEJSL_SN_lN3cub18CUB_300001_SM_100013GridEvenShareIlEENSV_9GridQueueIyEESS_EEEvDpT0__param_2];
	cvta.to.global.u64 	%rd1, %rd200;
	cvta.to.global.u64 	%rd2, %rd199;
	mov.u32 	%r1, %ctaid.x;
	mul.lo.s32 	%r33, %r1, 1280;
	cvt.u64.u32 	%rd4, %r33;
	mov.u32 	%r34, %nctaid.x;
	mul.lo.s32 	%r35, %r34, 1280;
	cvt.u64.u32 	%rd5, %r35;
	add.s64 	%rd201, %rd4, 1280;
	setp.le.s64 	%p1, %rd201, %rd198;
	@%p1 bra 	$L__BB6_111;
	cvt.u32.u64 	%r159, %rd4;
	cvt.u32.u64 	%r2, %rd198;
	sub.s32 	%r3, %r2, %r159;
	mov.u32 	%r4, %tid.x;
	setp.ge.s32 	%p98, %r4, %r3;
	mov.f64 	%fd188, 0d0000000000000000;
	mov.b64 	%rd292, 0;
	mov.u32 	%r393, %r4;
	@%p98 bra 	$L__BB6_3;
	cvt.u64.u32 	%rd240, %r4;
	add.s64 	%rd241, %rd4, %rd240;
	shl.b64 	%rd242, %rd241, 3;
	add.s64 	%rd243, %rd2, %rd242;
	add.s64 	%rd292, %rd3, %rd241;
	ld.global.f64 	%fd188, [%rd243];
	add.s32 	%r393, %r4, 256;
$L__BB6_3:
	setp.ge.s32 	%p99, %r393, %r3;
	@%p99 bra 	$L__BB6_25;
	not.b32 	%r161, %r393;
	add.s32 	%r162, %r161, %r2;
	sub.s32 	%r7, %r162, %r159;
	and.b32  	%r163, %r7, 768;
	setp.eq.s32 	%p100, %r163, 768;
	@%p100 bra 	$L__BB6_10;
	cvt.u64.u32 	%rd245, %r393;
	add.s64 	%rd246, %rd245, %rd4;
	add.s64 	%rd283, %rd246, %rd3;
	shl.b64 	%rd247, %rd246, 3;
	add.s64 	%rd282, %rd2, %rd247;
	shr.u32 	%r164, %r7, 8;
	add.s32 	%r165, %r164, 1;
	and.b32  	%r166, %r165, 3;
	neg.s32 	%r391, %r166;
$L__BB6_6:
	.pragma "nounroll";
	mov.u64 	%rd12, %rd292;
	mov.f64 	%fd3, %fd188;
	ld.global.f64 	%fd4, [%rd282];
	setp.lt.f64 	%p101, %fd3, %fd4;
	@%p101 bra 	$L__BB6_9;
	setp.lt.f64 	%p102, %fd4, %fd3;
	mov.u64 	%rd292, %rd283;
	mov.f64 	%fd188, %fd4;
	@%p102 bra 	$L__BB6_9;
	setp.lt.s64 	%p103, %rd12, %rd283;
	min.s64 	%rd292, %rd12, %rd283;
	selp.f64 	%fd188, %fd3, %fd4, %p103;
$L__BB6_9:
	add.s32 	%r393, %r393, 256;
	add.s64 	%rd283, %rd283, 256;
	add.s64 	%rd282, %rd282, 2048;
	add.s32 	%r391, %r391, 1;
	setp.ne.s32 	%p104, %r391, 0;
	@%p104 bra 	$L__BB6_6;
$L__BB6_10:
	setp.lt.u32 	%p105, %r7, 768;
	@%p105 bra 	$L__BB6_25;
	add.s32 	%r394, %r393, 512;
$L__BB6_12:
	mov.u32 	%r15, %r394;
	add.s32 	%r167, %r15, -512;
	cvt.s64.s32 	%rd248, %r167;
	add.s64 	%rd249, %rd248, %rd4;
	shl.b64 	%rd250, %rd249, 3;
	add.s64 	%rd20, %rd2, %rd250;
	add.s64 	%rd21, %rd249, %rd3;
	ld.global.f64 	%fd10, [%rd20];
	setp.lt.f64 	%p106, %fd188, %fd10;
	mov.u64 	%rd289, %rd292;
	mov.f64 	%fd185, %fd188;
	@%p106 bra 	$L__BB6_15;
	setp.lt.f64 	%p107, %fd10, %fd188;
	mov.u64 	%rd289, %rd21;
	mov.f64 	%fd185, %fd10;
	@%p107 bra 	$L__BB6_15;
	setp.lt.s64 	%p108, %rd292, %rd21;
	min.s64 	%rd289, %rd292, %rd21;
	selp.f64 	%fd185, %fd188, %fd10, %p108;
$L__BB6_15:
	add.s32 	%r168, %r15, -256;
	cvt.s64.s32 	%rd251, %r168;
	add.s64 	%rd252, %rd251, %rd4;
	add.s64 	%rd24, %rd252, %rd3;
	ld.global.f64 	%fd13, [%rd20+2048];
	setp.lt.f64 	%p109, %fd185, %fd13;
	mov.u64 	%rd290, %rd289;
	mov.f64 	%fd186, %fd185;
	@%p109 bra 	$L__BB6_18;
	setp.lt.f64 	%p110, %fd13, %fd185;
	mov.u64 	%rd290, %rd24;
	mov.f64 	%fd186, %fd13;
	@%p110 bra 	$L__BB6_18;
	setp.lt.s64 	%p111, %rd289, %rd24;
	min.s64 	%rd290, %rd289, %rd24;
	selp.f64 	%fd186, %fd185, %fd13, %p111;
$L__BB6_18:
	cvt.s64.s32 	%rd253, %r15;
	add.s64 	%rd254, %rd253, %rd4;
	add.s64 	%rd27, %rd254, %rd3;
	ld.global.f64 	%fd16, [%rd20+4096];
	setp.lt.f64 	%p112, %fd186, %fd16;
	mov.u64 	%rd291, %rd290;
	mov.f64 	%fd187, %fd186;
	@%p112 bra 	$L__BB6_21;
	setp.lt.f64 	%p113, %fd16, %fd186;
	mov.u64 	%rd291, %rd27;
	mov.f64 	%fd187, %fd16;
	@%p113 bra 	$L__BB6_21;
	setp.lt.s64 	%p114, %rd290, %rd27;
	min.s64 	%rd291, %rd290, %rd27;
	selp.f64 	%fd187, %fd186, %fd16, %p114;
$L__BB6_21:
	add.s32 	%r169, %r15, 256;
	cvt.s64.s32 	%rd255, %r169;
	add.s64 	%rd256, %rd255, %rd4;
	add.s64 	%rd30, %rd256, %rd3;
	ld.global.f64 	%fd19, [%rd20+6144];
	setp.lt.f64 	%p115, %fd187, %fd19;
	mov.u64 	%rd292, %rd291;
	mov.f64 	%fd188, %fd187;
	@%p115 bra 	$L__BB6_24;
	setp.lt.f64 	%p116, %fd19, %fd187;
	mov.u64 	%rd292, %rd30;
	mov.f64 	%fd188, %fd19;
	@%p116 bra 	$L__BB6_24;
	setp.lt.s64 	%p117, %rd291, %rd30;
	min.s64 	%rd292, %rd291, %rd30;
	selp.f64 	%fd188, %fd187, %fd19, %p117;
$L__BB6_24:
	add.s32 	%r394, %r15, 1024;
	add.s32 	%r170, %r15, 512;
	setp.lt.s32 	%p118, %r170, %r3;
	@%p118 bra 	$L__BB6_12;
$L__BB6_25:
	setp.lt.s32 	%p119, %r3, 256;
	@%p119 bra 	$L__BB6_65;
	// begin inline asm
	mov.u32 %r284, %laneid;
	// end inline asm
	mov.b64 	%rd267, %fd188;
	mov.b64 	{%r286, %r291}, %rd267;
	mov.b32 	%r302, 1;
	mov.b32 	%r303, 31;
	mov.b32 	%r304, -1;
	// begin inline asm
	shfl.sync.down.b32 %r285, %r286, %r302, %r303, %r304;
	// end inline asm
	// begin inline asm
	shfl.sync.down.b32 %r290, %r291, %r302, %r303, %r304;
	// end inline asm
	mov.b64 	%rd268, {%r285, %r290};
	mov.b64 	%fd23, %rd268;
	mov.b64 	{%r296, %r301}, %rd292;
	// begin inline asm
	shfl.sync.down.b32 %r295, %r296, %r302, %r303, %r304;
	// end inline asm
	// begin inline asm
	shfl.sync.down.b32 %r300, %r301, %r302, %r303, %r304;
	// end inline asm
	mov.b64 	%rd34, {%r295, %r300};
	setp.gt.s32 	%p176, %r284, 30;
	setp.lt.f64 	%p177, %fd188, %fd23;
	or.pred  	%p178, %p176, %p177;
	mov.u64 	%rd294, %rd292;
	mov.f64 	%fd190, %fd188;
	@%p178 bra 	$L__BB6_29;
	setp.gt.f64 	%p179, %fd188, %fd23;
	mov.u64 	%rd294, %rd34;
	mov.f64 	%fd190, %fd23;
	@%p179 bra 	$L__BB6_29;
	setp.lt.s64 	%p180, %rd292, %rd34;
	min.s64 	%rd294, %rd292, %rd34;
	selp.f64 	%fd190, %fd188, %fd23, %p180;
$L__BB6_29:
	mov.b64 	%rd269, %fd190;
	mov.b64 	{%r306, %r311}, %rd269;
	mov.b32 	%r322, 2;
	mov.b32 	%r323, 31;
	mov.b32 	%r324, -1;
	// begin inline asm
	shfl.sync.down.b32 %r305, %r306, %r322, %r323, %r324;
	// end inline asm
	// begin inline asm
	shfl.sync.down.b32 %r310, %r311, %r322, %r323, %r324;
	// end inline asm
	mov.b64 	%rd270, {%r305, %r310};
	mov.b64 	%fd26, %rd270;
	mov.b64 	{%r316, %r321}, %rd294;
	// begin inline asm
	shfl.sync.down.b32 %r315, %r316, %r322, %r323, %r324;
	// end inline asm
	// begin inline asm
	shfl.sync.down.b32 %r320, %r321, %r322, %r323, %r324;
	// end inline asm
	mov.b64 	%rd37, {%r315, %r320};
	setp.gt.s32 	%p181, %r284, 29;
	setp.lt.f64 	%p182, %fd190, %fd26;
	or.pred  	%p183, %p181, %p182;
	mov.u64 	%rd295, %rd294;
	mov.f64 	%fd191, %fd190;
	@%p183 bra 	$L__BB6_32;
	setp.gt.f64 	%p184, %fd190, %fd26;
	mov.u64 	%rd295, %rd37;
	mov.f64 	%fd191, %fd26;
	@%p184 bra 	$L__BB6_32;
	setp.lt.s64 	%p185, %rd294, %rd37;
	min.s64 	%rd295, %rd294, %rd37;
	selp.f64 	%fd191, %fd190, %fd26, %p185;
$L__BB6_32:
	mov.b64 	%rd271, %fd191;
	mov.b64 	{%r326, %r331}, %rd271;
	mov.b32 	%r342, 4;
	mov.b32 	%r343, 31;
	mov.b32 	%r344, -1;
	// begin inline asm
	shfl.sync.down.b32 %r325, %r326, %r342, %r343, %r344;
	// end inline asm
	// begin inline asm
	shfl.sync.down.b32 %r330, %r331, %r342, %r343, %r344;
	// end inline asm
	mov.b64 	%rd272, {%r325, %r330};
	mov.b64 	%fd29, %rd272;
	mov.b64 	{%r336, %r341}, %rd295;
	// begin inline asm
	shfl.sync.down.b32 %r335, %r336, %r342, %r343, %r344;
	// end inline asm
	// begin inline asm
	shfl.sync.down.b32 %r340, %r341, %r342, %r343, %r344;
	// end inline asm
	mov.b64 	%rd40, {%r335, %r340};
	setp.gt.s32 	%p186, %r284, 27;
	setp.lt.f64 	%p187, %fd191, %fd29;
	or.pred  	%p188, %p186, %p187;
	mov.u64 	%rd296, %rd295;
	mov.f64 	%fd192, %fd191;
	@%p188 bra 	$L__BB6_35;
	setp.gt.f64 	%p189, %fd191, %fd29;
	mov.u64 	%rd296, %rd40;
	mov.f64 	%fd192, %fd29;
	@%p189 bra 	$L__BB6_35;
	setp.lt.s64 	%p190, %rd295, %rd40;
	min.s64 	%rd296, %rd295, %rd40;
	selp.f64 	%fd192, %fd191, %fd29, %p190;
$L__BB6_35:
	mov.b64 	%rd273, %fd192;
	mov.b64 	{%r346, %r351}, %rd273;
	mov.b32 	%r362, 8;
	mov.b32 	%r363, 31;
	mov.b32 	%r364, -1;
	// begin inline asm
	shfl.sync.down.b32 %r345, %r346, %r362, %r363, %r364;
	// end inline asm
	// begin inline asm
	shfl.sync.down.b32 %r350, %r351, %r362, %r363, %r364;
	// end inline asm
	mov.b64 	%rd274, {%r345, %r350};
	mov.b64 	%fd32, %rd274;
	mov.b64 	{%r356, %r361}, %rd296;
	// begin inline asm
	shfl.sync.down.b32 %r355, %r356, %r362, %r363, %r364;
	// end inline asm
	// begin inline asm
	shfl.sync.down.b32 %r360, %r361, %r362, %r363, %r364;
	// end inline asm
	mov.b64 	%rd43, {%r355, %r360};
	setp.gt.s32 	%p191, %r284, 23;
	setp.lt.f64 	%p192, %fd192, %fd32;
	or.pred  	%p193, %p191, %p192;
	mov.u64 	%rd297, %rd296;
	mov.f64 	%fd193, %fd192;
	@%p193 bra 	$L__BB6_38;
	setp.gt.f64 	%p194, %fd192, %fd32;
	mov.u64 	%rd297, %rd43;
	mov.f64 	%fd193, %fd32;
	@%p194 bra 	$L__BB6_38;
	setp.lt.s64 	%p195, %rd296, %rd43;
	min.s64 	%rd297, %rd296, %rd43;
	selp.f64 	%fd193, %fd192, %fd32, %p195;
$L__BB6_38:
	mov.b64 	%rd275, %fd193;
	mov.b64 	{%r366, %r371}, %rd275;
	mov.b32 	%r382, 16;
	mov.b32 	%r383, 31;
	mov.b32 	%r384, -1;
	// begin inline asm
	shfl.sync.down.b32 %r365, %r366, %r382, %r383, %r384;
	// end inline asm
	// begin inline asm
	shfl.sync.down.b32 %r370, %r371, %r382, %r383, %r384;
	// end inline asm
	mov.b64 	%rd276, {%r365, %r370};
	mov.b64 	%fd35, %rd276;
	mov.b64 	{%r376, %r381}, %rd297;
	// begin inline asm
	shfl.sync.down.b32 %r375, %r376, %r382, %r383, %r384;
	// end inline asm
	// begin inline asm
	shfl.sync.down.b32 %r380, %r381, %r382, %r383, %r384;
	// end inline asm
	mov.b64 	%rd46, {%r375, %r380};
	setp.gt.s32 	%p196, %r284, 15;
	setp.lt.f64 	%p197, %fd193, %fd35;
	or.pred  	%p198, %p196, %p197;
	mov.u64 	%rd350, %rd297;
	mov.f64 	%fd242, %fd193;
	@%p198 bra 	$L__BB6_41;
	setp.gt.f64 	%p199, %fd193, %fd35;
	mov.u64 	%rd350, %rd46;
	mov.f64 	%fd242, %fd35;
	@%p199 bra 	$L__BB6_41;
	setp.lt.s64 	%p200, %rd297, %rd46;
	min.s64 	%rd350, %rd297, %rd46;
	selp.f64 	%fd242, %fd193, %fd35, %p200;
$L__BB6_41:
	setp.ne.s32 	%p201, %r284, 0;
	@%p201 bra 	$L__BB6_43;
	shr.u32 	%r385, %r4, 1;
	and.b32  	%r386, %r385, 496;
	mov.u32 	%r387, _ZN6thrust24THRUST_300001_SM_1000_NS8cuda_cub4core6detail5shmemE;
	add.s32 	%r388, %r387, %r386;
	st.shared.f64 	[%r388+8], %fd242;
	st.shared.u64 	[%r388+16], %rd350;
$L__BB6_43:
	bar.sync 	0;
	setp.ne.s32 	%p202, %r4, 0;
	@%p202 bra 	$L__BB6_201;
	ld.shared.f64 	%fd38, [_ZN6thrust24THRUST_300001_SM_1000_NS8cuda_cub4core6detail5shmemE+24];
	ld.shared.u64 	%rd49, [_ZN6thrust24THRUST_300001_SM_1000_NS8cuda_cub4core6detail5shmemE+32];
	setp.lt.f64 	%p203, %fd242, %fd38;
	mov.u64 	%rd299, %rd350;
	mov.f64 	%fd195, %fd242;
	@%p203 bra 	$L__BB6_47;
	setp.lt.f64 	%p204, %fd38, %fd242;
	mov.u64 	%rd299, %rd49;
	mov.f64 	%fd195, %fd38;
	@%p204 bra 	$L__BB6_47;
	setp.lt.s64 	%p205, %rd350, %rd49;
	min.s64 	%rd299, %rd350, %rd49;
	selp.f64 	%fd195, %fd242, %fd38, %p205;
$L__BB6_47:
	ld.shared.f64 	%fd41, [_ZN6thrust24THRUST_300001_SM_1000_NS8cuda_cub4core6detail5shmemE+40];
	ld.shared.u64 	%rd52, [_ZN6thrust24THRUST_300001_SM_1000_NS8cuda_cub4core6detail5shmemE+48];
	setp.lt.f64 	%p206, %fd195, %fd41;
	mov.u64 	%rd300, %rd299;
	mov.f64 	%fd196, %fd195;
	@%p206 bra 	$L__BB6_50;
	setp.lt.f64 	%p207, %fd41, %fd195;
	mov.u64 	%rd300, %rd52;
	mov.f64 	%fd196, %fd41;
	@%p207 bra 	$L__BB6_50;
	setp.lt.s64 	%p208, %rd299, %rd52;
	min.s64 	%rd300, %rd299, %rd52;
	selp.f64 	%fd196, %fd195, %fd41, %p208;
$L__BB6_50:
	ld.shared.f64 	%fd44, [_ZN6thrust24THRUST_300001_SM_1000_NS8cuda_cub4core6detail5shmemE+56];
	ld.shared.u64 	%rd55, [_ZN6thrust24THRUST_300001_SM_1000_NS8cuda_cub4core6detail5shmemE+64];
	setp.lt.f64 	%p209, %fd196, %fd44;
	mov.u64 	%rd301, %rd300;
	mov.f64 	%fd197, %fd196;
	@%p209 bra 	$L__BB6_53;
	setp.lt.f64 	%p210, %fd44, %fd196;
	mov.u64 	%rd301, %rd55;
	mov.f64 	%fd197, %fd44;
	@%p210 bra 	$L__BB6_53;
	setp.lt.s64 	%p211, %rd300, %rd55;
	min.s64 	%rd301, %rd300, %rd55;
	selp.f64 	%fd197, %fd196, %fd44, %p211;
$L__BB6_53:
	ld.shared.f64 	%fd47, [_ZN6thrust24THRUST_300001_SM_1000_NS8cuda_cub4core6detail5shmemE+72];
	ld.shared.u64 	%rd58, [_ZN6thrust24THRUST_300001_SM_1000_NS8cuda_cub4core6detail5shmemE+80];
	setp.lt.f64 	%p212, %fd197, %fd47;
	mov.u64 	%rd302, %rd301;
	mov.f64 	%fd198, %fd197;
	@%p212 bra 	$L__BB6_56;
	setp.lt.f64 	%p213, %fd47, %fd197;
	mov.u64 	%rd302, %rd58;
	mov.f64 	%fd198, %fd47;
	@%p213 bra 	$L__BB6_56;
	setp.lt.s64 	%p214, %rd301, %rd58;
	min.s64 	%rd302, %rd301, %rd58;
	selp.f64 	%fd198, %fd197, %fd47, %p214;
$L__BB6_56:
	ld.shared.f64 	%fd50, [_ZN6thrust24THRUST_300001_SM_1000_NS8cuda_cub4core6detail5shmemE+88];
	ld.shared.u64 	%rd61, [_ZN6thrust24THRUST_300001_SM_1000_NS8cuda_cub4core6detail5shmemE+96];
	setp.lt.f64 	%p215, %fd198, %fd50;
	mov.u64 	%rd303, %rd302;
	mov.f64 	%fd199, %fd198;
	@%p215 bra 	$L__BB6_59;
	setp.lt.f64 	%p216, %fd50, %fd198;
	mov.u64 	%rd303, %rd61;
	mov.f64 	%fd199, %fd50;
	@%p216 bra 	$L__BB6_59;
	setp.lt.s64 	%p217, %rd302, %rd61;
	min.s64 	%rd303, %rd302, %rd61;
	selp.f64 	%fd199, %fd198, %fd50, %p217;
$L__BB6_59:
	ld.shared.f64 	%fd53, [_ZN6thrust24THRUST_300001_SM_1000_NS8cuda_cub4core6detail5shmemE+104];
	ld.shared.u64 	%rd64, [_ZN6thrust24THRUST_300001_SM_1000_NS8cuda_cub4core6detail5shmemE+112];
	setp.lt.f64 	%p218, %fd199, %fd53;
	mov.u64 	%rd304, %rd303;
	mov.f64 	%fd200, %fd199;
	@%p218 bra 	$L__BB6_62;
	setp.lt.f64 	%p219, %fd53, %fd199;
	mov.u64 	%rd304, %rd64;
	mov.f64 	%fd200, %fd53;
	@%p219 bra 	$L__BB6_62;
	setp.lt.s64 	%p220, %rd303, %rd64;
	min.s64 	%rd304, %rd303, %rd64;
	selp.f64 	%fd200, %fd199, %fd53, %p220;
$L__BB6_62:
	ld.shared.f64 	%fd56, [_ZN6thrust24THRUST_300001_SM_1000_NS8cuda_cub4core6detail5shmemE+120];
	ld.shared.u64 	%rd67, [_ZN6thrust24THRUST_300001_SM_1000_NS8cuda_cub4core6detail5shmemE+128];
	setp.lt.f64 	%p221, %fd200, %fd56;
	mov.u64 	%rd350, %rd304;
	mov.f64 	%fd242, %fd200;
	@%p221 bra 	$L__BB6_201;
	setp.lt.f64 	%p222, %fd56, %fd200;
	mov.u64 	%rd350, %rd67;
	mov.f64 	%fd242, %fd56;
	@%p222 bra 	$L__BB6_201;
	setp.lt.s64 	%p223, %rd304, %rd67;
	min.s64 	%rd350, %rd304, %rd67;
	selp.f64 	%fd242, %fd200, %fd56, %p223;
	bra.uni 	$L__BB6_201;
$L__BB6_65:
	// begin inline asm
	mov.u32 %r171, %laneid;
	// end inline asm
	and.b32  	%r192, %r4, 992;
	add.s32 	%r193, %r192, 32;
	setp.gt.s32 	%p120, %r193, %r3;
	not.b32 	%r194, %r192;
	add.s32 	%r195, %r3, %r194;
	selp.b32 	%r190, %r195, 31, %p120;
	mov.b64 	%rd257, %fd188;
	mov.b64 	{%r173, %r178}, %rd257;
	mov.b32 	%r189, 1;
	mov.b32 	%r191, -1;
	// begin inline asm
	shfl.sync.down.b32 %r172, %r173, %r189, %r190, %r191;
	// end inline asm
	// begin inline asm
	shfl.sync.down.b32 %r177, %r178, %r189, %r190, %r191;
	// end inline asm
	mov.b64 	%rd258, {%r172, %r177};
	mov.b64 	%fd58, %rd258;
	mov.b64 	{%r183, %r188}, %rd292;
	// begin inline asm
	shfl.sync.down.b32 %r182, %r183, %r189, %r190, %r191;
	// end inline asm
	// begin inline asm
	shfl.sync.down.b32 %r187, %r188, %r189, %r190, %r191;
	// end inline asm
	mov.b64 	%rd69, {%r182, %r187};
	setp.ge.s32 	%p121, %r171, %r190;
	setp.lt.f64 	%p122, %fd188, %fd58;
	or.pred  	%p123, %p121, %p122;
	mov.f64 	%fd201, %fd188;
	mov.u64 	%rd305, %rd292;
	@%p123 bra 	$L__BB6_68;
	setp.gt.f64 	%p124, %fd188, %fd58;
	mov.f64 	%fd201, %fd58;
	mov.u64 	%rd305, %rd69;
	@%p124 bra 	$L__BB6_68;
	setp.lt.s64 	%p125, %rd292, %rd69;
	selp.f64 	%fd201, %fd188, %fd58, %p125;
	min.s64 	%rd305, %rd292, %rd69;
$L__BB6_68:
	mov.b64 	%rd259, %fd201;
	mov.b64 	{%r197, %r202}, %rd259;
	mov.b32 	%r213, 2;
	mov.b32 	%r215, -1;
	// begin inline asm
	shfl.sync.down.b32 %r196, %r197, %r213, %r190, %r215;
	// end inline asm
	// begin inline asm
	shfl.sync.down.b32 %r201, %r202, %r213, %r190, %r215;
	// end inline asm
	mov.b64 	%rd260, {%r196, %r201};
	mov.b64 	%fd61, %rd260;
	mov.b64 	{%r207, %r212}, %rd305;
	// begin inline asm
	shfl.sync.down.b32 %r206, %r207, %r213, %r190, %r215;
	// end inline asm
	// begin inline asm
	shfl.sync.down.b32 %r211, %r212, %r213, %r190, %r215;
	// end inline asm
	mov.b64 	%rd72, {%r206, %r211};
	add.s32 	%r216, %r171, 2;
	setp.gt.s32 	%p126, %r216, %r190;
	setp.lt.f64 	%p127, %fd201, %fd61;
	or.pred  	%p128, %p126, %p127;
	mov.f64 	%fd202, %fd201;
	mov.u64 	%rd306, %rd305;
	@%p128 bra 	$L__BB6_71;
	setp.gt.f64 	%p129, %fd201, %fd61;
	mov.f64 	%fd202, %fd61;
	mov.u64 	%rd306, %rd72;
	@%p129 bra 	$L__BB6_71;
	setp.lt.s64 	%p130, %rd305, %rd72;
	selp.f64 	%fd202, %fd201, %fd61, %p130;
	min.s64 	%rd306, %rd305, %rd72;
$L__BB6_71:
	mov.b64 	%rd261, %fd202;
	mov.b64 	{%r218, %r223}, %rd261;
	mov.b32 	%r234, 4;
	mov.b32 	%r236, -1;
	// begin inline asm
	shfl.sync.down.b32 %r217, %r218, %r234, %r190, %r236;
	// end inline asm
	// begin inline asm
	shfl.sync.down.b32 %r222, %r223, %r234, %r190, %r236;
	// end inline asm
	mov.b64 	%rd262, {%r217, %r222};
	mov.b64 	%fd64, %rd262;
	mov.b64 	{%r228, %r233}, %rd306;
	// begin inline asm
	shfl.sync.down.b32 %r227, %r228, %r234, %r190, %r236;
	// end inline asm
	// begin inline asm
	shfl.sync.down.b32 %r232, %r233, %r234, %r190, %r236;
	// end inline asm
	mov.b64 	%rd75, {%r227, %r232};
	add.s32 	%r237, %r171, 4;
	setp.gt.s32 	%p131, %r237, %r190;
	setp.lt.f64 	%p132, %fd202, %fd64;
	or.pred  	%p133, %p131, %p132;
	mov.f64 	%fd203, %fd202;
	mov.u64 	%rd307, %rd306;
	@%p133 bra 	$L__BB6_74;
	setp.gt.f64 	%p134, %fd202, %fd64;
	mov.f64 	%fd203, %fd64;
	mov.u64 	%rd307, %rd75;
	@%p134 bra 	$L__BB6_74;
	setp.lt.s64 	%p135, %rd306, %rd75;
	selp.f64 	%fd203, %fd202, %fd64, %p135;
	min.s64 	%rd307, %rd306, %rd75;
$L__BB6_74:
	mov.b64 	%rd263, %fd203;
	mov.b64 	{%r239, %r244}, %rd263;
	mov.b32 	%r255, 8;
	mov.b32 	%r257, -1;
	// begin inline asm
	shfl.sync.down.b32 %r238, %r239, %r255, %r190, %r257;
	// end inline asm
	// begin inline asm
	shfl.sync.down.b32 %r243, %r244, %r255, %r190, %r257;
	// end inline asm
	mov.b64 	%rd264, {%r238, %r243};
	mov.b64 	%fd67, %rd264;
	mov.b64 	{%r249, %r254}, %rd307;
	// begin inline asm
	shfl.sync.down.b32 %r248, %r249, %r255, %r190, %r257;
	// end inline asm
	// begin inline asm
	shfl.sync.down.b32 %r253, %r254, %r255, %r190, %r257;
	// end inline asm
	mov.b64 	%rd78, {%r248, %r253};
	add.s32 	%r258, %r171, 8;
	setp.gt.s32 	%p136, %r258, %r190;
	setp.lt.f64 	%p137, %fd203, %fd67;
	or.pred  	%p138, %p136, %p137;
	mov.f64 	%fd204, %fd203;
	mov.u64 	%rd308, %rd307;
	@%p138 bra 	$L__BB6_77;
	setp.gt.f64 	%p139, %fd203, %fd67;
	mov.f64 	%fd204, %fd67;
	mov.u64 	%rd308, %rd78;
	@%p139 bra 	$L__BB6_77;
	setp.lt.s64 	%p140, %rd307, %rd78;
	selp.f64 	%fd204, %fd203, %fd67, %p140;
	min.s64 	%rd308, %rd307, %rd78;
$L__BB6_77:
	mov.b64 	%rd265, %fd204;
	mov.b64 	{%r260, %r265}, %rd265;
	mov.b32 	%r276, 16;
	mov.b32 	%r278, -1;
	// begin inline asm
	shfl.sync.down.b32 %r259, %r260, %r276, %r190, %r278;
	// end inline asm
	// begin inline asm
	shfl.sync.down.b32 %r264, %r265, %r276, %r190, %r278;
	// end inline asm
	mov.b64 	%rd266, {%r259, %r264};
	mov.b64 	%fd70, %rd266;
	mov.b64 	{%r270, %r275}, %rd308;
	// begin inline asm
	shfl.sync.down.b32 %r269, %r270, %r276, %r190, %r278;
	// end inline asm
	// begin inline asm
	shfl.sync.down.b32 %r274, %r275, %r276, %r190, %r278;
	// end inline asm
	mov.b64 	%rd81, {%r269, %r274};
	add.s32 	%r279, %r171, 16;
	setp.gt.s32 	%p141, %r279, %r190;
	setp.lt.f64 	%p142, %fd204, %fd70;
	or.pred  	%p143, %p141, %p142;
	mov.f64 	%fd242, %fd204;
	mov.u64 	%rd350, %rd308;
	@%p143 bra 	$L__BB6_80;
	setp.gt.f64 	%p144, %fd204, %fd70;
	mov.f64 	%fd242, %fd70;
	mov.u64 	%rd350, %rd81;
	@%p144 bra 	$L__BB6_80;
	setp.lt.s64 	%p145, %rd308, %rd81;
	selp.f64 	%fd242, %fd204, %fd70, %p145;
	min.s64 	%rd350, %rd308, %rd81;
$L__BB6_80:
	setp.ne.s32 	%p146, %r171, 0;
	@%p146 bra 	$L__BB6_82;
	shr.u32 	%r280, %r4, 1;
	and.b32  	%r281, %r280, 496;
	mov.u32 	%r282, _ZN6thrust24THRUST_300001_SM_1000_NS8cuda_cub4core6detail5shmemE;
	add.s32 	%r283, %r282, %r281;
	st.shared.f64 	[%r283+8], %fd242;
	st.shared.u64 	[%r283+16], %rd350;
$L__BB6_82:
	bar.sync 	0;
	setp.ne.s32 	%p147, %r4, 0;
	@%p147 bra 	$L__BB6_201;
	setp.lt.s32 	%p148, %r3, 33;
	mov.f64 	%fd206, %fd242;
	mov.u64 	%rd310, %rd350;
	@%p148 bra 	$L__BB6_87;
	ld.shared.f64 	%fd73, [_ZN6thrust24THRUST_300001_SM_1000_NS8cuda_cub4core6detail5shmemE+24];
	ld.shared.u64 	%rd84, [_ZN6thrust24THRUST_300001_SM_1000_NS8cuda_cub4core6detail5shmemE+32];
	setp.lt.f64 	%p149, %fd242, %fd73;
	mov.f64 	%fd206, %fd242;
	mov.u64 	%rd310, %rd350;
	@%p149 bra 	$L__BB6_87;
	setp.lt.f64 	%p150, %fd73, %fd242;
	mov.f64 	%fd206, %fd73;
	mov.u64 	%rd310, %rd84;
	@%p150 bra 	$L__BB6_87;
	setp.lt.s64 	%p151, %rd350, %rd84;
	selp.f64 	%fd206, %fd242, %fd73, %p151;
	min.s64 	%rd310, %rd350, %rd84;
$L__BB6_87:
	setp.lt.s32 	%p152, %r3, 65;
	mov.f64 	%fd207, %fd206;
	mov.u64 	%rd311, %rd310;
	@%p152 bra 	$L__BB6_91;
	ld.shared.f64 	%fd76, [_ZN6thrust24THRUST_300001_SM_1000_NS8cuda_cub4core6detail5shmemE+40];
	ld.shared.u64 	%rd87, [_ZN6thrust24THRUST_300001_SM_1000_NS8cuda_cub4core6detail5shmemE+48];
	setp.lt.f64 	%p153, %fd206, %fd76;
	mov.f64 	%fd207, %fd206;
	mov.u64 	%rd311, %rd310;
	@%p153 bra 	$L__BB6_91;
	setp.lt.f64 	%p154, %fd76, %fd206;
	mov.f64 	%fd207, %fd76;
	mov.u64 	%rd311, %rd87;
	@%p154 bra 	$L__BB6_91;
	setp.lt.s64 	%p155, %rd310, %rd87;
	selp.f64 	%fd207, %fd206, %fd76, %p155;
	min.s64 	%rd311, %rd310, %rd87;
$L__BB6_91:
	setp.lt.s32 	%p156, %r3, 97;
	mov.f64 	%fd208, %fd207;
	mov.u64 	%rd312, %rd311;
	@%p156 bra 	$L__BB6_95;
	ld.shared.f64 	%fd79, [_ZN6thrust24THRUST_300001_SM_1000_NS8cuda_cub4core6detail5shmemE+56];
	ld.shared.u64 	%rd90, [_ZN6thrust24THRUST_300001_SM_1000_NS8cuda_cub4core6detail5shmemE+64];
	setp.lt.f64 	%p157, %fd207, %fd79;
	mov.f64 	%fd208, %fd207;
	mov.u64 	%rd312, %rd311;
	@%p157 bra 	$L__BB6_95;
	setp.lt.f64 	%p158, %fd79, %fd207;
	mov.f64 	%fd208, %fd79;
	mov.u64 	%rd312, %rd90;
	@%p158 bra 	$L__BB6_95;
	setp.lt.s64 	%p159, %rd311, %rd90;
	selp.f64 	%fd208, %fd207, %fd79, %p159;
	min.s64 	%rd312, %rd311, %rd90;
$L__BB6_95:
	setp.lt.s32 	%p160, %r3, 129;
	mov.f64 	%fd209, %fd208;
	mov.u64 	%rd313, %rd312;
	@%p160 bra 	$L__BB6_99;
	ld.shared.f64 	%fd82, [_ZN6thrust24THRUST_300001_SM_1000_NS8cuda_cub4core6detail5shmemE+72];
	ld.shared.u64 	%rd93, [_ZN6thrust24THRUST_300001_SM_1000_NS8cuda_cub4core6detail5shmemE+80];
	setp.lt.f64 	%p161, %fd208, %fd82;
	mov.f64 	%fd209, %fd208;
	mov.u64 	%rd313, %rd312;
	@%p161 bra 	$L__BB6_99;
	setp.lt.f64 	%p162, %fd82, %fd208;
	mov.f64 	%fd209, %fd82;
	mov.u64 	%rd313, %rd93;
	@%p162 bra 	$L__BB6_99;
	setp.lt.s64 	%p163, %rd312, %rd93;
	selp.f64 	%fd209, %fd208, %fd82, %p163;
	min.s64 	%rd313, %rd312, %rd93;
$L__BB6_99:
	setp.lt.s32 	%p164, %r3, 161;
	mov.f64 	%fd210, %fd209;
	mov.u64 	%rd314, %rd313;
	@%p164 bra 	$L__BB6_103;
	ld.shared.f64 	%fd85, [_ZN6thrust24THRUST_300001_SM_1000_NS8cuda_cub4core6detail5shmemE+88];
	ld.shared.u64 	%rd96, [_ZN6thrust24THRUST_300001_SM_1000_NS8cuda_cub4core6detail5shmemE+96];
	setp.lt.f64 	%p165, %fd209, %fd85;
	mov.f64 	%fd210, %fd209;
	mov.u64 	%rd314, %rd313;
	@%p165 bra 	$L__BB6_103;
	setp.lt.f64 	%p166, %fd85, %fd209;
	mov.f64 	%fd210, %fd85;
	mov.u64 	%rd314, %rd96;
	@%p166 bra 	$L__BB6_103;
	setp.lt.s64 	%p167, %rd313, %rd96;
	selp.f64 	%fd210, %fd209, %fd85, %p167;
	min.s64 	%rd314, %rd313, %rd96;
$L__BB6_103:
	setp.lt.s32 	%p168, %r3, 193;
	mov.f64 	%fd211, %fd210;
	mov.u64 	%rd315, %rd314;
	@%p168 bra 	$L__BB6_107;
	ld.shared.f64 	%fd88, [_ZN6thrust24THRUST_300001_SM_1000_NS8cuda_cub4core6detail5shmemE+104];
	ld.shared.u64 	%rd99, [_ZN6thrust24THRUST_300001_SM_1000_NS8cuda_cub4core6detail5shmemE+112];
	setp.lt.f64 	%p169, %fd210, %fd88;
	mov.f64 	%fd211, %fd210;
	mov.u64 	%rd315, %rd314;
	@%p169 bra 	$L__BB6_107;
	setp.lt.f64 	%p170, %fd88, %fd210;
	mov.f64 	%fd211, %fd88;
	mov.u64 	%rd315, %rd99;
	@%p170 bra 	$L__BB6_107;
	setp.lt.s64 	%p171, %rd314, %rd99;
	selp.f64 	%fd211, %fd210, %fd88, %p171;
	min.s64 	%rd315, %rd314, %rd99;
$L__BB6_107:
	setp.lt.s32 	%p172, %r3, 225;
	mov.u64 	%rd350, %rd315;
	mov.f64 	%fd242, %fd211;
	@%p172 bra 	$L__BB6_201;
	ld.shared.f64 	%fd91, [_ZN6thrust24THRUST_300001_SM_1000_NS8cuda_cub4core6detail5shmemE+120];
	ld.shared.u64 	%rd102, [_ZN6thrust24THRUST_300001_SM_1000_NS8cuda_cub4core6detail5shmemE+128];
	setp.lt.f64 	%p173, %fd211, %fd91;
	mov.u64 	%rd350, %rd315;
	mov.f64 	%fd242, %fd211;
	@%p173 bra 	$L__BB6_201;
	setp.lt.f64 	%p174, %fd91, %fd211;
	mov.u64 	%rd350, %rd102;
	mov.f64 	%fd242, %fd91;
	@%p174 bra 	$L__BB6_201;
	setp.lt.s64 	%p175, %rd315, %rd102;
	selp.f64 	%fd242, %fd211, %fd91, %p175;
	min.s64 	%rd350, %rd315, %rd102;
	bra.uni 	$L__BB6_201;
$L__BB6_111:
	mov.u32 	%r20, %tid.x;
	add.s64 	%rd104, %rd3, %rd4;
	cvt.u64.u32 	%rd105, %r20;
	add.s64 	%rd202, %rd105, %rd4;
	shl.b64 	%rd203, %rd202, 3;
	add.s64 	%rd204, %rd2, %rd203;
	ld.global.f64 	%fd172, [%rd204];
	add.s32 	%r36, %r20, 256;
	cvt.u64.u32 	%rd205, %r36;
	ld.global.f64 	%fd173, [%rd204+2048];
	add.s32 	%r37, %r20, 512;
	cvt.u64.u32 	%rd206, %r37;
	ld.global.f64 	%fd174, [%rd204+4096];
	ld.global.f64 	%fd93, [%rd204+6144];
	or.b32  	%r38, %r20, 1024;
	cvt.u64.u32 	%rd106, %r38;
	add.s64 	%rd107, %rd104, %rd106;
	ld.global.f64 	%fd94, [%rd204+8192];
	setp.lt.f64 	%p2, %fd173, %fd172;
	selp.f64 	%fd175, %fd173, %fd172, %p2;
	selp.b64 	%rd207, %rd205, %rd105, %p2;
	setp.lt.f64 	%p3, %fd174, %fd175;
	selp.f64 	%fd95, %fd174, %fd175, %p3;
	selp.b64 	%rd108, %rd206, %rd207, %p3;
	setp.lt.f64 	%p4, %fd95, %fd93;
	mov.f64 	%fd212, %fd95;
	mov.u64 	%rd316, %rd108;
	@%p4 bra 	$L__BB6_114;
	add.s32 	%r39, %r20, 768;
	cvt.u64.u32 	%rd316, %r39;
	setp.lt.f64 	%p5, %fd93, %fd95;
	mov.f64 	%fd212, %fd93;
	@%p5 bra 	$L__BB6_114;
	mov.f64 	%fd212, %fd95;
	mov.u64 	%rd316, %rd108;
$L__BB6_114:
	add.s64 	%rd111, %rd104, %rd316;
	setp.lt.f64 	%p6, %fd212, %fd94;
	mov.f64 	%fd230, %fd212;
	mov.u64 	%rd338, %rd111;
	@%p6 bra 	$L__BB6_117;
	setp.lt.f64 	%p7, %fd94, %fd212;
	mov.f64 	%fd230, %fd94;
	mov.u64 	%rd338, %rd107;
	@%p7 bra 	$L__BB6_117;
	setp.lt.s64 	%p8, %rd316, %rd106;
	selp.f64 	%fd230, %fd212, %fd94, %p8;
	selp.b64 	%rd338, %rd111, %rd107, %p8;
$L__BB6_117:
	setp.le.u64 	%p9, %rd198, %rd5;
	@%p9 bra 	$L__BB6_162;
	setp.ne.s32 	%p10, %r20, 0;
	@%p10 bra 	$L__BB6_120;
	atom.global.add.u64 	%rd208, [%rd1+8], 1280;
	add.s64 	%rd209, %rd208, %rd5;
	st.shared.u64 	[_ZN6thrust24THRUST_300001_SM_1000_NS8cuda_cub4core6detail5shmemE+152], %rd209;
$L__BB6_120:
	bar.sync 	0;
	ld.shared.u64 	%rd326, [_ZN6thrust24THRUST_300001_SM_1000_NS8cuda_cub4core6detail5shmemE+152];
	add.s64 	%rd210, %rd326, 1280;
	setp.gt.s64 	%p11, %rd210, %rd198;
	@%p11 bra 	$L__BB6_139;
$L__BB6_121:
	add.s64 	%rd211, %rd326, %rd105;
	shl.b64 	%rd212, %rd211, 3;
	add.s64 	%rd213, %rd2, %rd212;
	add.s64 	%rd117, %rd211, %rd3;
	ld.global.f64 	%fd100, [%rd213];
	add.s64 	%rd118, %rd117, 256;
	ld.global.f64 	%fd101, [%rd213+2048];
	add.s64 	%rd119, %rd117, 512;
	ld.global.f64 	%fd102, [%rd213+4096];
	add.s64 	%rd120, %rd117, 768;
	ld.global.f64 	%fd103, [%rd213+6144];
	add.s64 	%rd121, %rd117, 1024;
	ld.global.f64 	%fd104, [%rd213+8192];
	setp.lt.f64 	%p12, %fd230, %fd100;
	mov.f64 	%fd215, %fd230;
	mov.u64 	%rd320, %rd338;
	@%p12 bra 	$L__BB6_124;
	setp.lt.f64 	%p13, %fd100, %fd230;
	mov.f64 	%fd215, %fd100;
	mov.u64 	%rd320, %rd117;
	@%p13 bra 	$L__BB6_124;
	setp.lt.s64 	%p14, %rd338, %rd117;
	selp.f64 	%fd215, %fd230, %fd100, %p14;
	min.s64 	%rd320, %rd338, %rd117;
$L__BB6_124:
	setp.lt.f64 	%p15, %fd215, %fd101;
	mov.f64 	%fd216, %fd215;
	mov.u64 	%rd321, %rd320;
	@%p15 bra 	$L__BB6_127;
	setp.lt.f64 	%p16, %fd101, %fd215;
	mov.f64 	%fd216, %fd101;
	mov.u64 	%rd321, %rd118;
	@%p16 bra 	$L__BB6_127;
	setp.lt.s64 	%p17, %rd320, %rd118;
	selp.f64 	%fd216, %fd215, %fd101, %p17;
	min.s64 	%rd321, %rd320, %rd118;
$L__BB6_127:
	setp.lt.f64 	%p18, %fd216, %fd102;
	mov.f64 	%fd217, %fd216;
	mov.u64 	%rd322, %rd321;
	@%p18 bra 	$L__BB6_130;
	setp.lt.f64 	%p19, %fd102, %fd216;
	mov.f64 	%fd217, %fd102;
	mov.u64 	%rd322, %rd119;
	@%p19 bra 	$L__BB6_130;
	setp.lt.s64 	%p20, %rd321, %rd119;
	selp.f64 	%fd217, %fd216, %fd102, %p20;
	min.s64 	%rd322, %rd321, %rd119;
$L__BB6_130:
	setp.lt.f64 	%p21, %fd217, %fd103;
	mov.f64 	%fd218, %fd217;
	mov.u64 	%rd323, %rd322;
	@%p21 bra 	$L__BB6_133;
	setp.lt.f64 	%p22, %fd103, %fd217;
	mov.f64 	%fd218, %fd103;
	mov.u64 	%rd323, %rd120;
	@%p22 bra 	$L__BB6_133;
	setp.lt.s64 	%p23, %rd322, %rd120;
	selp.f64 	%fd218, %fd217, %fd103, %p23;
	min.s64 	%rd323, %rd322, %rd120;
$L__BB6_133:
	setp.lt.f64 	%p24, %fd218, %fd104;
	mov.f64 	%fd230, %fd218;
	mov.u64 	%rd338, %rd323;
	@%p24 bra 	$L__BB6_136;
	setp.lt.f64 	%p25, %fd104, %fd218;
	mov.f64 	%fd230, %fd104;
	mov.u64 	%rd338, %rd121;
	@%p25 bra 	$L__BB6_136;
	setp.lt.s64 	%p26, %rd323, %rd121;
	selp.f64 	%fd230, %fd218, %fd104, %p26;
	min.s64 	%rd338, %rd323, %rd121;
$L__BB6_136:
	setp.ne.s32 	%p27, %r20, 0;
	bar.sync 	0;
	@%p27 bra 	$L__BB6_138;
	atom.global.add.u64 	%rd214, [%rd1+8], 1280;
	add.s64 	%rd215, %rd214, %rd5;
	st.shared.u64 	[_ZN6thrust24THRUST_300001_SM_1000_NS8cuda_cub4core6detail5shmemE+152], %rd215;
$L__BB6_138:
	bar.sync 	0;
	ld.shared.u64 	%rd326, [_ZN6thrust24THRUST_300001_SM_1000_NS8cuda_cub4core6detail5shmemE+152];
	add.s64 	%rd216, %rd326, 1280;
	setp.le.s64 	%p28, %rd216, %rd198;
	@%p28 bra 	$L__BB6_121;
$L__BB6_139:
	setp.le.s64 	%p29, %rd198, %rd326;
	@%p29 bra 	$L__BB6_162;
	cvt.u32.u64 	%r40, %rd326;
	cvt.u32.u64 	%r41, %rd198;
	sub.s32 	%r21, %r41, %r40;
	setp.ge.s32 	%p30, %r20, %r21;
	@%p30 bra 	$L__BB6_162;
	not.b32 	%r43, %r20;
	add.s32 	%r44, %r43, %r41;
	sub.s32 	%r22, %r44, %r40;
	and.b32  	%r46, %r22, 768;
	setp.eq.s32 	%p31, %r46, 768;
	mov.u32 	%r397, %r20;
	@%p31 bra 	$L__BB6_147;
	add.s64 	%rd218, %rd326, %rd105;
	add.s64 	%rd328, %rd218, %rd3;
	shl.b64 	%rd219, %rd218, 3;
	add.s64 	%rd327, %rd2, %rd219;
	shr.u32 	%r47, %r22, 8;
	add.s32 	%r48, %r47, 1;
	and.b32  	%r49, %r48, 3;
	neg.s32 	%r395, %r49;
	mov.u32 	%r397, %r20;
$L__BB6_143:
	.pragma "nounroll";
	mov.u64 	%rd139, %rd338;
	mov.f64 	%fd116, %fd230;
	ld.global.f64 	%fd117, [%rd327];
	setp.lt.f64 	%p32, %fd116, %fd117;
	@%p32 bra 	$L__BB6_146;
	setp.lt.f64 	%p33, %fd117, %fd116;
	mov.f64 	%fd230, %fd117;
	mov.u64 	%rd338, %rd328;
	@%p33 bra 	$L__BB6_146;
	setp.lt.s64 	%p34, %rd139, %rd328;
	selp.f64 	%fd230, %fd116, %fd117, %p34;
	min.s64 	%rd338, %rd139, %rd328;
$L__BB6_146:
	add.s32 	%r397, %r397, 256;
	add.s64 	%rd328, %rd328, 256;
	add.s64 	%rd327, %rd327, 2048;
	add.s32 	%r395, %r395, 1;
	setp.ne.s32 	%p35, %r395, 0;
	@%p35 bra 	$L__BB6_143;
$L__BB6_147:
	setp.lt.u32 	%p36, %r22, 768;
	@%p36 bra 	$L__BB6_162;
	add.s32 	%r398, %r397, 512;
$L__BB6_149:
	mov.u32 	%r30, %r398;
	add.s32 	%r50, %r30, -512;
	cvt.u64.u32 	%rd220, %r50;
	add.s64 	%rd221, %rd326, %rd220;
	shl.b64 	%rd222, %rd221, 3;
	add.s64 	%rd147, %rd2, %rd222;
	add.s64 	%rd148, %rd221, %rd3;
	ld.global.f64 	%fd123, [%rd147];
	setp.lt.f64 	%p37, %fd230, %fd123;
	mov.f64 	%fd226, %fd230;
	mov.u64 	%rd334, %rd338;
	@%p37 bra 	$L__BB6_152;
	setp.lt.f64 	%p38, %fd123, %fd230;
	mov.f64 	%fd226, %fd123;
	mov.u64 	%rd334, %rd148;
	@%p38 bra 	$L__BB6_152;
	setp.lt.s64 	%p39, %rd338, %rd148;
	selp.f64 	%fd226, %fd230, %fd123, %p39;
	min.s64 	%rd334, %rd338, %rd148;
$L__BB6_152:
	add.s32 	%r51, %r30, -256;
	cvt.u64.u32 	%rd223, %r51;
	add.s64 	%rd224, %rd326, %rd223;
	add.s64 	%rd151, %rd224, %rd3;
	ld.global.f64 	%fd126, [%rd147+2048];
	setp.lt.f64 	%p40, %fd226, %fd126;
	mov.f64 	%fd227, %fd226;
	mov.u64 	%rd335, %rd334;
	@%p40 bra 	$L__BB6_155;
	setp.lt.f64 	%p41, %fd126, %fd226;
	mov.f64 	%fd227, %fd126;
	mov.u64 	%rd335, %rd151;
	@%p41 bra 	$L__BB6_155;
	setp.lt.s64 	%p42, %rd334, %rd151;
	selp.f64 	%fd227, %fd226, %fd126, %p42;
	min.s64 	%rd335, %rd334, %rd151;
$L__BB6_155:
	cvt.u64.u32 	%rd225, %r30;
	add.s64 	%rd226, %rd326, %rd225;
	add.s64 	%rd154, %rd226, %rd3;
	ld.global.f64 	%fd129, [%rd147+4096];
	setp.lt.f64 	%p43, %fd227, %fd129;
	mov.f64 	%fd228, %fd227;
	mov.u64 	%rd336, %rd335;
	@%p43 bra 	$L__BB6_158;
	setp.lt.f64 	%p44, %fd129, %fd227;
	mov.f64 	%fd228, %fd129;
	mov.u64 	%rd336, %rd154;
	@%p44 bra 	$L__BB6_158;
	setp.lt.s64 	%p45, %rd335, %rd154;
	selp.f64 	%fd228, %fd227, %fd129, %p45;
	min.s64 	%rd336, %rd335, %rd154;
$L__BB6_158:
	add.s32 	%r52, %r30, 256;
	cvt.u64.u32 	%rd227, %r52;
	add.s64 	%rd228, %rd326, %rd227;
	add.s64 	%rd157, %rd228, %rd3;
	ld.global.f64 	%fd132, [%rd147+6144];
	setp.lt.f64 	%p46, %fd228, %fd132;
	mov.f64 	%fd230, %fd228;
	mov.u64 	%rd338, %rd336;
	@%p46 bra 	$L__BB6_161;
	setp.lt.f64 	%p47, %fd132, %fd228;
	mov.f64 	%fd230, %fd132;
	mov.u64 	%rd338, %rd157;
	@%p47 bra 	$L__BB6_161;
	setp.lt.s64 	%p48, %rd336, %rd157;
	selp.f64 	%fd230, %fd228, %fd132, %p48;
	min.s64 	%rd338, %rd336, %rd157;
$L__BB6_161:
	add.s32 	%r398, %r30, 1024;
	add.s32 	%r53, %r30, 512;
	setp.lt.s32 	%p49, %r53, %r21;
	@%p49 bra 	$L__BB6_149;
$L__BB6_162:
	// begin inline asm
	mov.u32 %r54, %laneid;
	// end inline asm
	mov.b64 	%rd229, %fd230;
	mov.b64 	{%r56, %r61}, %rd229;
	mov.b32 	%r72, 1;
	mov.b32 	%r73, 31;
	mov.b32 	%r74, -1;
	// begin inline asm
	shfl.sync.down.b32 %r55, %r56, %r72, %r73, %r74;
	// end inline asm
	// begin inline asm
	shfl.sync.down.b32 %r60, %r61, %r72, %r73, %r74;
	// end inline asm
	mov.b64 	%rd230, {%r55, %r60};
	mov.b64 	%fd136, %rd230;
	mov.b64 	{%r66, %r71}, %rd338;
	// begin inline asm
	shfl.sync.down.b32 %r65, %r66, %r72, %r73, %r74;
	// end inline asm
	// begin inline asm
	shfl.sync.down.b32 %r70, %r71, %r72, %r73, %r74;
	// end inline asm
	mov.b64 	%rd161, {%r65, %r70};
	setp.gt.s32 	%p50, %r54, 30;
	setp.lt.f64 	%p51, %fd230, %fd136;
	or.pred  	%p52, %p50, %p51;
	mov.f64 	%fd231, %fd230;
	mov.u64 	%rd339, %rd338;
	@%p52 bra 	$L__BB6_165;
	setp.gt.f64 	%p53, %fd230, %fd136;
	mov.f64 	%fd231, %fd136;
	mov.u64 	%rd339, %rd161;
	@%p53 bra 	$L__BB6_165;
	setp.lt.s64 	%p54, %rd338, %rd161;
	selp.f64 	%fd231, %fd230, %fd136, %p54;
	min.s64 	%rd339, %rd338, %rd161;
$L__BB6_165:
	mov.b64 	%rd231, %fd231;
	mov.b64 	{%r76, %r81}, %rd231;
	mov.b32 	%r92, 2;
	mov.b32 	%r93, 31;
	mov.b32 	%r94, -1;
	// begin inline asm
	shfl.sync.down.b32 %r75, %r76, %r92, %r93, %r94;
	// end inline asm
	// begin inline asm
	shfl.sync.down.b32 %r80, %r81, %r92, %r93, %r94;
	// end inline asm
	mov.b64 	%rd232, {%r75, %r80};
	mov.b64 	%fd139, %rd232;
	mov.b64 	{%r86, %r91}, %rd339;
	// begin inline asm
	shfl.sync.down.b32 %r85, %r86, %r92, %r93, %r94;
	// end inline asm
	// begin inline asm
	shfl.sync.down.b32 %r90, %r91, %r92, %r93, %r94;
	// end inline asm
	mov.b64 	%rd164, {%r85, %r90};
	setp.gt.s32 	%p55, %r54, 29;
	setp.lt.f64 	%p56, %fd231, %fd139;
	or.pred  	%p57, %p55, %p56;
	mov.f64 	%fd232, %fd231;
	mov.u64 	%rd340, %rd339;
	@%p57 bra 	$L__BB6_168;
	setp.gt.f64 	%p58, %fd231, %fd139;
	mov.f64 	%fd232, %fd139;
	mov.u64 	%rd340, %rd164;
	@%p58 bra 	$L__BB6_168;
	setp.lt.s64 	%p59, %rd339, %rd164;
	selp.f64 	%fd232, %fd231, %fd139, %p59;
	min.s64 	%rd340, %rd339, %rd164;
$L__BB6_168:
	mov.b64 	%rd233, %fd232;
	mov.b64 	{%r96, %r101}, %rd233;
	mov.b32 	%r112, 4;
	mov.b32 	%r113, 31;
	mov.b32 	%r114, -1;
	// begin inline asm
	shfl.sync.down.b32 %r95, %r96, %r112, %r113, %r114;
	// end inline asm
	// begin inline asm
	shfl.sync.down.b32 %r100, %r101, %r112, %r113, %r114;
	// end inline asm
	mov.b64 	%rd234, {%r95, %r100};
	mov.b64 	%fd142, %rd234;
	mov.b64 	{%r106, %r111}, %rd340;
	// begin inline asm
	shfl.sync.down.b32 %r105, %r106, %r112, %r113, %r114;
	// end inline asm
	// begin inline asm
	shfl.sync.down.b32 %r110, %r111, %r112, %r113, %r114;
	// end inline asm
	mov.b64 	%rd167, {%r105, %r110};
	setp.gt.s32 	%p60, %r54, 27;
	setp.lt.f64 	%p61, %fd232, %fd142;
	or.pred  	%p62, %p60, %p61;
	mov.f64 	%fd233, %fd232;
	mov.u64 	%rd341, %rd340;
	@%p62 bra 	$L__BB6_171;
	setp.gt.f64 	%p63, %fd232, %fd142;
	mov.f64 	%fd233, %fd142;
	mov.u64 	%rd341, %rd167;
	@%p63 bra 	$L__BB6_171;
	setp.lt.s64 	%p64, %rd340, %rd167;
	selp.f64 	%fd233, %fd232, %fd142, %p64;
	min.s64 	%rd341, %rd340, %rd167;
$L__BB6_171:
	mov.b64 	%rd235, %fd233;
	mov.b64 	{%r116, %r121}, %rd235;
	mov.b32 	%r132, 8;
	mov.b32 	%r133, 31;
	mov.b32 	%r134, -1;
	// begin inline asm
	shfl.sync.down.b32 %r115, %r116, %r132, %r133, %r134;
	// end inline asm
	// begin inline asm
	shfl.sync.down.b32 %r120, %r121, %r132, %r133, %r134;
	// end inline asm
	mov.b64 	%rd236, {%r115, %r120};
	mov.b64 	%fd145, %rd236;
	mov.b64 	{%r126, %r131}, %rd341;
	// begin inline asm
	shfl.sync.down.b32 %r125, %r126, %r132, %r133, %r134;
	// end inline asm
	// begin inline asm
	shfl.sync.down.b32 %r130, %r131, %r132, %r133, %r134;
	// end inline asm
	mov.b64 	%rd170, {%r125, %r130};
	setp.gt.s32 	%p65, %r54, 23;
	setp.lt.f64 	%p66, %fd233, %fd145;
	or.pred  	%p67, %p65, %p66;
	mov.f64 	%fd234, %fd233;
	mov.u64 	%rd342, %rd341;
	@%p67 bra 	$L__BB6_174;
	setp.gt.f64 	%p68, %fd233, %fd145;
	mov.f64 	%fd234, %fd145;
	mov.u64 	%rd342, %rd170;
	@%p68 bra 	$L__BB6_174;
	setp.lt.s64 	%p69, %rd341, %rd170;
	selp.f64 	%fd234, %fd233, %fd145, %p69;
	min.s64 	%rd342, %rd341, %rd170;
$L__BB6_174:
	mov.b64 	%rd237, %fd234;
	mov.b64 	{%r136, %r141}, %rd237;
	mov.b32 	%r152, 16;
	mov.b32 	%r153, 31;
	mov.b32 	%r154, -1;
	// begin inline asm
	shfl.sync.down.b32 %r135, %r136, %r152, %r153, %r154;
	// end inline asm
	// begin inline asm
	shfl.sync.down.b32 %r140, %r141, %r152, %r153, %r154;
	// end inline asm
	mov.b64 	%rd238, {%r135, %r140};
	mov.b64 	%fd148, %rd238;
	mov.b64 	{%r146, %r151}, %rd342;
	// begin inline asm
	shfl.sync.down.b32 %r145, %r146, %r152, %r153, %r154;
	// end inline asm
	// begin inline asm
	shfl.sync.down.b32 %r150, %r151, %r152, %r153, %r154;
	// end inline asm
	mov.b64 	%rd173, {%r145, %r150};
	setp.gt.s32 	%p70, %r54, 15;
	setp.lt.f64 	%p71, %fd234, %fd148;
	or.pred  	%p72, %p70, %p71;
	mov.f64 	%fd242, %fd234;
	mov.u64 	%rd350, %rd342;
	@%p72 bra 	$L__BB6_177;
	setp.gt.f64 	%p73, %fd234, %fd148;
	mov.f64 	%fd242, %fd148;
	mov.u64 	%rd350, %rd173;
	@%p73 bra 	$L__BB6_177;
	setp.lt.s64 	%p74, %rd342, %rd173;
	selp.f64 	%fd242, %fd234, %fd148, %p74;
	min.s64 	%rd350, %rd342, %rd173;
$L__BB6_177:
	setp.ne.s32 	%p75, %r54, 0;
	@%p75 bra 	$L__BB6_179;
	shr.u32 	%r155, %r20, 1;
	and.b32  	%r156, %r155, 496;
	mov.u32 	%r157, _ZN6thrust24THRUST_300001_SM_1000_NS8cuda_cub4core6detail5shmemE;
	add.s32 	%r158, %r157, %r156;
	st.shared.f64 	[%r158+8], %fd242;
	st.shared.u64 	[%r158+16], %rd350;
$L__BB6_179:
	bar.sync 	0;
	setp.ne.s32 	%p76, %r20, 0;
	@%p76 bra 	$L__BB6_201;
	ld.shared.f64 	%fd151, [_ZN6thrust24THRUST_300001_SM_1000_NS8cuda_cub4core6detail5shmemE+24];
	ld.shared.u64 	%rd176, [_ZN6thrust24THRUST_300001_SM_1000_NS8cuda_cub4core6detail5shmemE+32];
	setp.lt.f64 	%p77, %fd242, %fd151;
	mov.f64 	%fd236, %fd242;
	mov.u64 	%rd344, %rd350;
	@%p77 bra 	$L__BB6_183;
	setp.lt.f64 	%p78, %fd151, %fd242;
	mov.f64 	%fd236, %fd151;
	mov.u64 	%rd344, %rd176;
	@%p78 bra 	$L__BB6_183;
	setp.lt.s64 	%p79, %rd350, %rd176;
	selp.f64 	%fd236, %fd242, %fd151, %p79;
	min.s64 	%rd344, %rd350, %rd176;
$L__BB6_183:
	ld.shared.f64 	%fd154, [_ZN6thrust24THRUST_300001_SM_1000_NS8cuda_cub4core6detail5shmemE+40];
	ld.shared.u64 	%rd179, [_ZN6thrust24THRUST_300001_SM_1000_NS8cuda_cub4core6detail5shmemE+48];
	setp.lt.f64 	%p80, %fd236, %fd154;
	mov.f64 	%fd237, %fd236;
	mov.u64 	%rd345, %rd344;
	@%p80 bra 	$L__BB6_186;
	setp.lt.f64 	%p81, %fd154, %fd236;
	mov.f64 	%fd237, %fd154;
	mov.u64 	%rd345, %rd179;
	@%p81 bra 	$L__BB6_186;
	setp.lt.s64 	%p82, %rd344, %rd179;
	selp.f64 	%fd237, %fd236, %fd154, %p82;
	min.s64 	%rd345, %rd344, %rd179;
$L__BB6_186:
	ld.shared.f64 	%fd157, [_ZN6thrust24THRUST_300001_SM_1000_NS8cuda_cub4core6detail5shmemE+56];
	ld.shared.u64 	%rd182, [_ZN6thrust24THRUST_300001_SM_1000_NS8cuda_cub4core6detail5shmemE+64];
	setp.lt.f64 	%p83, %fd237, %fd157;
	mov.f64 	%fd238, %fd237;
	mov.u64 	%rd346, %rd345;
	@%p83 bra 	$L__BB6_189;
	setp.lt.f64 	%p84, %fd157, %fd237;
	mov.f64 	%fd238, %fd157;
	mov.u64 	%rd346, %rd182;
	@%p84 bra 	$L__BB6_189;
	setp.lt.s64 	%p85, %rd345, %rd182;
	selp.f64 	%fd238, %fd237, %fd157, %p85;
	min.s64 	%rd346, %rd345, %rd182;
$L__BB6_189:
	ld.shared.f64 	%fd160, [_ZN6thrust24THRUST_300001_SM_1000_NS8cuda_cub4core6detail5shmemE+72];
	ld.shared.u64 	%rd185, [_ZN6thrust24THRUST_300001_SM_1000_NS8cuda_cub4core6detail5shmemE+80];
	setp.lt.f64 	%p86, %fd238, %fd160;
	mov.f64 	%fd239, %fd238;
	mov.u64 	%rd347, %rd346;
	@%p86 bra 	$L__BB6_192;
	setp.lt.f64 	%p87, %fd160, %fd238;
	mov.f64 	%fd239, %fd160;
	mov.u64 	%rd347, %rd185;
	@%p87 bra 	$L__BB6_192;
	setp.lt.s64 	%p88, %rd346, %rd185;
	selp.f64 	%fd239, %fd238, %fd160, %p88;
	min.s64 	%rd347, %rd346, %rd185;
$L__BB6_192:
	ld.shared.f64 	%fd163, [_ZN6thrust24THRUST_300001_SM_1000_NS8cuda_cub4core6detail5shmemE+88];
	ld.shared.u64 	%rd188, [_ZN6thrust24THRUST_300001_SM_1000_NS8cuda_cub4core6detail5shmemE+96];
	setp.lt.f64 	%p89, %fd239, %fd163;
	mov.f64 	%fd240, %fd239;
	mov.u64 	%rd348, %rd347;
	@%p89 bra 	$L__BB6_195;
	setp.lt.f64 	%p90, %fd163, %fd239;
	mov.f64 	%fd240, %fd163;
	mov.u64 	%rd348, %rd188;
	@%p90 bra 	$L__BB6_195;
	setp.lt.s64 	%p91, %rd347, %rd188;
	selp.f64 	%fd240, %fd239, %fd163, %p91;
	min.s64 	%rd348, %rd347, %rd188;
$L__BB6_195:
	ld.shared.f64 	%fd166, [_ZN6thrust24THRUST_300001_SM_1000_NS8cuda_cub4core6detail5shmemE+104];
	ld.shared.u64 	%rd191, [_ZN6thrust24THRUST_300001_SM_1000_NS8cuda_cub4core6detail5shmemE+112];
	setp.lt.f64 	%p92, %fd240, %fd166;
	mov.f64 	%fd241, %fd240;
	mov.u64 	%rd349, %rd348;
	@%p92 bra 	$L__BB6_198;
	setp.lt.f64 	%p93, %fd166, %fd240;
	mov.f64 	%fd241, %fd166;
	mov.u64 	%rd349, %rd191;
	@%p93 bra 	$L__BB6_198;
	setp.lt.s64 	%p94, %rd348, %rd191;
	selp.f64 	%fd241, %fd240, %fd166, %p94;
	min.s64 	%rd349, %rd348, %rd191;
$L__BB6_198:
	ld.shared.f64 	%fd169, [_ZN6thrust24THRUST_300001_SM_1000_NS8cuda_cub4core6detail5shmemE+120];
	ld.shared.u64 	%rd194, [_ZN6thrust24THRUST_300001_SM_1000_NS8cuda_cub4core6detail5shmemE+128];
	setp.lt.f64 	%p95, %fd241, %fd169;
	mov.u64 	%rd350, %rd349;
	mov.f64 	%fd242, %fd241;
	@%p95 bra 	$L__BB6_201;
	setp.lt.f64 	%p96, %fd169, %fd241;
	mov.u64 	%rd350, %rd194;
	mov.f64 	%fd242, %fd169;
	@%p96 bra 	$L__BB6_201;
	setp.lt.s64 	%p97, %rd349, %rd194;
	selp.f64 	%fd242, %fd241, %fd169, %p97;
	min.s64 	%rd350, %rd349, %rd194;
$L__BB6_201:
	mov.u32 	%r389, %tid.x;
	setp.ne.s32 	%p224, %r389, 0;
	@%p224 bra 	$L__BB6_203;
	ld.param.u64 	%rd280, [_ZN6thrust24THRUST_300001_SM_1000_NS8cuda_cub4core6detail13_kernel_agentINS1_8__reduce11ReduceAgentINS0_12zip_iteratorIN4cuda3std3__45tupleIJNS0_6detail15normal_iteratorINS0_10device_ptrIdEEEENS0_17counting_iteratorIlNS0_11use_defaultESI_SI_EEEEEEEPNSB_IJdlEEESM_lNS1_9__extrema9arg_min_fIdlNSA_4lessIdEEEEEEJSL_SN_lN3cub18CUB_300001_SM_100013GridEvenShareIlEENSV_9GridQueueIyEESS_EEEvDpT0__param_1];
	cvta.to.global.u64 	%rd277, %rd280;
	mul.wide.u32 	%rd278, %r1, 16;
	add.s64 	%rd279, %rd277, %rd278;
	st.global.f64 	[%rd279], %fd242;
	st.global.u64 	[%rd279+8], %rd350;
$L__BB6_203:
	ret;

}
	// .globl	_ZN6thrust24THRUST_300001_SM_1000_NS8cuda_cub4core6detail13_kernel_agentINS1_8__reduce10DrainAgentIlEEJN3cub18CUB_300001_SM_10009GridQueueIyEElEEEvDpT0_
.visible .entry _ZN6thrust24THRUST_300001_SM_1000_NS8cuda_cub4core6detail13_kernel_agentINS1_8__reduce10DrainAgentIlEEJN3cub18CUB_300001_SM_10009GridQueueIyEElEEEvDpT0_(
	.param .align 8 .b8 _ZN6thrust24THRUST_300001_SM_1000_NS8cuda_cub4core6detail13_kernel_agentINS1_8__reduce10DrainAgentIlEEJN3cub18CUB_300001_SM_10009GridQueueIyEElEEEvDpT0__param_0[8],
	.param .u64 _ZN6thrust24THRUST_300001_SM_1000_NS8cuda_cub4core6detail13_kernel_agentINS1_8__reduce10DrainAgentIlEEJN3cub18CUB_300001_SM_10009GridQueueIyEElEEEvDpT0__param_1
)
.maxntid 1
{
	.reg .b64 	%rd<5>;

	ld.param.u64 	%rd1, [_ZN6thrust24THRUST_300001_SM_1000_NS8cuda_cub4core6detail13_kernel_agentINS1_8__reduce10DrainAgentIlEEJN3cub18CUB_300001_SM_10009GridQueueIyEElEEEvDpT0__param_0];
	ld.param.u64 	%rd2, [_ZN6thrust24THRUST_300001_SM_1000_NS8cuda_cub4core6detail13_kernel_agentINS1_8__reduce10DrainAgentIlEEJN3cub18CUB_300001_SM_10009GridQueueIyEElEEEvDpT0__param_1];
	cvta.to.global.u64 	%rd3, %rd1;
	st.global.u64 	[%rd3], %rd2;
	mov.b64 	%rd4, 0;
	st.global.u64 	[%rd3+8], %rd4;
	ret;

}
	// .globl	_ZN6thrust24THRUST_300001_SM_1000_NS8cuda_cub4core6detail13_kernel_agentINS1_8__reduce11ReduceAgentIPN4cuda3std3__45tupleIJdlEEESC_SB_lNS1_9__extrema9arg_min_fIdlNS9_4lessIdEEEEEEJSC_SC_iSH_EEEvDpT0_
.visible .entry _ZN6thrust24THRUST_300001_SM_1000_NS8cuda_cub4core6detail13_kernel_agentINS1_8__reduce11ReduceAgentIPN4cuda3std3__45tupleIJdlEEESC_SB_lNS1_9__extrema9arg_min_fIdlNS9_4lessIdEEEEEEJSC_SC_iSH_EEEvDpT0_(
	.param .u64 .ptr .align 1 _ZN6thrust24THRUST_300001_SM_1000_NS8cuda_cub4core6detail13_kernel_agentINS1_8__reduce11ReduceAgentIPN4cuda3std3__45tupleIJdlEEESC_SB_lNS1_9__extrema9arg_min_fIdlNS9_4lessIdEEEEEEJSC_SC_iSH_EEEvDpT0__param_0,
	.param .u64 .ptr .align 1 _ZN6thrust24THRUST_300001_SM_1000_NS8cuda_cub4core6detail13_kernel_agentINS1_8__reduce11ReduceAgentIPN4cuda3std3__45tupleIJdlEEESC_SB_lNS1_9__extrema9arg_min_fIdlNS9_4lessIdEEEEEEJSC_SC_iSH_EEEvDpT0__param_1,
	.param .u32 _ZN6thrust24THRUST_300001_SM_1000_NS8cuda_cub4core6detail13_kernel_agentINS1_8__reduce11ReduceAgentIPN4cuda3std3__45tupleIJdlEEESC_SB_lNS1_9__extrema9arg_min_fIdlNS9_4lessIdEEEEEEJSC_SC_iSH_EEEvDpT0__param_2,
	.param .align 1 .b8 _ZN6thrust24THRUST_300001_SM_1000_NS8cuda_cub4core6detail13_kernel_agentINS1_8__reduce11ReduceAgentIPN4cuda3std3__45tupleIJdlEEESC_SB_lNS1_9__extrema9arg_min_fIdlNS9_4lessIdEEEEEEJSC_SC_iSH_EEEvDpT0__param_3[1]
)
.maxntid 256
{
	.reg .pred 	%p<260>;
	.reg .b32 	%r<374>;
	.reg .b64 	%rd<508>;
	.reg .b64 	%fd<293>;

	ld.param.u64 	%rd237, [_ZN6thrust24THRUST_300001_SM_1000_NS8cuda_cub4core6detail13_kernel_agentINS1_8__reduce11ReduceAgentIPN4cuda3std3__45tupleIJdlEEESC_SB_lNS1_9__extrema9arg_min_fIdlNS9_4lessIdEEEEEEJSC_SC_iSH_EEEvDpT0__param_0];
	ld.param.u32 	%r29, [_ZN6thrust24THRUST_300001_SM_1000_NS8cuda_cub4core6detail13_kernel_agentINS1_8__reduce11ReduceAgentIPN4cuda3std3__45tupleIJdlEEESC_SB_lNS1_9__extrema9arg_min_fIdlNS9_4lessIdEEEEEEJSC_SC_iSH_EEEvDpT0__param_2];
	cvt.s64.s32 	%rd1, %r29;
	setp.eq.s32 	%p1, %r29, 0;
	@%p1 bra 	$L__BB8_238;
	setp.gt.s32 	%p2, %r29, 1279;
	@%p2 bra 	$L__BB8_111;
	mov.u32 	%r1, %tid.x;
	setp.ge.s32 	%p133, %r1, %r29;
	mov.f64 	%fd224, 0d0000000000000000;
	mov.b64 	%rd431, 0;
	mov.u32 	%r368, %r1;
	@%p133 bra 	$L__BB8_4;
	mul.wide.u32 	%rd375, %r1, 16;
	add.s64 	%rd372, %rd237, %rd375;
	// begin inline asm
	ld.global.nc.u64 %rd371, [%rd372];
	// end inline asm
	add.s64 	%rd374, %rd372, 8;
	// begin inline asm
	ld.global.nc.u64 %rd431, [%rd374];
	// end inline asm
	mov.b64 	%fd224, %rd371;
	add.s32 	%r368, %r1, 256;
$L__BB8_4:
	setp.ge.s32 	%p134, %r368, %r29;
	@%p134 bra 	$L__BB8_25;
	not.b32 	%r141, %r368;
	add.s32 	%r4, %r29, %r141;
	and.b32  	%r142, %r4, 768;
	setp.eq.s32 	%p135, %r142, 768;
	@%p135 bra 	$L__BB8_11;
	mul.wide.u32 	%rd377, %r368, 16;
	add.s64 	%rd422, %rd237, %rd377;
	shr.u32 	%r143, %r4, 8;
	add.s32 	%r144, %r143, 1;
	and.b32  	%r145, %r144, 3;
	neg.s32 	%r366, %r145;
$L__BB8_7:
	.pragma "nounroll";
	mov.u64 	%rd6, %rd431;
	mov.f64 	%fd3, %fd224;
	// begin inline asm
	ld.global.nc.u64 %rd378, [%rd422];
	// end inline asm
	add.s64 	%rd381, %rd422, 8;
	// begin inline asm
	ld.global.nc.u64 %rd380, [%rd381];
	// end inline asm
	mov.b64 	%fd4, %rd378;
	setp.lt.f64 	%p136, %fd3, %fd4;
	@%p136 bra 	$L__BB8_10;
	setp.gt.f64 	%p137, %fd3, %fd4;
	mov.u64 	%rd431, %rd380;
	mov.f64 	%fd224, %fd4;
	@%p137 bra 	$L__BB8_10;
	setp.lt.s64 	%p138, %rd6, %rd380;
	min.s64 	%rd431, %rd6, %rd380;
	selp.f64 	%fd224, %fd3, %fd4, %p138;
$L__BB8_10:
	add.s32 	%r368, %r368, 256;
	add.s64 	%rd422, %rd422, 4096;
	add.s32 	%r366, %r366, 1;
	setp.ne.s32 	%p139, %r366, 0;
	@%p139 bra 	$L__BB8_7;
$L__BB8_11:
	setp.lt.u32 	%p140, %r4, 768;
	@%p140 bra 	$L__BB8_25;
$L__BB8_12:
	mul.wide.s32 	%rd386, %r368, 16;
	add.s64 	%rd383, %rd237, %rd386;
	// begin inline asm
	ld.global.nc.u64 %rd382, [%rd383];
	// end inline asm
	add.s64 	%rd385, %rd383, 8;
	// begin inline asm
	ld.global.nc.u64 %rd384, [%rd385];
	// end inline asm
	mov.b64 	%fd10, %rd382;
	setp.lt.f64 	%p141, %fd224, %fd10;
	mov.u64 	%rd428, %rd431;
	mov.f64 	%fd221, %fd224;
	@%p141 bra 	$L__BB8_15;
	setp.gt.f64 	%p142, %fd224, %fd10;
	mov.u64 	%rd428, %rd384;
	mov.f64 	%fd221, %fd10;
	@%p142 bra 	$L__BB8_15;
	setp.lt.s64 	%p143, %rd431, %rd384;
	min.s64 	%rd428, %rd431, %rd384;
	selp.f64 	%fd221, %fd224, %fd10, %p143;
$L__BB8_15:
	add.s64 	%rd388, %rd383, 4096;
	// begin inline asm
	ld.global.nc.u64 %rd387, [%rd388];
	// end inline asm
	add.s64 	%rd390, %rd383, 4104;
	// begin inline asm
	ld.global.nc.u64 %rd389, [%rd390];
	// end inline asm
	mov.b64 	%fd13, %rd387;
	setp.lt.f64 	%p144, %fd221, %fd13;
	mov.u64 	%rd429, %rd428;
	mov.f64 	%fd222, %fd221;
	@%p144 bra 	$L__BB8_18;
	setp.gt.f64 	%p145, %fd221, %fd13;
	mov.u64 	%rd429, %rd389;
	mov.f64 	%fd222, %fd13;
	@%p145 bra 	$L__BB8_18;
	setp.lt.s64 	%p146, %rd428, %rd389;
	min.s64 	%rd429, %rd428, %rd389;
	selp.f64 	%fd222, %fd221, %fd13, %p146;
$L__BB8_18:
	add.s64 	%rd392, %rd383, 8192;
	// begin inline asm
	ld.global.nc.u64 %rd391, [%rd392];
	// end inline asm
	add.s64 	%rd394, %rd383, 8200;
	// begin inline asm
	ld.global.nc.u64 %rd393, [%rd394];
	// end inline asm
	mov.b64 	%fd16, %rd391;
	setp.lt.f64 	%p147, %fd222, %fd16;
	mov.u64 	%rd430, %rd429;
	mov.f64 	%fd223, %fd222;
	@%p147 bra 	$L__BB8_21;
	setp.gt.f64 	%p148, %fd222, %fd16;
	mov.u64 	%rd430, %rd393;
	mov.f64 	%fd223, %fd16;
	@%p148 bra 	$L__BB8_21;
	setp.lt.s64 	%p149, %rd429, %rd393;
	min.s64 	%rd430, %rd429, %rd393;
	selp.f64 	%fd223, %fd222, %fd16, %p149;
$L__BB8_21:
	add.s64 	%rd396, %rd383, 12288;
	// begin inline asm
	ld.global.nc.u64 %rd395, [%rd396];
	// end inline asm
	add.s64 	%rd398, %rd383, 12296;
	// begin inline asm
	ld.global.nc.u64 %rd397, [%rd398];
	// end inline asm
	mov.b64 	%fd19, %rd395;
	setp.lt.f64 	%p150, %fd223, %fd19;
	mov.u64 	%rd431, %rd430;
	mov.f64 	%fd224, %fd223;
	@%p150 bra 	$L__BB8_24;
	setp.gt.f64 	%p151, %fd223, %fd19;
	mov.u64 	%rd431, %rd397;
	mov.f64 	%fd224, %fd19;
	@%p151 bra 	$L__BB8_24;
	setp.lt.s64 	%p152, %rd430, %rd397;
	min.s64 	%rd431, %rd430, %rd397;
	selp.f64 	%fd224, %fd223, %fd19, %p152;
$L__BB8_24:
	add.s32 	%r368, %r368, 1024;
	setp.lt.s32 	%p153, %r368, %r29;
	@%p153 bra 	$L__BB8_12;
$L__BB8_25:
	setp.lt.s32 	%p154, %r29, 256;
	@%p154 bra 	$L__BB8_65;
	// begin inline asm
	mov.u32 %r259, %laneid;
	// end inline asm
	mov.b64 	%rd409, %fd224;
	mov.b64 	{%r261, %r266}, %rd409;
	mov.b32 	%r277, 1;
	mov.b32 	%r278, 31;
	mov.b32 	%r279, -1;
	// begin inline asm
	shfl.sync.down.b32 %r260, %r261, %r277, %r278, %r279;
	// end inline asm
	// begin inline asm
	shfl.sync.down.b32 %r265, %r266, %r277, %r278, %r279;
	// end inline asm
	mov.b64 	%rd410, {%r260, %r265};
	mov.b64 	%fd23, %rd410;
	mov.b64 	{%r271, %r276}, %rd431;
	// begin inline asm
	shfl.sync.down.b32 %r270, %r271, %r277, %r278, %r279;
	// end inline asm
	// begin inline asm
	shfl.sync.down.b32 %r275, %r276, %r277, %r278, %r279;
	// end inline asm
	mov.b64 	%rd28, {%r270, %r275};
	setp.gt.s32 	%p211, %r259, 30;
	setp.lt.f64 	%p212, %fd224, %fd23;
	or.pred  	%p213, %p211, %p212;
	mov.u64 	%rd433, %rd431;
	mov.f64 	%fd226, %fd224;
	@%p213 bra 	$L__BB8_29;
	setp.gt.f64 	%p214, %fd224, %fd23;
	mov.u64 	%rd433, %rd28;
	mov.f64 	%fd226, %fd23;
	@%p214 bra 	$L__BB8_29;
	setp.lt.s64 	%p215, %rd431, %rd28;
	min.s64 	%rd433, %rd431, %rd28;
	selp.f64 	%fd226, %fd224, %fd23, %p215;
$L__BB8_29:
	mov.b64 	%rd411, %fd226;
	mov.b64 	{%r281, %r286}, %rd411;
	mov.b32 	%r297, 2;
	mov.b32 	%r298, 31;
	mov.b32 	%r299, -1;
	// begin inline asm
	shfl.sync.down.b32 %r280, %r281, %r297, %r298, %r299;
	// end inline asm
	// begin inline asm
	shfl.sync.down.b32 %r285, %r286, %r297, %r298, %r299;
	// end inline asm
	mov.b64 	%rd412, {%r280, %r285};
	mov.b64 	%fd26, %rd412;
	mov.b64 	{%r291, %r296}, %rd433;
	// begin inline asm
	shfl.sync.down.b32 %r290, %r291, %r297, %r298, %r299;
	// end inline asm
	// begin inline asm
	shfl.sync.down.b32 %r295, %r296, %r297, %r298, %r299;
	// end inline asm
	mov.b64 	%rd31, {%r290, %r295};
	setp.gt.s32 	%p216, %r259, 29;
	setp.lt.f64 	%p217, %fd226, %fd26;
	or.pred  	%p218, %p216, %p217;
	mov.u64 	%rd434, %rd433;
	mov.f64 	%fd227, %fd226;
	@%p218 bra 	$L__BB8_32;
	setp.gt.f64 	%p219, %fd226, %fd26;
	mov.u64 	%rd434, %rd31;
	mov.f64 	%fd227, %fd26;
	@%p219 bra 	$L__BB8_32;
	setp.lt.s64 	%p220, %rd433, %rd31;
	min.s64 	%rd434, %rd433, %rd31;
	selp.f64 	%fd227, %fd226, %fd26, %p220;
$L__BB8_32:
	mov.b64 	%rd413, %fd227;
	mov.b64 	{%r301, %r306}, %rd413;
	mov.b32 	%r317, 4;
	mov.b32 	%r318, 31;
	mov.b32 	%r319, -1;
	// begin inline asm
	shfl.sync.down.b32 %r300, %r301, %r317, %r318, %r319;
	// end inline asm
	// begin inline asm
	shfl.sync.down.b32 %r305, %r306, %r317, %r318, %r319;
	// end inline asm
	mov.b64 	%rd414, {%r300, %r305};
	mov.b64 	%fd29, %rd414;
	mov.b64 	{%r311, %r316}, %rd434;
	// begin inline asm
	shfl.sync.down.b32 %r310, %r311, %r317, %r318, %r319;
	// end inline asm
	// begin inline asm
	shfl.sync.down.b32 %r315, %r316, %r317, %r318, %r319;
	// end inline asm
	mov.b64 	%rd34, {%r310, %r315};
	setp.gt.s32 	%p221, %r259, 27;
	setp.lt.f64 	%p222, %fd227, %fd29;
	or.pred  	%p223, %p221, %p222;
	mov.u64 	%rd435, %rd434;
	mov.f64 	%fd228, %fd227;
	@%p223 bra 	$L__BB8_35;
	setp.gt.f64 	%p224, %fd227, %fd29;
	mov.u64 	%rd435, %rd34;
	mov.f64 	%fd228, %fd29;
	@%p224 bra 	$L__BB8_35;
	setp.lt.s64 	%p225, %rd434, %rd34;
	min.s64 	%rd435, %rd434, %rd34;
	selp.f64 	%fd228, %fd227, %fd29, %p225;
$L__BB8_35:
	mov.b64 	%rd415, %fd228;
	mov.b64 	{%r321, %r326}, %rd415;
	mov.b32 	%r337, 8;
	mov.b32 	%r338, 31;
	mov.b32 	%r339, -1;
	// begin inline asm
	shfl.sync.down.b32 %r320, %r321, %r337, %r338, %r339;
	// end inline asm
	// begin inline asm
	shfl.sync.down.b32 %r325, %r326, %r337, %r338, %r339;
	// end inline asm
	mov.b64 	%rd416, {%r320, %r325};
	mov.b64 	%fd32, %rd416;
	mov.b64 	{%r331, %r336}, %rd435;
	// begin inline asm
	shfl.sync.down.b32 %r330, %r331, %r337, %r338, %r339;
	// end inline asm
	// begin inline asm
	shfl.sync.down.b32 %r335, %r336, %r337, %r338, %r339;
	// end inline asm
	mov.b64 	%rd37, {%r330, %r335};
	setp.gt.s32 	%p226, %r259, 23;
	setp.lt.f64 	%p227, %fd228, %fd32;
	or.pred  	%p228, %p226, %p227;
	mov.u64 	%rd436, %rd435;
	mov.f64 	%fd229, %fd228;
	@%p228 bra 	$L__BB8_38;
	setp.gt.f64 	%p229, %fd228, %fd32;
	mov.u64 	%rd436, %rd37;
	mov.f64 	%fd229, %fd32;
	@%p229 bra 	$L__BB8_38;
	setp.lt.s64 	%p230, %rd435, %rd37;
	min.s64 	%rd436, %rd435, %rd37;
	selp.f64 	%fd229, %fd228, %fd32, %p230;
$L__BB8_38:
	mov.b64 	%rd417, %fd229;
	mov.b64 	{%r341, %r346}, %rd417;
	mov.b32 	%r357, 16;
	mov.b32 	%r358, 31;
	mov.b32 	%r359, -1;
	// begin inline asm
	shfl.sync.down.b32 %r340, %r341, %r357, %r358, %r359;
	// end inline asm
	// begin inline asm
	shfl.sync.down.b32 %r345, %r346, %r357, %r358, %r359;
	// end inline asm
	mov.b64 	%rd418, {%r340, %r345};
	mov.b64 	%fd35, %rd418;
	mov.b64 	{%r351, %r356}, %rd436;
	// begin inline asm
	shfl.sync.down.b32 %r350, %r351, %r357, %r358, %r359;
	// end inline asm
	// begin inline asm
	shfl.sync.down.b32 %r355, %r356, %r357, %r358, %r359;
	// end inline asm
	mov.b64 	%rd40, {%r350, %r355};
	setp.gt.s32 	%p231, %r259, 15;
	setp.lt.f64 	%p232, %fd229, %fd35;
	or.pred  	%p233, %p231, %p232;
	mov.u64 	%rd507, %rd436;
	mov.f64 	%fd292, %fd229;
	@%p233 bra 	$L__BB8_41;
	setp.gt.f64 	%p234, %fd229, %fd35;
	mov.u64 	%rd507, %rd40;
	mov.f64 	%fd292, %fd35;
	@%p234 bra 	$L__BB8_41;
	setp.lt.s64 	%p235, %rd436, %rd40;
	min.s64 	%rd507, %rd436, %rd40;
	selp.f64 	%fd292, %fd229, %fd35, %p235;
$L__BB8_41:
	setp.ne.s32 	%p236, %r259, 0;
	@%p236 bra 	$L__BB8_43;
	shr.u32 	%r360, %r1, 1;
	and.b32  	%r361, %r360, 496;
	mov.u32 	%r362, _ZN6thrust24THRUST_300001_SM_1000_NS8cuda_cub4core6detail5shmemE;
	add.s32 	%r363, %r362, %r361;
	st.shared.f64 	[%r363+8], %fd292;
	st.shared.u64 	[%r363+16], %rd507;
$L__BB8_43:
	bar.sync 	0;
	setp.ne.s32 	%p237, %r1, 0;
	@%p237 bra 	$L__BB8_236;
	ld.shared.f64 	%fd38, [_ZN6thrust24THRUST_300001_SM_1000_NS8cuda_cub4core6detail5shmemE+24];
	ld.shared.u64 	%rd43, [_ZN6thrust24THRUST_300001_SM_1000_NS8cuda_cub4core6detail5shmemE+32];
	setp.lt.f64 	%p238, %fd292, %fd38;
	mov.u64 	%rd438, %rd507;
	mov.f64 	%fd231, %fd292;
	@%p238 bra 	$L__BB8_47;
	setp.lt.f64 	%p239, %fd38, %fd292;
	mov.u64 	%rd438, %rd43;
	mov.f64 	%fd231, %fd38;
	@%p239 bra 	$L__BB8_47;
	setp.lt.s64 	%p240, %rd507, %rd43;
	min.s64 	%rd438, %rd507, %rd43;
	selp.f64 	%fd231, %fd292, %fd38, %p240;
$L__BB8_47:
	ld.shared.f64 	%fd41, [_ZN6thrust24THRUST_300001_SM_1000_NS8cuda_cub4core6detail5shmemE+40];
	ld.shared.u64 	%rd46, [_ZN6thrust24THRUST_300001_SM_1000_NS8cuda_cub4core6detail5shmemE+48];
	setp.lt.f64 	%p241, %fd231, %fd41;
	mov.u64 	%rd439, %rd438;
	mov.f64 	%fd232, %fd231;
	@%p241 bra 	$L__BB8_50;
	setp.lt.f64 	%p242, %fd41, %fd231;
	mov.u64 	%rd439, %rd46;
	mov.f64 	%fd232, %fd41;
	@%p242 bra 	$L__BB8_50;
	setp.lt.s64 	%p243, %rd438, %rd46;
	min.s64 	%rd439, %rd438, %rd46;
	selp.f64 	%fd232, %fd231, %fd41, %p243;
$L__BB8_50:
	ld.shared.f64 	%fd44, [_ZN6thrust24THRUST_300001_SM_1000_NS8cuda_cub4core6detail5shmemE+56];
	ld.shared.u64 	%rd49, [_ZN6thrust24THRUST_300001_SM_1000_NS8cuda_cub4core6detail5shmemE+64];
	setp.lt.f64 	%p244, %fd232, %fd44;
	mov.u64 	%rd440, %rd439;
	mov.f64 	%fd233, %fd232;
	@%p244 bra 	$L__BB8_53;
	setp.lt.f64 	%p245, %fd44, %fd232;
	mov.u64 	%rd440, %rd49;
	mov.f64 	%fd233, %fd44;
	@%p245 bra 	$L__BB8_53;
	setp.lt.s64 	%p246, %rd439, %rd49;
	min.s64 	%rd440, %rd439, %rd49;
	selp.f64 	%fd233, %fd232, %fd44, %p246;
$L__BB8_53:
	ld.shared.f64 	%fd47, [_ZN6thrust24THRUST_300001_SM_1000_NS8cuda_cub4core6detail5shmemE+72];
	ld.shared.u64 	%rd52, [_ZN6thrust24THRUST_300001_SM_1000_NS8cuda_cub4core6detail5shmemE+80];
	setp.lt.f64 	%p247, %fd233, %fd47;
	mov.u64 	%rd441, %rd440;
	mov.f64 	%fd234, %fd233;
	@%p247 bra 	$L__BB8_56;
	setp.lt.f64 	%p248, %fd47, %fd233;
	mov.u64 	%rd441, %rd52;
	mov.f64 	%fd234, %fd47;
	@%p248 bra 	$L__BB8_56;
	setp.lt.s64 	%p249, %rd440, %rd52;
	min.s64 	%rd441, %rd440, %rd52;
	selp.f64 	%fd234, %fd233, %fd47, %p249;
$L__BB8_56:
	ld.shared.f64 	%fd50, [_ZN6thrust24THRUST_300001_SM_1000_NS8cuda_cub4core6detail5shmemE+88];
	ld.shared.u64 	%rd55, [_ZN6thrust24THRUST_300001_SM_1000_NS8cuda_cub4core6detail5shmemE+96];
	setp.lt.f64 	%p250, %fd234, %fd50;
	mov.u64 	%rd442, %rd441;
	mov.f64 	%fd235, %fd234;
	@%p250 bra 	$L__BB8_59;
	setp.lt.f64 	%p251, %fd50, %fd234;
	mov.u64 	%rd442, %rd55;
	mov.f64 	%fd235, %fd50;
	@%p251 bra 	$L__BB8_59;
	setp.lt.s64 	%p252, %rd441, %rd55;
	min.s64 	%rd442, %rd441, %rd55;
	selp.f64 	%fd235, %fd234, %fd50, %p252;
$L__BB8_59:
	ld.shared.f64 	%fd53, [_ZN6thrust24THRUST_300001_SM_1000_NS8cuda_cub4core6detail5shmemE+104];
	ld.shared.u64 	%rd58, [_ZN6thrust24THRUST_300001_SM_1000_NS8cuda_cub4core6detail5shmemE+112];
	setp.lt.f64 	%p253, %fd235, %fd53;
	mov.u64 	%rd443, %rd442;
	mov.f64 	%fd236, %fd235;
	@%p253 bra 	$L__BB8_62;
	setp.lt.f64 	%p254, %fd53, %fd235;
	mov.u64 	%rd443, %rd58;
	mov.f64 	%fd236, %fd53;
	@%p254 bra 	$L__BB8_62;
	setp.lt.s64 	%p255, %rd442, %rd58;
	min.s64 	%rd443, %rd442, %rd58;
	selp.f64 	%fd236, %fd235, %fd53, %p255;
$L__BB8_62:
	ld.shared.f64 	%fd56, [_ZN6thrust24THRUST_300001_SM_1000_NS8cuda_cub4core6detail5shmemE+120];
	ld.shared.u64 	%rd61, [_ZN6thrust24THRUST_300001_SM_1000_NS8cuda_cub4core6detail5shmemE+128];
	setp.lt.f64 	%p256, %fd236, %fd56;
	mov.u64 	%rd507, %rd443;
	mov.f64 	%fd292, %fd236;
	@%p256 bra 	$L__BB8_236;
	setp.lt.f64 	%p257, %fd56, %fd236;
	mov.u64 	%rd507, %rd61;
	mov.f64 	%fd292, %fd56;
	@%p257 bra 	$L__BB8_236;
	setp.lt.s64 	%p258, %rd443, %rd61;
	min.s64 	%rd507, %rd443, %rd61;
	selp.f64 	%fd292, %fd236, %fd56, %p258;
	bra.uni 	$L__BB8_236;
$L__BB8_65:
	// begin inline asm
	mov.u32 %r146, %laneid;
	// end inline asm
	and.b32  	%r167, %r1, 992;
	add.s32 	%r168, %r167, 32;
	setp.gt.s32 	%p155, %r168, %r29;
	not.b32 	%r169, %r167;
	add.s32 	%r170, %r29, %r169;
	selp.b32 	%r165, %r170, 31, %p155;
	mov.b64 	%rd399, %fd224;
	mov.b64 	{%r148, %r153}, %rd399;
	mov.b32 	%r164, 1;
	mov.b32 	%r166, -1;
	// begin inline asm
	shfl.sync.down.b32 %r147, %r148, %r164, %r165, %r166;
	// end inline asm
	// begin inline asm
	shfl.sync.down.b32 %r152, %r153, %r164, %r165, %r166;
	// end inline asm
	mov.b64 	%rd400, {%r147, %r152};
	mov.b64 	%fd58, %rd400;
	mov.b64 	{%r158, %r163}, %rd431;
	// begin inline asm
	shfl.sync.down.b32 %r157, %r158, %r164, %r165, %r166;
	// end inline asm
	// begin inline asm
	shfl.sync.down.b32 %r162, %r163, %r164, %r165, %r166;
	// end inline asm
	mov.b64 	%rd63, {%r157, %r162};
	setp.ge.s32 	%p156, %r146, %r165;
	setp.lt.f64 	%p157, %fd224, %fd58;
	or.pred  	%p158, %p156, %p157;
	mov.u64 	%rd444, %rd431;
	mov.f64 	%fd237, %fd224;
	@%p158 bra 	$L__BB8_68;
	setp.gt.f64 	%p159, %fd224, %fd58;
	mov.u64 	%rd444, %rd63;
	mov.f64 	%fd237, %fd58;
	@%p159 bra 	$L__BB8_68;
	setp.lt.s64 	%p160, %rd431, %rd63;
	min.s64 	%rd444, %rd431, %rd63;
	selp.f64 	%fd237, %fd224, %fd58, %p160;
$L__BB8_68:
	mov.b64 	%rd401, %fd237;
	mov.b64 	{%r172, %r177}, %rd401;
	mov.b32 	%r188, 2;
	mov.b32 	%r190, -1;
	// begin inline asm
	shfl.sync.down.b32 %r171, %r172, %r188, %r165, %r190;
	// end inline asm
	// begin inline asm
	shfl.sync.down.b32 %r176, %r177, %r188, %r165, %r190;
	// end inline asm
	mov.b64 	%rd402, {%r171, %r176};
	mov.b64 	%fd61, %rd402;
	mov.b64 	{%r182, %r187}, %rd444;
	// begin inline asm
	shfl.sync.down.b32 %r181, %r182, %r188, %r165, %r190;
	// end inline asm
	// begin inline asm
	shfl.sync.down.b32 %r186, %r187, %r188, %r165, %r190;
	// end inline asm
	mov.b64 	%rd66, {%r181, %r186};
	add.s32 	%r191, %r146, 2;
	setp.gt.s32 	%p161, %r191, %r165;
	setp.lt.f64 	%p162, %fd237, %fd61;
	or.pred  	%p163, %p161, %p162;
	mov.u64 	%rd445, %rd444;
	mov.f64 	%fd238, %fd237;
	@%p163 bra 	$L__BB8_71;
	setp.gt.f64 	%p164, %fd237, %fd61;
	mov.u64 	%rd445, %rd66;
	mov.f64 	%fd238, %fd61;
	@%p164 bra 	$L__BB8_71;
	setp.lt.s64 	%p165, %rd444, %rd66;
	min.s64 	%rd445, %rd444, %rd66;
	selp.f64 	%fd238, %fd237, %fd61, %p165;
$L__BB8_71:
	mov.b64 	%rd403, %fd238;
	mov.b64 	{%r193, %r198}, %rd403;
	mov.b32 	%r209, 4;
	mov.b32 	%r211, -1;
	// begin inline asm
	shfl.sync.down.b32 %r192, %r193, %r209, %r165, %r211;
	// end inline asm
	// begin inline asm
	shfl.sync.down.b32 %r197, %r198, %r209, %r165, %r211;
	// end inline asm
	mov.b64 	%rd404, {%r192, %r197};
	mov.b64 	%fd64, %rd404;
	mov.b64 	{%r203, %r208}, %rd445;
	// begin inline asm
	shfl.sync.down.b32 %r202, %r203, %r209, %r165, %r211;
	// end inline asm
	// begin inline asm
	shfl.sync.down.b32 %r207, %r208, %r209, %r165, %r211;
	// end inline asm
	mov.b64 	%rd69, {%r202, %r207};
	add.s32 	%r212, %r146, 4;
	setp.gt.s32 	%p166, %r212, %r165;
	setp.lt.f64 	%p167, %fd238, %fd64;
	or.pred  	%p168, %p166, %p167;
	mov.u64 	%rd446, %rd445;
	mov.f64 	%fd239, %fd238;
	@%p168 bra 	$L__BB8_74;
	setp.gt.f64 	%p169, %fd238, %fd64;
	mov.u64 	%rd446, %rd69;
	mov.f64 	%fd239, %fd64;
	@%p169 bra 	$L__BB8_74;
	setp.lt.s64 	%p170, %rd445, %rd69;
	min.s64 	%rd446, %rd445, %rd69;
	selp.f64 	%fd239, %fd238, %fd64, %p170;
$L__BB8_74:
	mov.b64 	%rd405, %fd239;
	mov.b64 	{%r214, %r219}, %rd405;
	mov.b32 	%r230, 8;
	mov.b32 	%r232, -1;
	// begin inline asm
	shfl.sync.down.b32 %r213, %r214, %r230, %r165, %r232;
	// end inline asm
	// begin inline asm
	shfl.sync.down.b32 %r218, %r219, %r230, %r165, %r232;
	// end inline asm
	mov.b64 	%rd406, {%r213, %r218};
	mov.b64 	%fd67, %rd406;
	mov.b64 	{%r224, %r229}, %rd446;
	// begin inline asm
	shfl.sync.down.b32 %r223, %r224, %r230, %r165, %r232;
	// end inline asm
	// begin inline asm
	shfl.sync.down.b32 %r228, %r229, %r230, %r165, %r232;
	// end inline asm
	mov.b64 	%rd72, {%r223, %r228};
	add.s32 	%r233, %r146, 8;
	setp.gt.s32 	%p171, %r233, %r165;
	setp.lt.f64 	%p172, %fd239, %fd67;
	or.pred  	%p173, %p171, %p172;
	mov.u64 	%rd447, %rd446;
	mov.f64 	%fd240, %fd239;
	@%p173 bra 	$L__BB8_77;
	setp.gt.f64 	%p174, %fd239, %fd67;
	mov.u64 	%rd447, %rd72;
	mov.f64 	%fd240, %fd67;
	@%p174 bra 	$L__BB8_77;
	setp.lt.s64 	%p175, %rd446, %rd72;
	min.s64 	%rd447, %rd446, %rd72;
	selp.f64 	%fd240, %fd239, %fd67, %p175;
$L__BB8_77:
	mov.b64 	%rd407, %fd240;
	mov.b64 	{%r235, %r240}, %rd407;
	mov.b32 	%r251, 16;
	mov.b32 	%r253, -1;
	// begin inline asm
	shfl.sync.down.b32 %r234, %r235, %r251, %r165, %r253;
	// end inline asm
	// begin inline asm
	shfl.sync.down.b32 %r239, %r240, %r251, %r165, %r253;
	// end inline asm
	mov.b64 	%rd408, {%r234, %r239};
	mov.b64 	%fd70, %rd408;
	mov.b64 	{%r245, %r250}, %rd447;
	// begin inline asm
	shfl.sync.down.b32 %r244, %r245, %r251, %r165, %r253;
	// end inline asm
	// begin inline asm
	shfl.sync.down.b32 %r249, %r250, %r251, %r165, %r253;
	// end inline asm
	mov.b64 	%rd75, {%r244, %r249};
	add.s32 	%r254, %r146, 16;
	setp.gt.s32 	%p176, %r254, %r165;
	setp.lt.f64 	%p177, %fd240, %fd70;
	or.pred  	%p178, %p176, %p177;
	mov.u64 	%rd507, %rd447;
	mov.f64 	%fd292, %fd240;
	@%p178 bra 	$L__BB8_80;
	setp.gt.f64 	%p179, %fd240, %fd70;
	mov.u64 	%rd507, %rd75;
	mov.f64 	%fd292, %fd70;
	@%p179 bra 	$L__BB8_80;
	setp.lt.s64 	%p180, %rd447, %rd75;
	min.s64 	%rd507, %rd447, %rd75;
	selp.f64 	%fd292, %fd240, %fd70, %p180;
$L__BB8_80:
	setp.ne.s32 	%p181, %r146, 0;
	@%p181 bra 	$L__BB8_82;
	shr.u32 	%r255, %r1, 1;
	and.b32  	%r256, %r255, 496;
	mov.u32 	%r257, _ZN6thrust24THRUST_300001_SM_1000_NS8cuda_cub4core6detail5shmemE;
	add.s32 	%r258, %r257, %r256;
	st.shared.f64 	[%r258+8], %fd292;
	st.shared.u64 	[%r258+16], %rd507;
$L__BB8_82:
	bar.sync 	0;
	setp.ne.s32 	%p182, %r1, 0;
	@%p182 bra 	$L__BB8_236;
	setp.lt.s32 	%p183, %r29, 33;
	mov.f64 	%fd242, %fd292;
	mov.u64 	%rd449, %rd507;
	@%p183 bra 	$L__BB8_87;
	ld.shared.f64 	%fd73, [_ZN6thrust24THRUST_300001_SM_1000_NS8cuda_cub4core6detail5shmemE+24];
	ld.shared.u64 	%rd78, [_ZN6thrust24THRUST_300001_SM_1000_NS8cuda_cub4core6detail5shmemE+32];
	setp.lt.f64 	%p184, %fd292, %fd73;
	mov.f64 	%fd242, %fd292;
	mov.u64 	%rd449, %rd507;
	@%p184 bra 	$L__BB8_87;
	setp.lt.f64 	%p185, %fd73, %fd292;
	mov.f64 	%fd242, %fd73;
	mov.u64 	%rd449, %rd78;
	@%p185 bra 	$L__BB8_87;
	setp.lt.s64 	%p186, %rd507, %rd78;
	min.s64 	%rd449, %rd507, %rd78;
	selp.f64 	%fd242, %fd292, %fd73, %p186;
$L__BB8_87:
	setp.lt.s32 	%p187, %r29, 65;
	mov.f64 	%fd243, %fd242;
	mov.u64 	%rd450, %rd449;
	@%p187 bra 	$L__BB8_91;
	ld.shared.f64 	%fd76, [_ZN6thrust24THRUST_300001_SM_1000_NS8cuda_cub4core6detail5shmemE+40];
	ld.shared.u64 	%rd81, [_ZN6thrust24THRUST_300001_SM_1000_NS8cuda_cub4core6detail5shmemE+48];
	setp.lt.f64 	%p188, %fd242, %fd76;
	mov.f64 	%fd243, %fd242;
	mov.u64 	%rd450, %rd449;
	@%p188 bra 	$L__BB8_91;
	setp.lt.f64 	%p189, %fd76, %fd242;
	mov.f64 	%fd243, %fd76;
	mov.u64 	%rd450, %rd81;
	@%p189 bra 	$L__BB8_91;
	setp.lt.s64 	%p190, %rd449, %rd81;
	selp.f64 	%fd243, %fd242, %fd76, %p190;
	min.s64 	%rd450, %rd449, %rd81;
$L__BB8_91:
	setp.lt.s32 	%p191, %r29, 97;
	mov.f64 	%fd244, %fd243;
	mov.u64 	%rd451, %rd450;
	@%p191 bra 	$L__BB8_95;
	ld.shared.f64 	%fd79, [_ZN6thrust24THRUST_300001_SM_1000_NS8cuda_cub4core6detail5shmemE+56];
	ld.shared.u64 	%rd84, [_ZN6thrust24THRUST_300001_SM_1000_NS8cuda_cub4core6detail5shmemE+64];
	setp.lt.f64 	%p192, %fd243, %fd79;
	mov.f64 	%fd244, %fd243;
	mov.u64 	%rd451, %rd450;
	@%p192 bra 	$L__BB8_95;
	setp.lt.f64 	%p193, %fd79, %fd243;
	mov.f64 	%fd244, %fd79;
	mov.u64 	%rd451, %rd84;
	@%p193 bra 	$L__BB8_95;
	setp.lt.s64 	%p194, %rd450, %rd84;
	selp.f64 	%fd244, %fd243, %fd79, %p194;
	min.s64 	%rd451, %rd450, %rd84;
$L__BB8_95:
	setp.lt.s32 	%p195, %r29, 129;
	mov.f64 	%fd245, %fd244;
	mov.u64 	%rd452, %rd451;
	@%p195 bra 	$L__BB8_99;
	ld.shared.f64 	%fd82, [_ZN6thrust24THRUST_300001_SM_1000_NS8cuda_cub4core6detail5shmemE+72];
	ld.shared.u64 	%rd87, [_ZN6thrust24THRUST_300001_SM_1000_NS8cuda_cub4core6detail5shmemE+80];
	setp.lt.f64 	%p196, %fd244, %fd82;
	mov.f64 	%fd245, %fd244;
	mov.u64 	%rd452, %rd451;
	@%p196 bra 	$L__BB8_99;
	setp.lt.f64 	%p197, %fd82, %fd244;
	mov.f64 	%fd245, %fd82;
	mov.u64 	%rd452, %rd87;
	@%p197 bra 	$L__BB8_99;
	setp.lt.s64 	%p198, %rd451, %rd87;
	selp.f64 	%fd245, %fd244, %fd82, %p198;
	min.s64 	%rd452, %rd451, %rd87;
$L__BB8_99:
	setp.lt.s32 	%p199, %r29, 161;
	mov.f64 	%fd246, %fd245;
	mov.u64 	%rd453, %rd452;
	@%p199 bra 	$L__BB8_103;
	ld.shared.f64 	%fd85, [_ZN6thrust24THRUST_300001_SM_1000_NS8cuda_cub4core6detail5shmemE+88];
	ld.shared.u64 	%rd90, [_ZN6thrust24THRUST_300001_SM_1000_NS8cuda_cub4core6detail5shmemE+96];
	setp.lt.f64 	%p200, %fd245, %fd85;
	mov.f64 	%fd246, %fd245;
	mov.u64 	%rd453, %rd452;
	@%p200 bra 	$L__BB8_103;
	setp.lt.f64 	%p201, %fd85, %fd245;
	mov.f64 	%fd246, %fd85;
	mov.u64 	%rd453, %rd90;
	@%p201 bra 	$L__BB8_103;
	setp.lt.s64 	%p202, %rd452, %rd90;
	selp.f64 	%fd246, %fd245, %fd85, %p202;
	min.s64 	%rd453, %rd452, %rd90;
$L__BB8_103:
	setp.lt.s32 	%p203, %r29, 193;
	mov.f64 	%fd247, %fd246;
	mov.u64 	%rd454, %rd453;
	@%p203 bra 	$L__BB8_107;
	ld.shared.f64 	%fd88, [_ZN6thrust24THRUST_300001_SM_1000_NS8cuda_cub4core6detail5shmemE+104];
	ld.shared.u64 	%rd93, [_ZN6thrust24THRUST_300001_SM_1000_NS8cuda_cub4core6detail5shmemE+112];
	setp.lt.f64 	%p204, %fd246, %fd88;
	mov.f64 	%fd247, %fd246;
	mov.u64 	%rd454, %rd453;
	@%p204 bra 	$L__BB8_107;
	setp.lt.f64 	%p205, %fd88, %fd246;
	mov.f64 	%fd247, %fd88;
	mov.u64 	%rd454, %rd93;
	@%p205 bra 	$L__BB8_107;
	setp.lt.s64 	%p206, %rd453, %rd93;
	selp.f64 	%fd247, %fd246, %fd88, %p206;
	min.s64 	%rd454, %rd453, %rd93;
$L__BB8_107:
	setp.lt.s32 	%p207, %r29, 225;
	mov.u64 	%rd507, %rd454;
	mov.f64 	%fd292, %fd247;
	@%p207 bra 	$L__BB8_236;
	ld.shared.f64 	%fd91, [_ZN6thrust24THRUST_300001_SM_1000_NS8cuda_cub4core6detail5shmemE+120];
	ld.shared.u64 	%rd96, [_ZN6thrust24THRUST_300001_SM_1000_NS8cuda_cub4core6detail5shmemE+128];
	setp.lt.f64 	%p208, %fd247, %fd91;
	mov.u64 	%rd507, %rd454;
	mov.f64 	%fd292, %fd247;
	@%p208 bra 	$L__BB8_236;
	setp.lt.f64 	%p209, %fd91, %fd247;
	mov.u64 	%rd507, %rd96;
	mov.f64 	%fd292, %fd91;
	@%p209 bra 	$L__BB8_236;
	setp.lt.s64 	%p210, %rd454, %rd96;
	selp.f64 	%fd292, %fd247, %fd91, %p210;
	min.s64 	%rd507, %rd454, %rd96;
	bra.uni 	$L__BB8_236;
$L__BB8_111:
	mov.u32 	%r16, %tid.x;
	cvt.u64.u32 	%rd98, %r16;
	mul.wide.u32 	%rd259, %r16, 16;
	add.s64 	%rd240, %rd237, %rd259;
	// begin inline asm
	ld.global.nc.u64 %rd239, [%rd240];
	// end inline asm
	add.s64 	%rd242, %rd240, 8;
	// begin inline asm
	ld.global.nc.u64 %rd241, [%rd242];
	// end inline asm
	mov.b64 	%fd93, %rd239;
	add.s64 	%rd244, %rd240, 4096;
	// begin inline asm
	ld.global.nc.u64 %rd243, [%rd244];
	// end inline asm
	add.s64 	%rd246, %rd240, 4104;
	// begin inline asm
	ld.global.nc.u64 %rd245, [%rd246];
	// end inline asm
	mov.b64 	%fd94, %rd243;
	add.s64 	%rd248, %rd240, 8192;
	// begin inline asm
	ld.global.nc.u64 %rd247, [%rd248];
	// end inline asm
	add.s64 	%rd250, %rd240, 8200;
	// begin inline asm
	ld.global.nc.u64 %rd249, [%rd250];
	// end inline asm
	mov.b64 	%fd95, %rd247;
	add.s64 	%rd252, %rd240, 12288;
	// begin inline asm
	ld.global.nc.u64 %rd251, [%rd252];
	// end inline asm
	add.s64 	%rd254, %rd240, 12296;
	// begin inline asm
	ld.global.nc.u64 %rd253, [%rd254];
	// end inline asm
	mov.b64 	%fd96, %rd251;
	add.s64 	%rd256, %rd240, 16384;
	// begin inline asm
	ld.global.nc.u64 %rd255, [%rd256];
	// end inline asm
	add.s64 	%rd258, %rd240, 16392;
	// begin inline asm
	ld.global.nc.u64 %rd257, [%rd258];
	// end inline asm
	mov.b64 	%fd97, %rd255;
	setp.lt.f64 	%p3, %fd93, %fd94;
	mov.f64 	%fd248, %fd93;
	mov.u64 	%rd455, %rd241;
	@%p3 bra 	$L__BB8_114;
	setp.lt.f64 	%p4, %fd94, %fd93;
	mov.f64 	%fd248, %fd94;
	mov.u64 	%rd455, %rd245;
	@%p4 bra 	$L__BB8_114;
	setp.lt.s64 	%p5, %rd241, %rd245;
	selp.f64 	%fd248, %fd93, %fd94, %p5;
	min.s64 	%rd455, %rd241, %rd245;
$L__BB8_114:
	setp.lt.f64 	%p6, %fd248, %fd95;
	mov.f64 	%fd249, %fd248;
	mov.u64 	%rd456, %rd455;
	@%p6 bra 	$L__BB8_117;
	setp.gt.f64 	%p7, %fd248, %fd95;
	mov.f64 	%fd249, %fd95;
	mov.u64 	%rd456, %rd249;
	@%p7 bra 	$L__BB8_117;
	setp.lt.s64 	%p8, %rd455, %rd249;
	selp.f64 	%fd249, %fd248, %fd95, %p8;
	min.s64 	%rd456, %rd455, %rd249;
$L__BB8_117:
	setp.lt.f64 	%p9, %fd249, %fd96;
	mov.f64 	%fd250, %fd249;
	mov.u64 	%rd457, %rd456;
	@%p9 bra 	$L__BB8_120;
	setp.gt.f64 	%p10, %fd249, %fd96;
	mov.f64 	%fd250, %fd96;
	mov.u64 	%rd457, %rd253;
	@%p10 bra 	$L__BB8_120;
	setp.lt.s64 	%p11, %rd456, %rd253;
	selp.f64 	%fd250, %fd249, %fd96, %p11;
	min.s64 	%rd457, %rd456, %rd253;
$L__BB8_120:
	setp.lt.f64 	%p12, %fd250, %fd97;
	mov.f64 	%fd279, %fd250;
	mov.u64 	%rd494, %rd457;
	@%p12 bra 	$L__BB8_123;
	setp.gt.f64 	%p13, %fd250, %fd97;
	mov.f64 	%fd279, %fd97;
	mov.u64 	%rd494, %rd257;
	@%p13 bra 	$L__BB8_123;
	setp.lt.s64 	%p14, %rd457, %rd257;
	selp.f64 	%fd279, %fd250, %fd97, %p14;
	min.s64 	%rd494, %rd457, %rd257;
$L__BB8_123:
	setp.lt.u32 	%p15, %r29, 2560;
	mov.b64 	%rd473, 1280;
	@%p15 bra 	$L__BB8_174;
	add.s64 	%rd263, %rd1, -2560;
	mul.hi.u64 	%rd264, %rd263, -3689348814741910323;
	shr.u64 	%rd113, %rd264, 10;
	setp.lt.u64 	%p16, %rd263, 1280;
	mov.b64 	%rd473, 1280;
	@%p16 bra 	$L__BB8_157;
	add.s64 	%rd266, %rd113, 1;
	and.b64  	%rd459, %rd266, 36028797018963966;
	shl.b64 	%rd267, %rd98, 4;
	add.s64 	%rd268, %rd267, %rd237;
	add.s64 	%rd460, %rd268, 57352;
	mov.b64 	%rd473, 1280;
$L__BB8_126:
	add.s64 	%rd270, %rd460, -36872;
	// begin inline asm
	ld.global.nc.u64 %rd269, [%rd270];
	// end inline asm
	add.s64 	%rd272, %rd460, -36864;
	// begin inline asm
	ld.global.nc.u64 %rd271, [%rd272];
	// end inline asm
	mov.b64 	%fd107, %rd269;
	add.s64 	%rd274, %rd460, -32776;
	// begin inline asm
	ld.global.nc.u64 %rd273, [%rd274];
	// end inline asm
	add.s64 	%rd276, %rd460, -32768;
	// begin inline asm
	ld.global.nc.u64 %rd275, [%rd276];
	// end inline asm
	mov.b64 	%fd108, %rd273;
	add.s64 	%rd278, %rd460, -28680;
	// begin inline asm
	ld.global.nc.u64 %rd277, [%rd278];
	// end inline asm
	add.s64 	%rd280, %rd460, -28672;
	// begin inline asm
	ld.global.nc.u64 %rd279, [%rd280];
	// end inline asm
	mov.b64 	%fd109, %rd277;
	add.s64 	%rd282, %rd460, -24584;
	// begin inline asm
	ld.global.nc.u64 %rd281, [%rd282];
	// end inline asm
	add.s64 	%rd284, %rd460, -24576;
	// begin inline asm
	ld.global.nc.u64 %rd283, [%rd284];
	// end inline asm
	mov.b64 	%fd110, %rd281;
	add.s64 	%rd286, %rd460, -20488;
	// begin inline asm
	ld.global.nc.u64 %rd285, [%rd286];
	// end inline asm
	add.s64 	%rd288, %rd460, -20480;
	// begin inline asm
	ld.global.nc.u64 %rd287, [%rd288];
	// end inline asm
	mov.b64 	%fd111, %rd285;
	setp.lt.f64 	%p17, %fd279, %fd107;
	mov.f64 	%fd253, %fd279;
	mov.u64 	%rd463, %rd494;
	@%p17 bra 	$L__BB8_129;
	setp.gt.f64 	%p18, %fd279, %fd107;
	mov.f64 	%fd253, %fd107;
	mov.u64 	%rd463, %rd271;
	@%p18 bra 	$L__BB8_129;
	setp.lt.s64 	%p19, %rd494, %rd271;
	selp.f64 	%fd253, %fd279, %fd107, %p19;
	min.s64 	%rd463, %rd494, %rd271;
$L__BB8_129:
	setp.lt.f64 	%p20, %fd253, %fd108;
	mov.f64 	%fd254, %fd253;
	mov.u64 	%rd464, %rd463;
	@%p20 bra 	$L__BB8_132;
	setp.gt.f64 	%p21, %fd253, %fd108;
	mov.f64 	%fd254, %fd108;
	mov.u64 	%rd464, %rd275;
	@%p21 bra 	$L__BB8_132;
	setp.lt.s64 	%p22, %rd463, %rd275;
	selp.f64 	%fd254, %fd253, %fd108, %p22;
	min.s64 	%rd464, %rd463, %rd275;
$L__BB8_132:
	setp.lt.f64 	%p23, %fd254, %fd109;
	mov.f64 	%fd255, %fd254;
	mov.u64 	%rd465, %rd464;
	@%p23 bra 	$L__BB8_135;
	setp.gt.f64 	%p24, %fd254, %fd109;
	mov.f64 	%fd255, %fd109;
	mov.u64 	%rd465, %rd279;
	@%p24 bra 	$L__BB8_135;
	setp.lt.s64 	%p25, %rd464, %rd279;
	selp.f64 	%fd255, %fd254, %fd109, %p25;
	min.s64 	%rd465, %rd464, %rd279;
$L__BB8_135:
	setp.lt.f64 	%p26, %fd255, %fd110;
	mov.f64 	%fd256, %fd255;
	mov.u64 	%rd466, %rd465;
	@%p26 bra 	$L__BB8_138;
	setp.gt.f64 	%p27, %fd255, %fd110;
	mov.f64 	%fd256, %fd110;
	mov.u64 	%rd466, %rd283;
	@%p27 bra 	$L__BB8_138;
	setp.lt.s64 	%p28, %rd465, %rd283;
	selp.f64 	%fd256, %fd255, %fd110, %p28;
	min.s64 	%rd466, %rd465, %rd283;
$L__BB8_138:
	setp.lt.f64 	%p29, %fd256, %fd111;
	mov.f64 	%fd257, %fd256;
	mov.u64 	%rd467, %rd466;
	@%p29 bra 	$L__BB8_141;
	setp.gt.f64 	%p30, %fd256, %fd111;
	mov.f64 	%fd257, %fd111;
	mov.u64 	%rd467, %rd287;
	@%p30 bra 	$L__BB8_141;
	setp.lt.s64 	%p31, %rd466, %rd287;
	selp.f64 	%fd257, %fd256, %fd111, %p31;
	min.s64 	%rd467, %rd466, %rd287;
$L__BB8_141:
	add.s64 	%rd290, %rd460, -16392;
	// begin inline asm
	ld.global.nc.u64 %rd289, [%rd290];
	// end inline asm
	add.s64 	%rd292, %rd460, -16384;
	// begin inline asm
	ld.global.nc.u64 %rd291, [%rd292];
	// end inline asm
	mov.b64 	%fd122, %rd289;
	add.s64 	%rd294, %rd460, -12296;
	// begin inline asm
	ld.global.nc.u64 %rd293, [%rd294];
	// end inline asm
	add.s64 	%rd296, %rd460, -12288;
	// begin inline asm
	ld.global.nc.u64 %rd295, [%rd296];
	// end inline asm
	mov.b64 	%fd123, %rd293;
	add.s64 	%rd298, %rd460, -8200;
	// begin inline asm
	ld.global.nc.u64 %rd297, [%rd298];
	// end inline asm
	add.s64 	%rd300, %rd460, -8192;
	// begin inline asm
	ld.global.nc.u64 %rd299, [%rd300];
	// end inline asm
	mov.b64 	%fd124, %rd297;
	add.s64 	%rd302, %rd460, -4104;
	// begin inline asm
	ld.global.nc.u64 %rd301, [%rd302];
	// end inline asm
	add.s64 	%rd304, %rd460, -4096;
	// begin inline asm
	ld.global.nc.u64 %rd303, [%rd304];
	// end inline asm
	mov.b64 	%fd125, %rd301;
	add.s64 	%rd306, %rd460, -8;
	// begin inline asm
	ld.global.nc.u64 %rd305, [%rd306];
	// end inline asm
	// begin inline asm
	ld.global.nc.u64 %rd307, [%rd460];
	// end inline asm
	mov.b64 	%fd126, %rd305;
	setp.lt.f64 	%p32, %fd257, %fd122;
	mov.f64 	%fd258, %fd257;
	mov.u64 	%rd468, %rd467;
	@%p32 bra 	$L__BB8_144;
	setp.gt.f64 	%p33, %fd257, %fd122;
	mov.f64 	%fd258, %fd122;
	mov.u64 	%rd468, %rd291;
	@%p33 bra 	$L__BB8_144;
	setp.lt.s64 	%p34, %rd467, %rd291;
	selp.f64 	%fd258, %fd257, %fd122, %p34;
	min.s64 	%rd468, %rd467, %rd291;
$L__BB8_144:
	setp.lt.f64 	%p35, %fd258, %fd123;
	mov.f64 	%fd259, %fd258;
	mov.u64 	%rd469, %rd468;
	@%p35 bra 	$L__BB8_147;
	setp.gt.f64 	%p36, %fd258, %fd123;
	mov.f64 	%fd259, %fd123;
	mov.u64 	%rd469, %rd295;
	@%p36 bra 	$L__BB8_147;
	setp.lt.s64 	%p37, %rd468, %rd295;
	selp.f64 	%fd259, %fd258, %fd123, %p37;
	min.s64 	%rd469, %rd468, %rd295;
$L__BB8_147:
	setp.lt.f64 	%p38, %fd259, %fd124;
	mov.f64 	%fd260, %fd259;
	mov.u64 	%rd470, %rd469;
	@%p38 bra 	$L__BB8_150;
	setp.gt.f64 	%p39, %fd259, %fd124;
	mov.f64 	%fd260, %fd124;
	mov.u64 	%rd470, %rd299;
	@%p39 bra 	$L__BB8_150;
	setp.lt.s64 	%p40, %rd469, %rd299;
	selp.f64 	%fd260, %fd259, %fd124, %p40;
	min.s64 	%rd470, %rd469, %rd299;
$L__BB8_150:
	setp.lt.f64 	%p41, %fd260, %fd125;
	mov.f64 	%fd261, %fd260;
	mov.u64 	%rd471, %rd470;
	@%p41 bra 	$L__BB8_153;
	setp.gt.f64 	%p42, %fd260, %fd125;
	mov.f64 	%fd261, %fd125;
	mov.u64 	%rd471, %rd303;
	@%p42 bra 	$L__BB8_153;
	setp.lt.s64 	%p43, %rd470, %rd303;
	selp.f64 	%fd261, %fd260, %fd125, %p43;
	min.s64 	%rd471, %rd470, %rd303;
$L__BB8_153:
	setp.lt.f64 	%p44, %fd261, %fd126;
	mov.f64 	%fd279, %fd261;
	mov.u64 	%rd494, %rd471;
	@%p44 bra 	$L__BB8_156;
	setp.gt.f64 	%p45, %fd261, %fd126;
	mov.f64 	%fd279, %fd126;
	mov.u64 	%rd494, %rd307;
	@%p45 bra 	$L__BB8_156;
	setp.lt.s64 	%p46, %rd471, %rd307;
	selp.f64 	%fd279, %fd261, %fd126, %p46;
	min.s64 	%rd494, %rd471, %rd307;
$L__BB8_156:
	add.s64 	%rd473, %rd473, 2560;
	add.s64 	%rd460, %rd460, 40960;
	add.s64 	%rd459, %rd459, -2;
	setp.ne.s64 	%p47, %rd459, 0;
	@%p47 bra 	$L__BB8_126;
$L__BB8_157:
	and.b64  	%rd309, %rd113, 1;
	setp.eq.b64 	%p48, %rd309, 1;
	@%p48 bra 	$L__BB8_174;
	shl.b64 	%rd330, %rd473, 4;
	add.s64 	%rd311, %rd240, %rd330;
	// begin inline asm
	ld.global.nc.u64 %rd310, [%rd311];
	// end inline asm
	add.s64 	%rd313, %rd311, 8;
	// begin inline asm
	ld.global.nc.u64 %rd312, [%rd313];
	// end inline asm
	mov.b64 	%fd139, %rd310;
	add.s64 	%rd315, %rd311, 4096;
	// begin inline asm
	ld.global.nc.u64 %rd314, [%rd315];
	// end inline asm
	add.s64 	%rd317, %rd311, 4104;
	// begin inline asm
	ld.global.nc.u64 %rd316, [%rd317];
	// end inline asm
	mov.b64 	%fd140, %rd314;
	add.s64 	%rd319, %rd311, 8192;
	// begin inline asm
	ld.global.nc.u64 %rd318, [%rd319];
	// end inline asm
	add.s64 	%rd321, %rd311, 8200;
	// begin inline asm
	ld.global.nc.u64 %rd320, [%rd321];
	// end inline asm
	mov.b64 	%fd141, %rd318;
	add.s64 	%rd323, %rd311, 12288;
	// begin inline asm
	ld.global.nc.u64 %rd322, [%rd323];
	// end inline asm
	add.s64 	%rd325, %rd311, 12296;
	// begin inline asm
	ld.global.nc.u64 %rd324, [%rd325];
	// end inline asm
	mov.b64 	%fd142, %rd322;
	add.s64 	%rd327, %rd311, 16384;
	// begin inline asm
	ld.global.nc.u64 %rd326, [%rd327];
	// end inline asm
	add.s64 	%rd329, %rd311, 16392;
	// begin inline asm
	ld.global.nc.u64 %rd328, [%rd329];
	// end inline asm
	mov.b64 	%fd143, %rd326;
	setp.lt.f64 	%p49, %fd279, %fd139;
	mov.f64 	%fd265, %fd279;
	mov.u64 	%rd477, %rd494;
	@%p49 bra 	$L__BB8_161;
	setp.gt.f64 	%p50, %fd279, %fd139;
	mov.f64 	%fd265, %fd139;
	mov.u64 	%rd477, %rd312;
	@%p50 bra 	$L__BB8_161;
	setp.lt.s64 	%p51, %rd494, %rd312;
	selp.f64 	%fd265, %fd279, %fd139, %p51;
	min.s64 	%rd477, %rd494, %rd312;
$L__BB8_161:
	setp.lt.f64 	%p52, %fd265, %fd140;
	mov.f64 	%fd266, %fd265;
	mov.u64 	%rd478, %rd477;
	@%p52 bra 	$L__BB8_164;
	setp.gt.f64 	%p53, %fd265, %fd140;
	mov.f64 	%fd266, %fd140;
	mov.u64 	%rd478, %rd316;
	@%p53 bra 	$L__BB8_164;
	setp.lt.s64 	%p54, %rd477, %rd316;
	selp.f64 	%fd266, %fd265, %fd140, %p54;
	min.s64 	%rd478, %rd477, %rd316;
$L__BB8_164:
	setp.lt.f64 	%p55, %fd266, %fd141;
	mov.f64 	%fd267, %fd266;
	mov.u64 	%rd479, %rd478;
	@%p55 bra 	$L__BB8_167;
	setp.gt.f64 	%p56, %fd266, %fd141;
	mov.f64 	%fd267, %fd141;
	mov.u64 	%rd479, %rd320;
	@%p56 bra 	$L__BB8_167;
	setp.lt.s64 	%p57, %rd478, %rd320;
	selp.f64 	%fd267, %fd266, %fd141, %p57;
	min.s64 	%rd479, %rd478, %rd320;
$L__BB8_167:
	setp.lt.f64 	%p58, %fd267, %fd142;
	mov.f64 	%fd268, %fd267;
	mov.u64 	%rd480, %rd479;
	@%p58 bra 	$L__BB8_170;
	setp.gt.f64 	%p59, %fd267, %fd142;
	mov.f64 	%fd268, %fd142;
	mov.u64 	%rd480, %rd324;
	@%p59 bra 	$L__BB8_170;
	setp.lt.s64 	%p60, %rd479, %rd324;
	selp.f64 	%fd268, %fd267, %fd142, %p60;
	min.s64 	%rd480, %rd479, %rd324;
$L__BB8_170:
	setp.lt.f64 	%p61, %fd268, %fd143;
	mov.f64 	%fd279, %fd268;
	mov.u64 	%rd494, %rd480;
	@%p61 bra 	$L__BB8_173;
	setp.gt.f64 	%p62, %fd268, %fd143;
	mov.f64 	%fd279, %fd143;
	mov.u64 	%rd494, %rd328;
	@%p62 bra 	$L__BB8_173;
	setp.lt.s64 	%p63, %rd480, %rd328;
	selp.f64 	%fd279, %fd268, %fd143, %p63;
	min.s64 	%rd494, %rd480, %rd328;
$L__BB8_173:
	add.s64 	%rd473, %rd473, 1280;
$L__BB8_174:
	cvt.s64.s32 	%rd331, %r29;
	setp.ge.s64 	%p64, %rd473, %rd331;
	@%p64 bra 	$L__BB8_197;
	cvt.u32.u64 	%r17, %rd473;
	sub.s32 	%r18, %r29, %r17;
	setp.ge.s32 	%p65, %r16, %r18;
	@%p65 bra 	$L__BB8_197;
	not.b32 	%r30, %r16;
	add.s32 	%r31, %r29, %r30;
	sub.s32 	%r19, %r31, %r17;
	and.b32  	%r32, %r19, 768;
	setp.eq.s32 	%p66, %r32, 768;
	mov.u32 	%r372, %r16;
	@%p66 bra 	$L__BB8_182;
	cvt.u64.u32 	%rd333, %r16;
	add.s64 	%rd334, %rd473, %rd333;
	shl.b64 	%rd335, %rd334, 4;
	add.s64 	%rd484, %rd237, %rd335;
	shr.u32 	%r33, %r19, 8;
	add.s32 	%r34, %r33, 1;
	and.b32  	%r35, %r34, 3;
	neg.s32 	%r370, %r35;
	mov.u32 	%r372, %r16;
$L__BB8_178:
	.pragma "nounroll";
	mov.u64 	%rd177, %rd494;
	mov.f64 	%fd155, %fd279;
	// begin inline asm
	ld.global.nc.u64 %rd336, [%rd484];
	// end inline asm
	add.s64 	%rd339, %rd484, 8;
	// begin inline asm
	ld.global.nc.u64 %rd338, [%rd339];
	// end inline asm
	mov.b64 	%fd156, %rd336;
	setp.lt.f64 	%p67, %fd155, %fd156;
	@%p67 bra 	$L__BB8_181;
	setp.gt.f64 	%p68, %fd155, %fd156;
	mov.f64 	%fd279, %fd156;
	mov.u64 	%rd494, %rd338;
	@%p68 bra 	$L__BB8_181;
	setp.lt.s64 	%p69, %rd177, %rd338;
	selp.f64 	%fd279, %fd155, %fd156, %p69;
	min.s64 	%rd494, %rd177, %rd338;
$L__BB8_181:
	add.s32 	%r372, %r372, 256;
	add.s64 	%rd484, %rd484, 4096;
	add.s32 	%r370, %r370, 1;
	setp.ne.s32 	%p70, %r370, 0;
	@%p70 bra 	$L__BB8_178;
$L__BB8_182:
	setp.lt.u32 	%p71, %r19, 768;
	@%p71 bra 	$L__BB8_197;
	cvt.u64.u32 	%rd340, %r372;
	add.s64 	%rd341, %rd473, %rd340;
	shl.b64 	%rd342, %rd341, 4;
	add.s64 	%rd343, %rd342, %rd237;
	add.s64 	%rd489, %rd343, 12296;
$L__BB8_184:
	add.s64 	%rd345, %rd489, -12296;
	// begin inline asm
	ld.global.nc.u64 %rd344, [%rd345];
	// end inline asm
	add.s64 	%rd347, %rd489, -12288;
	// begin inline asm
	ld.global.nc.u64 %rd346, [%rd347];
	// end inline asm
	mov.b64 	%fd162, %rd344;
	setp.lt.f64 	%p72, %fd279, %fd162;
	mov.f64 	%fd276, %fd279;
	mov.u64 	%rd491, %rd494;
	@%p72 bra 	$L__BB8_187;
	setp.gt.f64 	%p73, %fd279, %fd162;
	mov.f64 	%fd276, %fd162;
	mov.u64 	%rd491, %rd346;
	@%p73 bra 	$L__BB8_187;
	setp.lt.s64 	%p74, %rd494, %rd346;
	selp.f64 	%fd276, %fd279, %fd162, %p74;
	min.s64 	%rd491, %rd494, %rd346;
$L__BB8_187:
	add.s64 	%rd349, %rd489, -8200;
	// begin inline asm
	ld.global.nc.u64 %rd348, [%rd349];
	// end inline asm
	add.s64 	%rd351, %rd489, -8192;
	// begin inline asm
	ld.global.nc.u64 %rd350, [%rd351];
	// end inline asm
	mov.b64 	%fd165, %rd348;
	setp.lt.f64 	%p75, %fd276, %fd165;
	mov.f64 	%fd277, %fd276;
	mov.u64 	%rd492, %rd491;
	@%p75 bra 	$L__BB8_190;
	setp.gt.f64 	%p76, %fd276, %fd165;
	mov.f64 	%fd277, %fd165;
	mov.u64 	%rd492, %rd350;
	@%p76 bra 	$L__BB8_190;
	setp.lt.s64 	%p77, %rd491, %rd350;
	selp.f64 	%fd277, %fd276, %fd165, %p77;
	min.s64 	%rd492, %rd491, %rd350;
$L__BB8_190:
	add.s64 	%rd353, %rd489, -4104;
	// begin inline asm
	ld.global.nc.u64 %rd352, [%rd353];
	// end inline asm
	add.s64 	%rd355, %rd489, -4096;
	// begin inline asm
	ld.global.nc.u64 %rd354, [%rd355];
	// end inline asm
	mov.b64 	%fd168, %rd352;
	setp.lt.f64 	%p78, %fd277, %fd168;
	mov.f64 	%fd278, %fd277;
	mov.u64 	%rd493, %rd492;
	@%p78 bra 	$L__BB8_193;
	setp.gt.f64 	%p79, %fd277, %fd168;
	mov.f64 	%fd278, %fd168;
	mov.u64 	%rd493, %rd354;
	@%p79 bra 	$L__BB8_193;
	setp.lt.s64 	%p80, %rd492, %rd354;
	selp.f64 	%fd278, %fd277, %fd168, %p80;
	min.s64 	%rd493, %rd492, %rd354;
$L__BB8_193:
	add.s64 	%rd357, %rd489, -8;
	// begin inline asm
	ld.global.nc.u64 %rd356, [%rd357];
	// end inline asm
	// begin inline asm
	ld.global.nc.u64 %rd358, [%rd489];
	// end inline asm
	mov.b64 	%fd171, %rd356;
	setp.lt.f64 	%p81, %fd278, %fd171;
	mov.f64 	%fd279, %fd278;
	mov.u64 	%rd494, %rd493;
	@%p81 bra 	$L__BB8_196;
	setp.gt.f64 	%p82, %fd278, %fd171;
	mov.f64 	%fd279, %fd171;
	mov.u64 	%rd494, %rd358;
	@%p82 bra 	$L__BB8_196;
	setp.lt.s64 	%p83, %rd493, %rd358;
	selp.f64 	%fd279, %fd278, %fd171, %p83;
	min.s64 	%rd494, %rd493, %rd358;
$L__BB8_196:
	add.s32 	%r372, %r372, 1024;
	add.s64 	%rd489, %rd489, 16384;
	setp.lt.s32 	%p84, %r372, %r18;
	@%p84 bra 	$L__BB8_184;
$L__BB8_197:
	// begin inline asm
	mov.u32 %r36, %laneid;
	// end inline asm
	mov.b64 	%rd360, %fd279;
	mov.b64 	{%r38, %r43}, %rd360;
	mov.b32 	%r54, 1;
	mov.b32 	%r55, 31;
	mov.b32 	%r56, -1;
	// begin inline asm
	shfl.sync.down.b32 %r37, %r38, %r54, %r55, %r56;
	// end inline asm
	// begin inline asm
	shfl.sync.down.b32 %r42, %r43, %r54, %r55, %r56;
	// end inline asm
	mov.b64 	%rd361, {%r37, %r42};
	mov.b64 	%fd175, %rd361;
	mov.b64 	{%r48, %r53}, %rd494;
	// begin inline asm
	shfl.sync.down.b32 %r47, %r48, %r54, %r55, %r56;
	// end inline asm
	// begin inline asm
	shfl.sync.down.b32 %r52, %r53, %r54, %r55, %r56;
	// end inline asm
	mov.b64 	%rd201, {%r47, %r52};
	setp.gt.s32 	%p85, %r36, 30;
	setp.lt.f64 	%p86, %fd279, %fd175;
	or.pred  	%p87, %p85, %p86;
	mov.f64 	%fd281, %fd279;
	mov.u64 	%rd496, %rd494;
	@%p87 bra 	$L__BB8_200;
	setp.gt.f64 	%p88, %fd279, %fd175;
	mov.f64 	%fd281, %fd175;
	mov.u64 	%rd496, %rd201;
	@%p88 bra 	$L__BB8_200;
	setp.lt.s64 	%p89, %rd494, %rd201;
	selp.f64 	%fd281, %fd279, %fd175, %p89;
	min.s64 	%rd496, %rd494, %rd201;
$L__BB8_200:
	mov.b64 	%rd362, %fd281;
	mov.b64 	{%r58, %r63}, %rd362;
	mov.b32 	%r74, 2;
	mov.b32 	%r75, 31;
	mov.b32 	%r76, -1;
	// begin inline asm
	shfl.sync.down.b32 %r57, %r58, %r74, %r75, %r76;
	// end inline asm
	// begin inline asm
	shfl.sync.down.b32 %r62, %r63, %r74, %r75, %r76;
	// end inline asm
	mov.b64 	%rd363, {%r57, %r62};
	mov.b64 	%fd178, %rd363;
	mov.b64 	{%r68, %r73}, %rd496;
	// begin inline asm
	shfl.sync.down.b32 %r67, %r68, %r74, %r75, %r76;
	// end inline asm
	// begin inline asm
	shfl.sync.down.b32 %r72, %r73, %r74, %r75, %r76;
	// end inline asm
	mov.b64 	%rd204, {%r67, %r72};
	setp.gt.s32 	%p90, %r36, 29;
	setp.lt.f64 	%p91, %fd281, %fd178;
	or.pred  	%p92, %p90, %p91;
	mov.f64 	%fd282, %fd281;
	mov.u64 	%rd497, %rd496;
	@%p92 bra 	$L__BB8_203;
	setp.gt.f64 	%p93, %fd281, %fd178;
	mov.f64 	%fd282, %fd178;
	mov.u64 	%rd497, %rd204;
	@%p93 bra 	$L__BB8_203;
	setp.lt.s64 	%p94, %rd496, %rd204;
	selp.f64 	%fd282, %fd281, %fd178, %p94;
	min.s64 	%rd497, %rd496, %rd204;
$L__BB8_203:
	mov.b64 	%rd364, %fd282;
	mov.b64 	{%r78, %r83}, %rd364;
	mov.b32 	%r94, 4;
	mov.b32 	%r95, 31;
	mov.b32 	%r96, -1;
	// begin inline asm
	shfl.sync.down.b32 %r77, %r78, %r94, %r95, %r96;
	// end inline asm
	// begin inline asm
	shfl.sync.down.b32 %r82, %r83, %r94, %r95, %r96;
	// end inline asm
	mov.b64 	%rd365, {%r77, %r82};
	mov.b64 	%fd181, %rd365;
	mov.b64 	{%r88, %r93}, %rd497;
	// begin inline asm
	shfl.sync.down.b32 %r87, %r88, %r94, %r95, %r96;
	// end inline asm
	// begin inline asm
	shfl.sync.down.b32 %r92, %r93, %r94, %r95, %r96;
	// end inline asm
	mov.b64 	%rd207, {%r87, %r92};
	setp.gt.s32 	%p95, %r36, 27;
	setp.lt.f64 	%p96, %fd282, %fd181;
	or.pred  	%p97, %p95, %p96;
	mov.f64 	%fd283, %fd282;
	mov.u64 	%rd498, %rd497;
	@%p97 bra 	$L__BB8_206;
	setp.gt.f64 	%p98, %fd282, %fd181;
	mov.f64 	%fd283, %fd181;
	mov.u64 	%rd498, %rd207;
	@%p98 bra 	$L__BB8_206;
	setp.lt.s64 	%p99, %rd497, %rd207;
	selp.f64 	%fd283, %fd282, %fd181, %p99;
	min.s64 	%rd498, %rd497, %rd207;
$L__BB8_206:
	mov.b64 	%rd366, %fd283;
	mov.b64 	{%r98, %r103}, %rd366;
	mov.b32 	%r114, 8;
	mov.b32 	%r115, 31;
	mov.b32 	%r116, -1;
	// begin inline asm
	shfl.sync.down.b32 %r97, %r98, %r114, %r115, %r116;
	// end inline asm
	// begin inline asm
	shfl.sync.down.b32 %r102, %r103, %r114, %r115, %r116;
	// end inline asm
	mov.b64 	%rd367, {%r97, %r102};
	mov.b64 	%fd184, %rd367;
	mov.b64 	{%r108, %r113}, %rd498;
	// begin inline asm
	shfl.sync.down.b32 %r107, %r108, %r114, %r115, %r116;
	// end inline asm
	// begin inline asm
	shfl.sync.down.b32 %r112, %r113, %r114, %r115, %r116;
	// end inline asm
	mov.b64 	%rd210, {%r107, %r112};
	setp.gt.s32 	%p100, %r36, 23;
	setp.lt.f64 	%p101, %fd283, %fd184;
	or.pred  	%p102, %p100, %p101;
	mov.f64 	%fd284, %fd283;
	mov.u64 	%rd499, %rd498;
	@%p102 bra 	$L__BB8_209;
	setp.gt.f64 	%p103, %fd283, %fd184;
	mov.f64 	%fd284, %fd184;
	mov.u64 	%rd499, %rd210;
	@%p103 bra 	$L__BB8_209;
	setp.lt.s64 	%p104, %rd498, %rd210;
	selp.f64 	%fd284, %fd283, %fd184, %p104;
	min.s64 	%rd499, %rd498, %rd210;
$L__BB8_209:
	mov.b64 	%rd368, %fd284;
	mov.b64 	{%r118, %r123}, %rd368;
	mov.b32 	%r134, 16;
	mov.b32 	%r135, 31;
	mov.b32 	%r136, -1;
	// begin inline asm
	shfl.sync.down.b32 %r117, %r118, %r134, %r135, %r136;
	// end inline asm
	// begin inline asm
	shfl.sync.down.b32 %r122, %r123, %r134, %r135, %r136;
	// end inline asm
	mov.b64 	%rd369, {%r117, %r122};
	mov.b64 	%fd187, %rd369;
	mov.b64 	{%r128, %r133}, %rd499;
	// begin inline asm
	shfl.sync.down.b32 %r127, %r128, %r134, %r135, %r136;
	// end inline asm
	// begin inline asm
	shfl.sync.down.b32 %r132, %r133, %r134, %r135, %r136;
	// end inline asm
	mov.b64 	%rd213, {%r127, %r132};
	setp.gt.s32 	%p105, %r36, 15;
	setp.lt.f64 	%p106, %fd284, %fd187;
	or.pred  	%p107, %p105, %p106;
	mov.f64 	%fd292, %fd284;
	mov.u64 	%rd507, %rd499;
	@%p107 bra 	$L__BB8_212;
	setp.gt.f64 	%p108, %fd284, %fd187;
	mov.f64 	%fd292, %fd187;
	mov.u64 	%rd507, %rd213;
	@%p108 bra 	$L__BB8_212;
	setp.lt.s64 	%p109, %rd499, %rd213;
	selp.f64 	%fd292, %fd284, %fd187, %p109;
	min.s64 	%rd507, %rd499, %rd213;
$L__BB8_212:
	setp.ne.s32 	%p110, %r36, 0;
	@%p110 bra 	$L__BB8_214;
	shr.u32 	%r137, %r16, 1;
	and.b32  	%r138, %r137, 496;
	mov.u32 	%r139, _ZN6thrust24THRUST_300001_SM_1000_NS8cuda_cub4core6detail5shmemE;
	add.s32 	%r140, %r139, %r138;
	st.shared.f64 	[%r140+8], %fd292;
	st.shared.u64 	[%r140+16], %rd507;
$L__BB8_214:
	bar.sync 	0;
	setp.ne.s32 	%p111, %r16, 0;
	@%p111 bra 	$L__BB8_236;
	ld.shared.f64 	%fd190, [_ZN6thrust24THRUST_300001_SM_1000_NS8cuda_cub4core6detail5shmemE+24];
	ld.shared.u64 	%rd216, [_ZN6thrust24THRUST_300001_SM_1000_NS8cuda_cub4core6detail5shmemE+32];
	setp.lt.f64 	%p112, %fd292, %fd190;
	mov.f64 	%fd286, %fd292;
	mov.u64 	%rd501, %rd507;
	@%p112 bra 	$L__BB8_218;
	setp.lt.f64 	%p113, %fd190, %fd292;
	mov.f64 	%fd286, %fd190;
	mov.u64 	%rd501, %rd216;
	@%p113 bra 	$L__BB8_218;
	setp.lt.s64 	%p114, %rd507, %rd216;
	selp.f64 	%fd286, %fd292, %fd190, %p114;
	min.s64 	%rd501, %rd507, %rd216;
$L__BB8_218:
	ld.shared.f64 	%fd193, [_ZN6thrust24THRUST_300001_SM_1000_NS8cuda_cub4core6detail5shmemE+40];
	ld.shared.u64 	%rd219, [_ZN6thrust24THRUST_300001_SM_1000_NS8cuda_cub4core6detail5shmemE+48];
	setp.lt.f64 	%p115, %fd286, %fd193;
	mov.f64 	%fd287, %fd286;
	mov.u64 	%rd502, %rd501;
	@%p115 bra 	$L__BB8_221;
	setp.lt.f64 	%p116, %fd193, %fd286;
	mov.f64 	%fd287, %fd193;
	mov.u64 	%rd502, %rd219;
	@%p116 bra 	$L__BB8_221;
	setp.lt.s64 	%p117, %rd501, %rd219;
	selp.f64 	%fd287, %fd286, %fd193, %p117;
	min.s64 	%rd502, %rd501, %rd219;
$L__BB8_221:
	ld.shared.f64 	%fd196, [_ZN6thrust24THRUST_300001_SM_1000_NS8cuda_cub4core6detail5shmemE+56];
	ld.shared.u64 	%rd222, [_ZN6thrust24THRUST_300001_SM_1000_NS8cuda_cub4core6detail5shmemE+64];
	setp.lt.f64 	%p118, %fd287, %fd196;
	mov.f64 	%fd288, %fd287;
	mov.u64 	%rd503, %rd502;
	@%p118 bra 	$L__BB8_224;
	setp.lt.f64 	%p119, %fd196, %fd287;
	mov.f64 	%fd288, %fd196;
	mov.u64 	%rd503, %rd222;
	@%p119 bra 	$L__BB8_224;
	setp.lt.s64 	%p120, %rd502, %rd222;
	selp.f64 	%fd288, %fd287, %fd196, %p120;
	min.s64 	%rd503, %rd502, %rd222;
$L__BB8_224:
	ld.shared.f64 	%fd199, [_ZN6thrust24THRUST_300001_SM_1000_NS8cuda_cub4core6detail5shmemE+72];
	ld.shared.u64 	%rd225, [_ZN6thrust24THRUST_300001_SM_1000_NS8cuda_cub4core6detail5shmemE+80];
	setp.lt.f64 	%p121, %fd288, %fd199;
	mov.f64 	%fd289, %fd288;
	mov.u64 	%rd504, %rd503;
	@%p121 bra 	$L__BB8_227;
	setp.lt.f64 	%p122, %fd199, %fd288;
	mov.f64 	%fd289, %fd199;
	mov.u64 	%rd504, %rd225;
	@%p122 bra 	$L__BB8_227;
	setp.lt.s64 	%p123, %rd503, %rd225;
	selp.f64 	%fd289, %fd288, %fd199, %p123;
	min.s64 	%rd504, %rd503, %rd225;
$L__BB8_227:
	ld.shared.f64 	%fd202, [_ZN6thrust24THRUST_300001_SM_1000_NS8cuda_cub4core6detail5shmemE+88];
	ld.shared.u64 	%rd228, [_ZN6thrust24THRUST_300001_SM_1000_NS8cuda_cub4core6detail5shmemE+96];
	setp.lt.f64 	%p124, %fd289, %fd202;
	mov.f64 	%fd290, %fd289;
	mov.u64 	%rd505, %rd504;
	@%p124 bra 	$L__BB8_230;
	setp.lt.f64 	%p125, %fd202, %fd289;
	mov.f64 	%fd290, %fd202;
	mov.u64 	%rd505, %rd228;
	@%p125 bra 	$L__BB8_230;
	setp.lt.s64 	%p126, %rd504, %rd228;
	selp.f64 	%fd290, %fd289, %fd202, %p126;
	min.s64 	%rd505, %rd504, %rd228;
$L__BB8_230:
	ld.shared.f64 	%fd205, [_ZN6thrust24THRUST_300001_SM_1000_NS8cuda_cub4core6detail5shmemE+104];
	ld.shared.u64 	%rd231, [_ZN6thrust24THRUST_300001_SM_1000_NS8cuda_cub4core6detail5shmemE+112];
	setp.lt.f64 	%p127, %fd290, %fd205;
	mov.f64 	%fd291, %fd290;
	mov.u64 	%rd506, %rd505;
	@%p127 bra 	$L__BB8_233;
	setp.lt.f64 	%p128, %fd205, %fd290;
	mov.f64 	%fd291, %fd205;
	mov.u64 	%rd506, %rd231;
	@%p128 bra 	$L__BB8_233;
	setp.lt.s64 	%p129, %rd505, %rd231;
	selp.f64 	%fd291, %fd290, %fd205, %p129;
	min.s64 	%rd506, %rd505, %rd231;
$L__BB8_233:
	ld.shared.f64 	%fd208, [_ZN6thrust24THRUST_300001_SM_1000_NS8cuda_cub4core6detail5shmemE+120];
	ld.shared.u64 	%rd234, [_ZN6thrust24THRUST_300001_SM_1000_NS8cuda_cub4core6detail5shmemE+128];
	setp.lt.f64 	%p130, %fd291, %fd208;
	mov.u64 	%rd507, %rd506;
	mov.f64 	%fd292, %fd291;
	@%p130 bra 	$L__BB8_236;
	setp.lt.f64 	%p131, %fd208, %fd291;
	mov.u64 	%rd507, %rd234;
	mov.f64 	%fd292, %fd208;
	@%p131 bra 	$L__BB8_236;
	setp.lt.s64 	%p132, %rd506, %rd234;
	selp.f64 	%fd292, %fd291, %fd208, %p132;
	min.s64 	%rd507, %rd506, %rd234;
$L__BB8_236:
	mov.u32 	%r364, %tid.x;
	setp.ne.s32 	%p259, %r364, 0;
	@%p259 bra 	$L__BB8_238;
	ld.param.u64 	%rd420, [_ZN6thrust24THRUST_300001_SM_1000_NS8cuda_cub4core6detail13_kernel_agentINS1_8__reduce11ReduceAgentIPN4cuda3std3__45tupleIJdlEEESC_SB_lNS1_9__extrema9arg_min_fIdlNS9_4lessIdEEEEEEJSC_SC_iSH_EEEvDpT0__param_1];
	cvta.to.global.u64 	%rd419, %rd420;
	st.global.f64 	[%rd419], %fd292;
	st.global.u64 	[%rd419+8], %rd507;
$L__BB8_238:
	ret;

}
	// .globl	_ZN6thrust24THRUST_300001_SM_1000_NS8cuda_cub4core6detail13_kernel_agentINS1_8__reduce11ReduceAgentINS0_12zip_iteratorIN4cuda3std3__45tupleIJNS0_6detail15normal_iteratorINS0_10device_ptrIdEEEENS0_17counting_iteratorIlNS0_11use_defaultESI_SI_EEEEEEEPNSB_IJdlEEESM_iNS1_9__extrema9arg_max_fIdlNSA_4lessIdEEEEEEJSL_SN_iSS_EEEvDpT0_
.visible .entry _ZN6thrust24THRUST_300001_SM_1000_NS8cuda_cub4core6detail13_kernel_agentINS1_8__reduce11ReduceAgentINS0_12zip_iteratorIN4cuda3std3__45tupleIJNS0_6detail15normal_iteratorINS0_10device_ptrIdEEEENS0_17counting_iteratorIlNS0_11use_defaultESI_SI_EEEEEEEPNSB_IJdlEEESM_iNS1_9__extrema9arg_max_fIdlNSA_4lessIdEEEEEEJSL_SN_iSS_EEEvDpT0_(
	.param .align 8 .b8 _ZN6thrust24THRUST_300001_SM_1000_NS8cuda_cub4core6detail13_kernel_agentINS1_8__reduce11ReduceAgentINS0_12zip_iteratorIN4cuda3std3__45tupleIJNS0_6detail15normal_iteratorINS0_10device_ptrIdEEEENS0_17counting_iteratorIlNS0_11use_defaultESI_SI_EEEEEEEPNSB_IJdlEEESM_iNS1_9__extrema9arg_max_fIdlNSA_4lessIdEEEEEEJSL_SN_iSS_EEEvDpT0__param_0[16],
	.param .u64 .ptr .align 1 _ZN6thrust24THRUST_300001_SM_1000_NS8cuda_cub4core6detail13_kernel_agentINS1_8__reduce11ReduceAgentINS0_12zip_iteratorIN4cuda3std3__45tupleIJNS0_6detail15normal_iteratorINS0_10device_ptrIdEEEENS0_17counting_iteratorIlNS0_11use_defaultESI_SI_EEEEEEEPNSB_IJdlEEESM_iNS1_9__extrema9arg_max_fIdlNSA_4lessIdEEEEEEJSL_SN_iSS_EEEvDpT0__param_1,
	.param .u32 _ZN6thrust24THRUST_300001_SM_1000_NS8cuda_cub4core6detail13_kernel_agentINS1_8__reduce11ReduceAgentINS0_12zip_iteratorIN4cuda3std3__45tupleIJNS0_6detail15normal_iteratorINS0_10device_ptrIdEEEENS0_17counting_iteratorIlNS0_11use_defaultESI_SI_EEEEEEEPNSB_IJdlEEESM_iNS1_9__extrema9arg_max_fIdlNSA_4lessIdEEEEEEJSL_SN_iSS_EEEvDpT0__param_2,
	.param .align 1 .b8 _ZN6thrust24THRUST_300001_SM_1000_NS8cuda_cub4core6detail13_kernel_agentINS1_8__reduce11ReduceAgentINS0_12zip_iteratorIN4cuda3std3__45tupleIJNS0_6detail15normal_iteratorINS0_10device_ptrIdEEEENS0_17counting_iteratorIlNS0_11use_defaultESI_SI_EEEEEEEPNSB_IJdlEEESM_iNS1_9__extrema9arg_max_fIdlNSA_4lessIdEEEEEEJSL_SN_iSS_EEEvDpT0__param_3[1]
)
.maxntid 256
{
	.reg .pred 	%p<213>;
	.reg .b32 	%r<400>;
	.reg .b64 	%rd<358>;
	.reg .b64 	%fd<242>;

	ld.param.u64 	%rd199, [_ZN6thrust24THRUST_300001_SM_1000_NS8cuda_cub4core6detail13_kernel_agentINS1_8__reduce11ReduceAgentINS0_12zip_iteratorIN4cuda3std3__45tupleIJNS0_6detail15normal_iteratorINS0_10device_ptrIdEEEENS0_17counting_iteratorIlNS0_11use_defaultESI_SI_EEEEEEEPNSB_IJdlEEESM_iNS1_9__extrema9arg_max_fIdlNSA_4lessIdEEEEEEJSL_SN_iSS_EEEvDpT0__param_0+8];
	ld.param.u64 	%rd198, [_ZN6thrust24THRUST_300001_SM_1000_NS8cuda_cub4core6detail13_kernel_agentINS1_8__reduce11ReduceAgentINS0_12zip_iteratorIN4cuda3std3__45tupleIJNS0_6detail15normal_iteratorINS0_10device_ptrIdEEEENS0_17counting_iteratorIlNS0_11use_defaultESI_SI_EEEEEEEPNSB_IJdlEEESM_iNS1_9__extrema9arg_max_fIdlNSA_4lessIdEEEEEEJSL_SN_iSS_EEEvDpT0__param_0];
	ld.param.u32 	%r36, [_ZN6thrust24THRUST_300001_SM_1000_NS8cuda_cub4core6detail13_kernel_agentINS1_8__reduce11ReduceAgentINS0_12zip_iteratorIN4cuda3std3__45tupleIJNS0_6detail15normal_iteratorINS0_10device_ptrIdEEEENS0_17counting_iteratorIlNS0_11use_defaultESI_SI_EEEEEEEPNSB_IJdlEEESM_iNS1_9__extrema9arg_max_fIdlNSA_4lessIdEEEEEEJSL_SN_iSS_EEEvDpT0__param_2];
	setp.eq.s32 	%p1, %r36, 0;
	@%p1 bra 	$L__BB9_206;
	cvta.to.global.u64 	%rd1, %rd198;
	setp.gt.s32 	%p2, %r36, 1279;
	@%p2 bra 	$L__BB9_122;
	mov.u32 	%r1, %tid.x;
	setp.ge.s32 	%p96, %r1, %r36;
	mov.f64 	%fd188, 0d0000000000000000;
	mov.b64 	%rd299, 0;
	mov.u32 	%r391, %r1;
	@%p96 bra 	$L__BB9_4;
	cvt.u64.u32 	%rd255, %r1;
	mul.wide.u32 	%rd256, %r1, 8;
	add.s64 	%rd257, %rd1, %rd256;
	add.s64 	%rd299, %rd199, %rd255;
	ld.global.f64 	%fd188, [%rd257];
	add.s32 	%r391, %r1, 256;
$L__BB9_4:
	setp.ge.s32 	%p97, %r391, %r36;
	@%p97 bra 	$L__BB9_26;
	not.b32 	%r160, %r391;
	add.s32 	%r4, %r36, %r160;
	and.b32  	%r161, %r4, 768;
	setp.eq.s32 	%p98, %r161, 768;
	@%p98 bra 	$L__BB9_11;
	cvt.u64.u32 	%rd259, %r391;
	add.s64 	%rd290, %rd199, %rd259;
	mul.wide.u32 	%rd260, %r391, 8;
	add.s64 	%rd289, %rd1, %rd260;
	shr.u32 	%r162, %r4, 8;
	add.s32 	%r163, %r162, 1;
	and.b32  	%r164, %r163, 3;
	neg.s32 	%r389, %r164;
$L__BB9_7:
	.pragma "nounroll";
	mov.u64 	%rd9, %rd299;
	mov.f64 	%fd3, %fd188;
	ld.global.f64 	%fd4, [%rd289];
	setp.lt.f64 	%p99, %fd3, %fd4;
	mov.u64 	%rd299, %rd290;
	mov.f64 	%fd188, %fd4;
	@%p99 bra 	$L__BB9_10;
	setp.lt.f64 	%p100, %fd4, %fd3;
	mov.u64 	%rd299, %rd9;
	mov.f64 	%fd188, %fd3;
	@%p100 bra 	$L__BB9_10;
	setp.lt.s64 	%p101, %rd9, %rd290;
	min.s64 	%rd299, %rd9, %rd290;
	selp.f64 	%fd188, %fd3, %fd4, %p101;
$L__BB9_10:
	add.s32 	%r391, %r391, 256;
	add.s64 	%rd290, %rd290, 256;
	add.s64 	%rd289, %rd289, 2048;
	add.s32 	%r389, %r389, 1;
	setp.ne.s32 	%p102, %r389, 0;
	@%p102 bra 	$L__BB9_7;
$L__BB9_11:
	setp.lt.u32 	%p103, %r4, 768;
	@%p103 bra 	$L__BB9_26;
	add.s32 	%r392, %r391, 512;
$L__BB9_13:
	mov.u32 	%r12, %r392;
	add.s32 	%r165, %r12, -512;
	cvt.s64.s32 	%rd261, %r165;
	mul.wide.s32 	%rd262, %r165, 8;
	add.s64 	%rd17, %rd1, %rd262;
	add.s64 	%rd18, %rd199, %rd261;
	ld.global.f64 	%fd10, [%rd17];
	setp.lt.f64 	%p104, %fd188, %fd10;
	mov.u64 	%rd296, %rd18;
	mov.f64 	%fd185, %fd10;
	@%p104 bra 	$L__BB9_16;
	setp.lt.f64 	%p105, %fd10, %fd188;
	mov.u64 	%rd296, %rd299;
	mov.f64 	%fd185, %fd188;
	@%p105 bra 	$L__BB9_16;
	setp.lt.s64 	%p106, %rd299, %rd18;
	min.s64 	%rd296, %rd299, %rd18;
	selp.f64 	%fd185, %fd188, %fd10, %p106;
$L__BB9_16:
	add.s32 	%r166, %r12, -256;
	cvt.s64.s32 	%rd263, %r166;
	add.s64 	%rd21, %rd199, %rd263;
	ld.global.f64 	%fd13, [%rd17+2048];
	setp.lt.f64 	%p107, %fd185, %fd13;
	mov.u64 	%rd297, %rd21;
	mov.f64 	%fd186, %fd13;
	@%p107 bra 	$L__BB9_19;
	setp.lt.f64 	%p108, %fd13, %fd185;
	mov.u64 	%rd297, %rd296;
	mov.f64 	%fd186, %fd185;
	@%p108 bra 	$L__BB9_19;
	setp.lt.s64 	%p109, %rd296, %rd21;
	min.s64 	%rd297, %rd296, %rd21;
	selp.f64 	%fd186, %fd185, %fd13, %p109;
$L__BB9_19:
	cvt.s64.s32 	%rd264, %r12;
	add.s64 	%rd24, %rd199, %rd264;
	ld.global.f64 	%fd16, [%rd17+4096];
	setp.lt.f64 	%p110, %fd186, %fd16;
	mov.u64 	%rd298, %rd24;
	mov.f64 	%fd187, %fd16;
	@%p110 bra 	$L__BB9_22;
	setp.lt.f64 	%p111, %fd16, %fd186;
	mov.u64 	%rd298, %rd297;
	mov.f64 	%fd187, %fd186;
	@%p111 bra 	$L__BB9_22;
	setp.lt.s64 	%p112, %rd297, %rd24;
	min.s64 	%rd298, %rd297, %rd24;
	selp.f64 	%fd187, %fd186, %fd16, %p112;
$L__BB9_22:
	add.s32 	%r167, %r12, 256;
	cvt.s64.s32 	%rd265, %r167;
	add.s64 	%rd27, %rd199, %rd265;
	ld.global.f64 	%fd19, [%rd17+6144];
	setp.lt.f64 	%p113, %fd187, %fd19;
	mov.u64 	%rd299, %rd27;
	mov.f64 	%fd188, %fd19;
	@%p113 bra 	$L__BB9_25;
	setp.lt.f64 	%p114, %fd19, %fd187;
	mov.u64 	%rd299, %rd298;
	mov.f64 	%fd188, %fd187;
	@%p114 bra 	$L__BB9_25;
	setp.lt.s64 	%p115, %rd298, %rd27;
	min.s64 	%rd299, %rd298, %rd27;
	selp.f64 	%fd188, %fd187, %fd19, %p115;
$L__BB9_25:
	add.s32 	%r392, %r12, 1024;
	add.s32 	%r168, %r12, 512;
	setp.lt.s32 	%p116, %r168, %r36;
	@%p116 bra 	$L__BB9_13;
$L__BB9_26:
	setp.lt.s32 	%p117, %r36, 256;
	@%p117 bra 	$L__BB9_71;
	// begin inline asm
	mov.u32 %r282, %laneid;
	// end inline asm
	mov.b64 	%rd276, %fd188;
	mov.b64 	{%r284, %r289}, %rd276;
	mov.b32 	%r300, 1;
	mov.b32 	%r301, 31;
	mov.b32 	%r302, -1;
	// begin inline asm
	shfl.sync.down.b32 %r283, %r284, %r300, %r301, %r302;
	// end inline asm
	// begin inline asm
	shfl.sync.down.b32 %r288, %r289, %r300, %r301, %r302;
	// end inline asm
	mov.b64 	%rd277, {%r283, %r288};
	mov.b64 	%fd23, %rd277;
	mov.b64 	{%r294, %r299}, %rd299;
	// begin inline asm
	shfl.sync.down.b32 %r293, %r294, %r300, %r301, %r302;
	// end inline asm
	// begin inline asm
	shfl.sync.down.b32 %r298, %r299, %r300, %r301, %r302;
	// end inline asm
	mov.b64 	%rd31, {%r293, %r298};
	setp.gt.s32 	%p169, %r282, 30;
	mov.u64 	%rd301, %rd299;
	mov.f64 	%fd190, %fd188;
	@%p169 bra 	$L__BB9_31;
	setp.lt.f64 	%p170, %fd188, %fd23;
	mov.u64 	%rd301, %rd31;
	mov.f64 	%fd190, %fd23;
	@%p170 bra 	$L__BB9_31;
	setp.gt.f64 	%p171, %fd188, %fd23;
	mov.u64 	%rd301, %rd299;
	mov.f64 	%fd190, %fd188;
	@%p171 bra 	$L__BB9_31;
	setp.lt.s64 	%p172, %rd299, %rd31;
	min.s64 	%rd301, %rd299, %rd31;
	selp.f64 	%fd190, %fd188, %fd23, %p172;
$L__BB9_31:
	mov.b64 	%rd278, %fd190;
	mov.b64 	{%r304, %r309}, %rd278;
	mov.b32 	%r320, 2;
	mov.b32 	%r321, 31;
	mov.b32 	%r322, -1;
	// begin inline asm
	shfl.sync.down.b32 %r303, %r304, %r320, %r321, %r322;
	// end inline asm
	// begin inline asm
	shfl.sync.down.b32 %r308, %r309, %r320, %r321, %r322;
	// end inline asm
	mov.b64 	%rd279, {%r303, %r308};
	mov.b64 	%fd26, %rd279;
	mov.b64 	{%r314, %r319}, %rd301;
	// begin inline asm
	shfl.sync.down.b32 %r313, %r314, %r320, %r321, %r322;
	// end inline asm
	// begin inline asm
	shfl.sync.down.b32 %r318, %r319, %r320, %r321, %r322;
	// end inline asm
	mov.b64 	%rd34, {%r313, %r318};
	setp.gt.s32 	%p173, %r282, 29;
	mov.u64 	%rd302, %rd301;
	mov.f64 	%fd191, %fd190;
	@%p173 bra 	$L__BB9_35;
	setp.lt.f64 	%p174, %fd190, %fd26;
	mov.u64 	%rd302, %rd34;
	mov.f64 	%fd191, %fd26;
	@%p174 bra 	$L__BB9_35;
	setp.gt.f64 	%p175, %fd190, %fd26;
	mov.u64 	%rd302, %rd301;
	mov.f64 	%fd191, %fd190;
	@%p175 bra 	$L__BB9_35;
	setp.lt.s64 	%p176, %rd301, %rd34;
	min.s64 	%rd302, %rd301, %rd34;
	selp.f64 	%fd191, %fd190, %fd26, %p176;
$L__BB9_35:
	mov.b64 	%rd280, %fd191;
	mov.b64 	{%r324, %r329}, %rd280;
	mov.b32 	%r340, 4;
	mov.b32 	%r341, 31;
	mov.b32 	%r342, -1;
	// begin inline asm
	shfl.sync.down.b32 %r323, %r324, %r340, %r341, %r342;
	// end inline asm
	// begin inline asm
	shfl.sync.down.b32 %r328, %r329, %r340, %r341, %r342;
	// end inline asm
	mov.b64 	%rd281, {%r323, %r328};
	mov.b64 	%fd29, %rd281;
	mov.b64 	{%r334, %r339}, %rd302;
	// begin inline asm
	shfl.sync.down.b32 %r333, %r334, %r340, %r341, %r342;
	// end inline asm
	// begin inline asm
	shfl.sync.down.b32 %r338, %r339, %r340, %r341, %r342;
	// end inline asm
	mov.b64 	%rd37, {%r333, %r338};
	setp.gt.s32 	%p177, %r282, 27;
	mov.u64 	%rd303, %rd302;
	mov.f64 	%fd192, %fd191;
	@%p177 bra 	$L__BB9_39;
	setp.lt.f64 	%p178, %fd191, %fd29;
	mov.u64 	%rd303, %rd37;
	mov.f64 	%fd192, %fd29;
	@%p178 bra 	$L__BB9_39;
	setp.gt.f64 	%p179, %fd191, %fd29;
	mov.u64 	%rd303, %rd302;
	mov.f64 	%fd192, %fd191;
	@%p179 bra 	$L__BB9_39;
	setp.lt.s64 	%p180, %rd302, %rd37;
	min.s64 	%rd303, %rd302, %rd37;
	selp.f64 	%fd192, %fd191, %fd29, %p180;
$L__BB9_39:
	mov.b64 	%rd282, %fd192;
	mov.b64 	{%r344, %r349}, %rd282;
	mov.b32 	%r360, 8;
	mov.b32 	%r361, 31;
	mov.b32 	%r362, -1;
	// begin inline asm
	shfl.sync.down.b32 %r343, %r344, %r360, %r361, %r362;
	// end inline asm
	// begin inline asm
	shfl.sync.down.b32 %r348, %r349, %r360, %r361, %r362;
	// end inline asm
	mov.b64 	%rd283, {%r343, %r348};
	mov.b64 	%fd32, %rd283;
	mov.b64 	{%r354, %r359}, %rd303;
	// begin inline asm
	shfl.sync.down.b32 %r353, %r354, %r360, %r361, %r362;
	// end inline asm
	// begin inline asm
	shfl.sync.down.b32 %r358, %r359, %r360, %r361, %r362;
	// end inline asm
	mov.b64 	%rd40, {%r353, %r358};
	setp.gt.s32 	%p181, %r282, 23;
	mov.u64 	%rd304, %rd303;
	mov.f64 	%fd193, %fd192;
	@%p181 bra 	$L__BB9_43;
	setp.lt.f64 	%p182, %fd192, %fd32;
	mov.u64 	%rd304, %rd40;
	mov.f64 	%fd193, %fd32;
	@%p182 bra 	$L__BB9_43;
	setp.gt.f64 	%p183, %fd192, %fd32;
	mov.u64 	%rd304, %rd303;
	mov.f64 	%fd193, %fd192;
	@%p183 bra 	$L__BB9_43;
	setp.lt.s64 	%p184, %rd303, %rd40;
	min.s64 	%rd304, %rd303, %rd40;
	selp.f64 	%fd193, %fd192, %fd32, %p184;
$L__BB9_43:
	mov.b64 	%rd284, %fd193;
	mov.b64 	{%r364, %r369}, %rd284;
	mov.b32 	%r380, 16;
	mov.b32 	%r381, 31;
	mov.b32 	%r382, -1;
	// begin inline asm
	shfl.sync.down.b32 %r363, %r364, %r380, %r381, %r382;
	// end inline asm
	// begin inline asm
	shfl.sync.down.b32 %r368, %r369, %r380, %r381, %r382;
	// end inline asm
	mov.b64 	%rd285, {%r363, %r368};
	mov.b64 	%fd35, %rd285;
	mov.b64 	{%r374, %r379}, %rd304;
	// begin inline asm
	shfl.sync.down.b32 %r373, %r374, %r380, %r381, %r382;
	// end inline asm
	// begin inline asm
	shfl.sync.down.b32 %r378, %r379, %r380, %r381, %r382;
	// end inline asm
	mov.b64 	%rd43, {%r373, %r378};
	setp.gt.s32 	%p185, %r282, 15;
	mov.u64 	%rd357, %rd304;
	mov.f64 	%fd241, %fd193;
	@%p185 bra 	$L__BB9_47;
	setp.lt.f64 	%p186, %fd193, %fd35;
	mov.u64 	%rd357, %rd43;
	mov.f64 	%fd241, %fd35;
	@%p186 bra 	$L__BB9_47;
	setp.gt.f64 	%p187, %fd193, %fd35;
	mov.u64 	%rd357, %rd304;
	mov.f64 	%fd241, %fd193;
	@%p187 bra 	$L__BB9_47;
	setp.lt.s64 	%p188, %rd304, %rd43;
	min.s64 	%rd357, %rd304, %rd43;
	selp.f64 	%fd241, %fd193, %fd35, %p188;
$L__BB9_47:
	setp.ne.s32 	%p189, %r282, 0;
	@%p189 bra 	$L__BB9_49;
	shr.u32 	%r383, %r1, 1;
	and.b32  	%r384, %r383, 496;
	mov.u32 	%r385, _ZN6thrust24THRUST_300001_SM_1000_NS8cuda_cub4core6detail5shmemE;
	add.s32 	%r386, %r385, %r384;
	st.shared.f64 	[%r386+8], %fd241;
	st.shared.u64 	[%r386+16], %rd357;
$L__BB9_49:
	bar.sync 	0;
	setp.ne.s32 	%p190, %r1, 0;
	@%p190 bra 	$L__BB9_204;
	ld.shared.f64 	%fd38, [_ZN6thrust24THRUST_300001_SM_1000_NS8cuda_cub4core6detail5shmemE+24];
	ld.shared.u64 	%rd46, [_ZN6thrust24THRUST_300001_SM_1000_NS8cuda_cub4core6detail5shmemE+32];
	setp.lt.f64 	%p191, %fd241, %fd38;
	mov.u64 	%rd306, %rd46;
	mov.f64 	%fd195, %fd38;
	@%p191 bra 	$L__BB9_53;
	setp.lt.f64 	%p192, %fd38, %fd241;
	mov.u64 	%rd306, %rd357;
	mov.f64 	%fd195, %fd241;
	@%p192 bra 	$L__BB9_53;
	setp.lt.s64 	%p193, %rd357, %rd46;
	min.s64 	%rd306, %rd357, %rd46;
	selp.f64 	%fd195, %fd241, %fd38, %p193;
$L__BB9_53:
	ld.shared.f64 	%fd41, [_ZN6thrust24THRUST_300001_SM_1000_NS8cuda_cub4core6detail5shmemE+40];
	ld.shared.u64 	%rd49, [_ZN6thrust24THRUST_300001_SM_1000_NS8cuda_cub4core6detail5shmemE+48];
	setp.lt.f64 	%p194, %fd195, %fd41;
	mov.u64 	%rd307, %rd49;
	mov.f64 	%fd196, %fd41;
	@%p194 bra 	$L__BB9_56;
	setp.lt.f64 	%p195, %fd41, %fd195;
	mov.u64 	%rd307, %rd306;
	mov.f64 	%fd196, %fd195;
	@%p195 bra 	$L__BB9_56;
	setp.lt.s64 	%p196, %rd306, %rd49;
	min.s64 	%rd307, %rd306, %rd49;
	selp.f64 	%fd196, %fd195, %fd41, %p196;
$L__BB9_56:
	ld.shared.f64 	%fd44, [_ZN6thrust24THRUST_300001_SM_1000_NS8cuda_cub4core6detail5shmemE+56];
	ld.shared.u64 	%rd52, [_ZN6thrust24THRUST_300001_SM_1000_NS8cuda_cub4core6detail5shmemE+64];
	setp.lt.f64 	%p197, %fd196, %fd44;
	mov.u64 	%rd308, %rd52;
	mov.f64 	%fd197, %fd44;
	@%p197 bra 	$L__BB9_59;
	setp.lt.f64 	%p198, %fd44, %fd196;
	mov.u64 	%rd308, %rd307;
	mov.f64 	%fd197, %fd196;
	@%p198 bra 	$L__BB9_59;
	setp.lt.s64 	%p199, %rd307, %rd52;
	min.s64 	%rd308, %rd307, %rd52;
	selp.f64 	%fd197, %fd196, %fd44, %p199;
$L__BB9_59:
	ld.shared.f64 	%fd47, [_ZN6thrust24THRUST_300001_SM_1000_NS8cuda_cub4core6detail5shmemE+72];
	ld.shared.u64 	%rd55, [_ZN6thrust24THRUST_300001_SM_1000_NS8cuda_cub4core6detail5shmemE+80];
	setp.lt.f64 	%p200, %fd197, %fd47;
	mov.u64 	%rd309, %rd55;
	mov.f64 	%fd198, %fd47;
	@%p200 bra 	$L__BB9_62;
	setp.lt.f64 	%p201, %fd47, %fd197;
	mov.u64 	%rd309, %rd308;
	mov.f64 	%fd198, %fd197;
	@%p201 bra 	$L__BB9_62;
	setp.lt.s64 	%p202, %rd308, %rd55;
	min.s64 	%rd309, %rd308, %rd55;
	selp.f64 	%fd198, %fd197, %fd47, %p202;
$L__BB9_62:
	ld.shared.f64 	%fd50, [_ZN6thrust24THRUST_300001_SM_1000_NS8cuda_cub4core6detail5shmemE+88];
	ld.shared.u64 	%rd58, [_ZN6thrust24THRUST_300001_SM_1000_NS8cuda_cub4core6detail5shmemE+96];
	setp.lt.f64 	%p203, %fd198, %fd50;
	mov.u64 	%rd310, %rd58;
	mov.f64 	%fd199, %fd50;
	@%p203 bra 	$L__BB9_65;
	setp.lt.f64 	%p204, %fd50, %fd198;
	mov.u64 	%rd310, %rd309;
	mov.f64 	%fd199, %fd198;
	@%p204 bra 	$L__BB9_65;
	setp.lt.s64 	%p205, %rd309, %rd58;
	min.s64 	%rd310, %rd309, %rd58;
	selp.f64 	%fd199, %fd198, %fd50, %p205;
$L__BB9_65:
	ld.shared.f64 	%fd53, [_ZN6thrust24THRUST_300001_SM_1000_NS8cuda_cub4core6detail5shmemE+104];
	ld.shared.u64 	%rd61, [_ZN6thrust24THRUST_300001_SM_1000_NS8cuda_cub4core6detail5shmemE+112];
	setp.lt.f64 	%p206, %fd199, %fd53;
	mov.u64 	%rd311, %rd61;
	mov.f64 	%fd200, %fd53;
	@%p206 bra 	$L__BB9_68;
	setp.lt.f64 	%p207, %fd53, %fd199;
	mov.u64 	%rd311, %rd310;
	mov.f64 	%fd200, %fd199;
	@%p207 bra 	$L__BB9_68;
	setp.lt.s64 	%p208, %rd310, %rd61;
	min.s64 	%rd311, %rd310, %rd61;
	selp.f64 	%fd200, %fd199, %fd53, %p208;
$L__BB9_68:
	ld.shared.f64 	%fd56, [_ZN6thrust24THRUST_300001_SM_1000_NS8cuda_cub4core6detail5shmemE+120];
	ld.shared.u64 	%rd64, [_ZN6thrust24THRUST_300001_SM_1000_NS8cuda_cub4core6detail5shmemE+128];
	setp.lt.f64 	%p209, %fd200, %fd56;
	mov.u64 	%rd357, %rd64;
	mov.f64 	%fd241, %fd56;
	@%p209 bra 	$L__BB9_204;
	setp.lt.f64 	%p210, %fd56, %fd200;
	mov.u64 	%rd357, %rd311;
	mov.f64 	%fd241, %fd200;
	@%p210 bra 	$L__BB9_204;
	setp.lt.s64 	%p211, %rd311, %rd64;
	min.s64 	%rd357, %rd311, %rd64;
	selp.f64 	%fd241, %fd200, %fd56, %p211;
	bra.uni 	$L__BB9_204;
$L__BB9_71:
	// begin inline asm
	mov.u32 %r169, %laneid;
	// end inline asm
	and.b32  	%r190, %r1, 992;
	add.s32 	%r191, %r190, 32;
	setp.gt.s32 	%p118, %r191, %r36;
	not.b32 	%r192, %r190;
	add.s32 	%r193, %r36, %r192;
	selp.b32 	%r188, %r193, 31, %p118;
	mov.b64 	%rd266, %fd188;
	mov.b64 	{%r171, %r176}, %rd266;
	mov.b32 	%r187, 1;
	mov.b32 	%r189, -1;
	// begin inline asm
	shfl.sync.down.b32 %r170, %r171, %r187, %r188, %r189;
	// end inline asm
	// begin inline asm
	shfl.sync.down.b32 %r175, %r176, %r187, %r188, %r189;
	// end inline asm
	mov.b64 	%rd267, {%r170, %r175};
	mov.b64 	%fd58, %rd267;
	mov.b64 	{%r181, %r186}, %rd299;
	// begin inline asm
	shfl.sync.down.b32 %r180, %r181, %r187, %r188, %r189;
	// end inline asm
	// begin inline asm
	shfl.sync.down.b32 %r185, %r186, %r187, %r188, %r189;
	// end inline asm
	mov.b64 	%rd66, {%r180, %r185};
	setp.ge.s32 	%p119, %r169, %r188;
	mov.u64 	%rd312, %rd299;
	mov.f64 	%fd201, %fd188;
	@%p119 bra 	$L__BB9_75;
	setp.lt.f64 	%p120, %fd188, %fd58;
	mov.u64 	%rd312, %rd66;
	mov.f64 	%fd201, %fd58;
	@%p120 bra 	$L__BB9_75;
	setp.gt.f64 	%p121, %fd188, %fd58;
	mov.u64 	%rd312, %rd299;
	mov.f64 	%fd201, %fd188;
	@%p121 bra 	$L__BB9_75;
	setp.lt.s64 	%p122, %rd299, %rd66;
	min.s64 	%rd312, %rd299, %rd66;
	selp.f64 	%fd201, %fd188, %fd58, %p122;
$L__BB9_75:
	mov.b64 	%rd268, %fd201;
	mov.b64 	{%r195, %r200}, %rd268;
	mov.b32 	%r211, 2;
	mov.b32 	%r213, -1;
	// begin inline asm
	shfl.sync.down.b32 %r194, %r195, %r211, %r188, %r213;
	// end inline asm
	// begin inline asm
	shfl.sync.down.b32 %r199, %r200, %r211, %r188, %r213;
	// end inline asm
	mov.b64 	%rd269, {%r194, %r199};
	mov.b64 	%fd61, %rd269;
	mov.b64 	{%r205, %r210}, %rd312;
	// begin inline asm
	shfl.sync.down.b32 %r204, %r205, %r211, %r188, %r213;
	// end inline asm
	// begin inline asm
	shfl.sync.down.b32 %r209, %r210, %r211, %r188, %r213;
	// end inline asm
	mov.b64 	%rd69, {%r204, %r209};
	add.s32 	%r214, %r169, 2;
	setp.gt.s32 	%p123, %r214, %r188;
	mov.u64 	%rd313, %rd312;
	mov.f64 	%fd202, %fd201;
	@%p123 bra 	$L__BB9_79;
	setp.lt.f64 	%p124, %fd201, %fd61;
	mov.u64 	%rd313, %rd69;
	mov.f64 	%fd202, %fd61;
	@%p124 bra 	$L__BB9_79;
	setp.gt.f64 	%p125, %fd201, %fd61;
	mov.u64 	%rd313, %rd312;
	mov.f64 	%fd202, %fd201;
	@%p125 bra 	$L__BB9_79;
	setp.lt.s64 	%p126, %rd312, %rd69;
	min.s64 	%rd313, %rd312, %rd69;
	selp.f64 	%fd202, %fd201, %fd61, %p126;
$L__BB9_79:
	mov.b64 	%rd270, %fd202;
	mov.b64 	{%r216, %r221}, %rd270;
	mov.b32 	%r232, 4;
	mov.b32 	%r234, -1;
	// begin inline asm
	shfl.sync.down.b32 %r215, %r216, %r232, %r188, %r234;
	// end inline asm
	// begin inline asm
	shfl.sync.down.b32 %r220, %r221, %r232, %r188, %r234;
	// end inline asm
	mov.b64 	%rd271, {%r215, %r220};
	mov.b64 	%fd64, %rd271;
	mov.b64 	{%r226, %r231}, %rd313;
	// begin inline asm
	shfl.sync.down.b32 %r225, %r226, %r232, %r188, %r234;
	// end inline asm
	// begin inline asm
	shfl.sync.down.b32 %r230, %r231, %r232, %r188, %r234;
	// end inline asm
	mov.b64 	%rd72, {%r225, %r230};
	add.s32 	%r235, %r169, 4;
	setp.gt.s32 	%p127, %r235, %r188;
	mov.u64 	%rd314, %rd313;
	mov.f64 	%fd203, %fd202;
	@%p127 bra 	$L__BB9_83;
	setp.lt.f64 	%p128, %fd202, %fd64;
	mov.u64 	%rd314, %rd72;
	mov.f64 	%fd203, %fd64;
	@%p128 bra 	$L__BB9_83;
	setp.gt.f64 	%p129, %fd202, %fd64;
	mov.u64 	%rd314, %rd313;
	mov.f64 	%fd203, %fd202;
	@%p129 bra 	$L__BB9_83;
	setp.lt.s64 	%p130, %rd313, %rd72;
	min.s64 	%rd314, %rd313, %rd72;
	selp.f64 	%fd203, %fd202, %fd64, %p130;
$L__BB9_83:
	mov.b64 	%rd272, %fd203;
	mov.b64 	{%r237, %r242}, %rd272;
	mov.b32 	%r253, 8;
	mov.b32 	%r255, -1;
	// begin inline asm
	shfl.sync.down.b32 %r236, %r237, %r253, %r188, %r255;
	// end inline asm
	// begin inline asm
	shfl.sync.down.b32 %r241, %r242, %r253, %r188, %r255;
	// end inline asm
	mov.b64 	%rd273, {%r236, %r241};
	mov.b64 	%fd67, %rd273;
	mov.b64 	{%r247, %r252}, %rd314;
	// begin inline asm
	shfl.sync.down.b32 %r246, %r247, %r253, %r188, %r255;
	// end inline asm
	// begin inline asm
	shfl.sync.down.b32 %r251, %r252, %r253, %r188, %r255;
	// end inline asm
	mov.b64 	%rd75, {%r246, %r251};
	add.s32 	%r256, %r169, 8;
	setp.gt.s32 	%p131, %r256, %r188;
	mov.f64 	%fd204, %fd203;
	mov.u64 	%rd315, %rd314;
	@%p131 bra 	$L__BB9_87;
	setp.lt.f64 	%p132, %fd203, %fd67;
	mov.f64 	%fd204, %fd67;
	mov.u64 	%rd315, %rd75;
	@%p132 bra 	$L__BB9_87;
	setp.gt.f64 	%p133, %fd203, %fd67;
	mov.f64 	%fd204, %fd203;
	mov.u64 	%rd315, %rd314;
	@%p133 bra 	$L__BB9_87;
	setp.lt.s64 	%p134, %rd314, %rd75;
	selp.f64 	%fd204, %fd203, %fd67, %p134;
	min.s64 	%rd315, %rd314, %rd75;
$L__BB9_87:
	mov.b64 	%rd274, %fd204;
	mov.b64 	{%r258, %r263}, %rd274;
	mov.b32 	%r274, 16;
	mov.b32 	%r276, -1;
	// begin inline asm
	shfl.sync.down.b32 %r257, %r258, %r274, %r188, %r276;
	// end inline asm
	// begin inline asm
	shfl.sync.down.b32 %r262, %r263, %r274, %r188, %r276;
	// end inline asm
	mov.b64 	%rd275, {%r257, %r262};
	mov.b64 	%fd70, %rd275;
	mov.b64 	{%r268, %r273}, %rd315;
	// begin inline asm
	shfl.sync.down.b32 %r267, %r268, %r274, %r188, %r276;
	// end inline asm
	// begin inline asm
	shfl.sync.down.b32 %r272, %r273, %r274, %r188, %r276;
	// end inline asm
	mov.b64 	%rd78, {%r267, %r272};
	add.s32 	%r277, %r169, 16;
	setp.gt.s32 	%p135, %r277, %r188;
	mov.f64 	%fd241, %fd204;
	mov.u64 	%rd357, %rd315;
	@%p135 bra 	$L__BB9_91;
	setp.lt.f64 	%p136, %fd204, %fd70;
	mov.f64 	%fd241, %fd70;
	mov.u64 	%rd357, %rd78;
	@%p136 bra 	$L__BB9_91;
	setp.gt.f64 	%p137, %fd204, %fd70;
	mov.f64 	%fd241, %fd204;
	mov.u64 	%rd357, %rd315;
	@%p137 bra 	$L__BB9_91;
	setp.lt.s64 	%p138, %rd315, %rd78;
	selp.f64 	%fd241, %fd204, %fd70, %p138;
	min.s64 	%rd357, %rd315, %rd78;
$L__BB9_91:
	setp.ne.s32 	%p139, %r169, 0;
	@%p139 bra 	$L__BB9_93;
	shr.u32 	%r278, %r1, 1;
	and.b32  	%r279, %r278, 496;
	mov.u32 	%r280, _ZN6thrust24THRUST_300001_SM_1000_NS8cuda_cub4core6detail5shmemE;
	add.s32 	%r281, %r280, %r279;
	st.shared.f64 	[%r281+8], %fd241;
	st.shared.u64 	[%r281+16], %rd357;
$L__BB9_93:
	bar.sync 	0;
	setp.ne.s32 	%p140, %r1, 0;
	@%p140 bra 	$L__BB9_204;
	setp.lt.s32 	%p141, %r36, 33;
	mov.f64 	%fd206, %fd241;
	mov.u64 	%rd317, %rd357;
	@%p141 bra 	$L__BB9_98;
	ld.shared.f64 	%fd73, [_ZN6thrust24THRUST_300001_SM_1000_NS8cuda_cub4core6detail5shmemE+24];
	ld.shared.u64 	%rd81, [_ZN6thrust24THRUST_300001_SM_1000_NS8cuda_cub4core6detail5shmemE+32];
	setp.lt.f64 	%p142, %fd241, %fd73;
	mov.f64 	%fd206, %fd73;
	mov.u64 	%rd317, %rd81;
	@%p142 bra 	$L__BB9_98;
	setp.lt.f64 	%p143, %fd73, %fd241;
	mov.f64 	%fd206, %fd241;
	mov.u64 	%rd317, %rd357;
	@%p143 bra 	$L__BB9_98;
	setp.lt.s64 	%p144, %rd357, %rd81;
	selp.f64 	%fd206, %fd241, %fd73, %p144;
	min.s64 	%rd317, %rd357, %rd81;
$L__BB9_98:
	setp.lt.s32 	%p145, %r36, 65;
	mov.f64 	%fd207, %fd206;
	mov.u64 	%rd318, %rd317;
	@%p145 bra 	$L__BB9_102;
	ld.shared.f64 	%fd76, [_ZN6thrust24THRUST_300001_SM_1000_NS8cuda_cub4core6detail5shmemE+40];
	ld.shared.u64 	%rd84, [_ZN6thrust24THRUST_300001_SM_1000_NS8cuda_cub4core6detail5shmemE+48];
	setp.lt.f64 	%p146, %fd206, %fd76;
	mov.f64 	%fd207, %fd76;
	mov.u64 	%rd318, %rd84;
	@%p146 bra 	$L__BB9_102;
	setp.lt.f64 	%p147, %fd76, %fd206;
	mov.f64 	%fd207, %fd206;
	mov.u64 	%rd318, %rd317;
	@%p147 bra 	$L__BB9_102;
	setp.lt.s64 	%p148, %rd317, %rd84;
	selp.f64 	%fd207, %fd206, %fd76, %p148;
	min.s64 	%rd318, %rd317, %rd84;
$L__BB9_102:
	setp.lt.s32 	%p149, %r36, 97;
	mov.f64 	%fd208, %fd207;
	mov.u64 	%rd319, %rd318;
	@%p149 bra 	$L__BB9_106;
	ld.shared.f64 	%fd79, [_ZN6thrust24THRUST_300001_SM_1000_NS8cuda_cub4core6detail5shmemE+56];
	ld.shared.u64 	%rd87, [_ZN6thrust24THRUST_300001_SM_1000_NS8cuda_cub4core6detail5shmemE+64];
	setp.lt.f64 	%p150, %fd207, %fd79;
	mov.f64 	%fd208, %fd79;
	mov.u64 	%rd319, %rd87;
	@%p150 bra 	$L__BB9_106;
	setp.lt.f64 	%p151, %fd79, %fd207;
	mov.f64 	%fd208, %fd207;
	mov.u64 	%rd319, %rd318;
	@%p151 bra 	$L__BB9_106;
	setp.lt.s64 	%p152, %rd318, %rd87;
	selp.f64 	%fd208, %fd207, %fd79, %p152;
	min.s64 	%rd319, %rd318, %rd87;
$L__BB9_106:
	setp.lt.s32 	%p153, %r36, 129;
	mov.f64 	%fd209, %fd208;
	mov.u64 	%rd320, %rd319;
	@%p153 bra 	$L__BB9_110;
	ld.shared.f64 	%fd82, [_ZN6thrust24THRUST_300001_SM_1000_NS8cuda_cub4core6detail5shmemE+72];
	ld.shared.u64 	%rd90, [_ZN6thrust24THRUST_300001_SM_1000_NS8cuda_cub4core6detail5shmemE+80];
	setp.lt.f64 	%p154, %fd208, %fd82;
	mov.f64 	%fd209, %fd82;
	mov.u64 	%rd320, %rd90;
	@%p154 bra 	$L__BB9_110;
	setp.lt.f64 	%p155, %fd82, %fd208;
	mov.f64 	%fd209, %fd208;
	mov.u64 	%rd320, %rd319;
	@%p155 bra 	$L__BB9_110;
	setp.lt.s64 	%p156, %rd319, %rd90;
	selp.f64 	%fd209, %fd208, %fd82, %p156;
	min.s64 	%rd320, %rd319, %rd90;
$L__BB9_110:
	setp.lt.s32 	%p157, %r36, 161;
	mov.f64 	%fd210, %fd209;
	mov.u64 	%rd321, %rd320;
	@%p157 bra 	$L__BB9_114;
	ld.shared.f64 	%fd85, [_ZN6thrust24THRUST_300001_SM_1000_NS8cuda_cub4core6detail5shmemE+88];
	ld.shared.u64 	%rd93, [_ZN6thrust24THRUST_300001_SM_1000_NS8cuda_cub4core6detail5shmemE+96];
	setp.lt.f64 	%p158, %fd209, %fd85;
	mov.f64 	%fd210, %fd85;
	mov.u64 	%rd321, %rd93;
	@%p158 bra 	$L__BB9_114;
	setp.lt.f64 	%p159, %fd85, %fd209;
	mov.f64 	%fd210, %fd209;
	mov.u64 	%rd321, %rd320;
	@%p159 bra 	$L__BB9_114;
	setp.lt.s64 	%p160, %rd320, %rd93;
	selp.f64 	%fd210, %fd209, %fd85, %p160;
	min.s64 	%rd321, %rd320, %rd93;
$L__BB9_114:
	setp.lt.s32 	%p161, %r36, 193;
	mov.f64 	%fd211, %fd210;
	mov.u64 	%rd322, %rd321;
	@%p161 bra 	$L__BB9_118;
	ld.shared.f64 	%fd88, [_ZN6thrust24THRUST_300001_SM_1000_NS8cuda_cub4core6detail5shmemE+104];
	ld.shared.u64 	%rd96, [_ZN6thrust24THRUST_300001_SM_1000_NS8cuda_cub4core6detail5shmemE+112];
	setp.lt.f64 	%p162, %fd210, %fd88;
	mov.f64 	%fd211, %fd88;
	mov.u64 	%rd322, %rd96;
	@%p162 bra 	$L__BB9_118;
	setp.lt.f64 	%p163, %fd88, %fd210;
	mov.f64 	%fd211, %fd210;
	mov.u64 	%rd322, %rd321;
	@%p163 bra 	$L__BB9_118;
	setp.lt.s64 	%p164, %rd321, %rd96;
	selp.f64 	%fd211, %fd210, %fd88, %p164;
	min.s64 	%rd322, %rd321, %rd96;
$L__BB9_118:
	setp.lt.s32 	%p165, %r36, 225;
	mov.u64 	%rd357, %rd322;
	mov.f64 	%fd241, %fd211;
	@%p165 bra 	$L__BB9_204;
	ld.shared.f64 	%fd91, [_ZN6thrust24THRUST_300001_SM_1000_NS8cuda_cub4core6detail5shmemE+120];
	ld.shared.u64 	%rd99, [_ZN6thrust24THRUST_300001_SM_1000_NS8cuda_cub4core6detail5shmemE+128];
	setp.lt.f64 	%p166, %fd211, %fd91;
	mov.u64 	%rd357, %rd99;
	mov.f64 	%fd241, %fd91;
	@%p166 bra 	$L__BB9_204;
	setp.lt.f64 	%p167, %fd91, %fd211;
	mov.u64 	%rd357, %rd322;
	mov.f64 	%fd241, %fd211;
	@%p167 bra 	$L__BB9_204;
	setp.lt.s64 	%p168, %rd322, %rd99;
	selp.f64 	%fd241, %fd211, %fd91, %p168;
	min.s64 	%rd357, %rd322, %rd99;
	bra.uni 	$L__BB9_204;
$L__BB9_122:
	mov.u32 	%r17, %tid.x;
	cvt.u64.u32 	%rd201, %r17;
	cvta.to.global.u64 	%rd202, %rd198;
	mul.wide.u32 	%rd203, %r17, 8;
	add.s64 	%rd101, %rd202, %rd203;
	ld.global.f64 	%fd170, [%rd101];
	add.s32 	%r37, %r17, 256;
	cvt.u64.u32 	%rd204, %r37;
	ld.global.f64 	%fd171, [%rd101+2048];
	add.s32 	%r38, %r17, 512;
	cvt.u64.u32 	%rd205, %r38;
	ld.global.f64 	%fd172, [%rd101+4096];
	add.s32 	%r39, %r17, 768;
	cvt.u64.u32 	%rd206, %r39;
	ld.global.f64 	%fd173, [%rd101+6144];
	or.b32  	%r40, %r17, 1024;
	cvt.u64.u32 	%rd102, %r40;
	add.s64 	%rd344, %rd199, %rd102;
	ld.global.f64 	%fd228, [%rd101+8192];
	setp.geu.f64 	%p3, %fd170, %fd171;
	selp.f64 	%fd174, %fd170, %fd171, %p3;
	selp.b64 	%rd207, %rd201, %rd204, %p3;
	setp.geu.f64 	%p4, %fd174, %fd172;
	selp.f64 	%fd175, %fd174, %fd172, %p4;
	selp.b64 	%rd208, %rd207, %rd205, %p4;
	setp.geu.f64 	%p5, %fd175, %fd173;
	selp.f64 	%fd94, %fd175, %fd173, %p5;
	selp.b64 	%rd105, %rd208, %rd206, %p5;
	setp.lt.f64 	%p6, %fd94, %fd228;
	@%p6 bra 	$L__BB9_124;
	setp.lt.f64 	%p7, %fd228, %fd94;
	setp.lt.u64 	%p8, %rd105, %rd102;
	or.pred  	%p9, %p7, %p8;
	selp.f64 	%fd228, %fd94, %fd228, %p9;
	add.s64 	%rd209, %rd199, %rd105;
	selp.b64 	%rd344, %rd209, %rd344, %p9;
$L__BB9_124:
	setp.lt.u32 	%p10, %r36, 2560;
	mov.b32 	%r394, 1280;
	@%p10 bra 	$L__BB9_137;
	mov.b32 	%r393, 1280;
	mov.f64 	%fd213, %fd228;
$L__BB9_126:
	cvt.u64.u32 	%rd210, %r393;
	add.s64 	%rd211, %rd201, %rd210;
	mul.wide.u32 	%rd212, %r393, 8;
	add.s64 	%rd213, %rd101, %rd212;
	add.s64 	%rd111, %rd211, %rd199;
	ld.global.f64 	%fd214, [%rd213];
	ld.global.f64 	%fd215, [%rd213+2048];
	ld.global.f64 	%fd216, [%rd213+4096];
	ld.global.f64 	%fd217, [%rd213+6144];
	ld.global.f64 	%fd228, [%rd213+8192];
	setp.lt.f64 	%p11, %fd213, %fd214;
	mov.u64 	%rd325, %rd111;
	@%p11 bra 	$L__BB9_128;
	setp.lt.f64 	%p12, %fd214, %fd213;
	setp.lt.s64 	%p13, %rd344, %rd111;
	or.pred  	%p14, %p12, %p13;
	selp.f64 	%fd214, %fd213, %fd214, %p14;
	selp.b64 	%rd325, %rd344, %rd111, %p14;
$L__BB9_128:
	add.s64 	%rd326, %rd111, 256;
	setp.lt.f64 	%p15, %fd214, %fd215;
	@%p15 bra 	$L__BB9_130;
	setp.lt.f64 	%p16, %fd215, %fd214;
	cvt.u64.u32 	%rd217, %r393;
	add.s64 	%rd218, %rd201, %rd217;
	add.s64 	%rd220, %rd218, %rd199;
	add.s64 	%rd221, %rd220, 256;
	setp.lt.s64 	%p17, %rd325, %rd221;
	or.pred  	%p18, %p16, %p17;
	selp.f64 	%fd215, %fd214, %fd215, %p18;
	selp.b64 	%rd326, %rd325, %rd221, %p18;
$L__BB9_130:
	add.s64 	%rd224, %rd211, %rd199;
	add.s64 	%rd327, %rd224, 512;
	setp.lt.f64 	%p19, %fd215, %fd216;
	@%p19 bra 	$L__BB9_132;
	setp.lt.f64 	%p20, %fd216, %fd215;
	setp.lt.s64 	%p21, %rd326, %rd327;
	or.pred  	%p22, %p20, %p21;
	selp.f64 	%fd216, %fd215, %fd216, %p22;
	selp.b64 	%rd327, %rd326, %rd327, %p22;
$L__BB9_132:
	cvt.u64.u32 	%rd225, %r393;
	add.s64 	%rd226, %rd201, %rd225;
	add.s64 	%rd227, %rd226, %rd199;
	add.s64 	%rd328, %rd227, 768;
	setp.lt.f64 	%p23, %fd216, %fd217;
	@%p23 bra 	$L__BB9_134;
	setp.lt.f64 	%p24, %fd217, %fd216;
	setp.lt.s64 	%p25, %rd327, %rd328;
	or.pred  	%p26, %p24, %p25;
	selp.f64 	%fd217, %fd216, %fd217, %p26;
	selp.b64 	%rd328, %rd327, %rd328, %p26;
$L__BB9_134:
	add.s64 	%rd344, %rd227, 1024;
	setp.lt.f64 	%p27, %fd217, %fd228;
	@%p27 bra 	$L__BB9_136;
	setp.lt.f64 	%p28, %fd228, %fd217;
	setp.lt.s64 	%p29, %rd328, %rd344;
	or.pred  	%p30, %p28, %p29;
	selp.f64 	%fd228, %fd217, %fd228, %p30;
	selp.b64 	%rd344, %rd328, %rd344, %p30;
$L__BB9_136:
	add.s32 	%r394, %r393, 1280;
	add.s32 	%r43, %r393, 2560;
	setp.le.s32 	%p31, %r43, %r36;
	mov.u32 	%r393, %r394;
	mov.f64 	%fd213, %fd228;
	@%p31 bra 	$L__BB9_126;
$L__BB9_137:
	setp.le.s32 	%p32, %r36, %r394;
	@%p32 bra 	$L__BB9_160;
	sub.s32 	%r21, %r36, %r394;
	setp.ge.s32 	%p33, %r17, %r21;
	@%p33 bra 	$L__BB9_160;
	cvta.to.global.u64 	%rd128, %rd198;
	not.b32 	%r44, %r17;
	add.s32 	%r45, %r36, %r44;
	sub.s32 	%r22, %r45, %r394;
	and.b32  	%r46, %r22, 768;
	setp.eq.s32 	%p34, %r46, 768;
	mov.u32 	%r397, %r17;
	@%p34 bra 	$L__BB9_145;
	add.s32 	%r47, %r17, %r394;
	cvt.u64.u32 	%rd232, %r47;
	add.s64 	%rd332, %rd199, %rd232;
	mul.wide.u32 	%rd233, %r47, 8;
	add.s64 	%rd331, %rd128, %rd233;
	shr.u32 	%r48, %r22, 8;
	add.s32 	%r49, %r48, 1;
	and.b32  	%r50, %r49, 3;
	neg.s32 	%r395, %r50;
	mov.u32 	%r397, %r17;
$L__BB9_141:
	.pragma "nounroll";
	mov.u64 	%rd133, %rd344;
	mov.f64 	%fd114, %fd228;
	ld.global.f64 	%fd115, [%rd331];
	setp.lt.f64 	%p35, %fd114, %fd115;
	mov.f64 	%fd228, %fd115;
	mov.u64 	%rd344, %rd332;
	@%p35 bra 	$L__BB9_144;
	setp.lt.f64 	%p36, %fd115, %fd114;
	mov.f64 	%fd228, %fd114;
	mov.u64 	%rd344, %rd133;
	@%p36 bra 	$L__BB9_144;
	setp.lt.s64 	%p37, %rd133, %rd332;
	selp.f64 	%fd228, %fd114, %fd115, %p37;
	min.s64 	%rd344, %rd133, %rd332;
$L__BB9_144:
	add.s32 	%r397, %r397, 256;
	add.s64 	%rd332, %rd332, 256;
	add.s64 	%rd331, %rd331, 2048;
	add.s32 	%r395, %r395, 1;
	setp.ne.s32 	%p38, %r395, 0;
	@%p38 bra 	$L__BB9_141;
$L__BB9_145:
	setp.lt.u32 	%p39, %r22, 768;
	@%p39 bra 	$L__BB9_160;
	add.s32 	%r398, %r397, %r394;
	cvt.u64.u32 	%rd234, %r398;
	add.s64 	%rd339, %rd199, %rd234;
	cvt.u64.u32 	%rd235, %r397;
	cvt.u64.u32 	%rd236, %r394;
	add.s64 	%rd237, %rd235, %rd236;
	shl.b64 	%rd238, %rd237, 3;
	add.s64 	%rd239, %rd238, %rd128;
	add.s64 	%rd338, %rd239, 6144;
	mul.wide.u32 	%rd240, %r398, 8;
	add.s64 	%rd337, %rd128, %rd240;
	add.s32 	%r399, %r397, 512;
$L__BB9_147:
	mov.u32 	%r32, %r399;
	ld.global.f64 	%fd121, [%rd337];
	setp.lt.f64 	%p40, %fd228, %fd121;
	mov.f64 	%fd225, %fd121;
	mov.u64 	%rd341, %rd339;
	@%p40 bra 	$L__BB9_150;
	setp.lt.f64 	%p41, %fd121, %fd228;
	mov.f64 	%fd225, %fd228;
	mov.u64 	%rd341, %rd344;
	@%p41 bra 	$L__BB9_150;
	setp.lt.s64 	%p42, %rd344, %rd339;
	selp.f64 	%fd225, %fd228, %fd121, %p42;
	min.s64 	%rd341, %rd344, %rd339;
$L__BB9_150:
	add.s32 	%r51, %r398, 256;
	cvt.u64.u32 	%rd241, %r51;
	add.s64 	%rd149, %rd199, %rd241;
	ld.global.f64 	%fd124, [%rd338+-4096];
	setp.lt.f64 	%p43, %fd225, %fd124;
	mov.f64 	%fd226, %fd124;
	mov.u64 	%rd342, %rd149;
	@%p43 bra 	$L__BB9_153;
	setp.lt.f64 	%p44, %fd124, %fd225;
	mov.f64 	%fd226, %fd225;
	mov.u64 	%rd342, %rd341;
	@%p44 bra 	$L__BB9_153;
	setp.lt.s64 	%p45, %rd341, %rd149;
	selp.f64 	%fd226, %fd225, %fd124, %p45;
	min.s64 	%rd342, %rd341, %rd149;
$L__BB9_153:
	add.s32 	%r52, %r398, 512;
	cvt.u64.u32 	%rd242, %r52;
	add.s64 	%rd152, %rd199, %rd242;
	ld.global.f64 	%fd127, [%rd338+-2048];
	setp.lt.f64 	%p46, %fd226, %fd127;
	mov.f64 	%fd227, %fd127;
	mov.u64 	%rd343, %rd152;
	@%p46 bra 	$L__BB9_156;
	setp.lt.f64 	%p47, %fd127, %fd226;
	mov.f64 	%fd227, %fd226;
	mov.u64 	%rd343, %rd342;
	@%p47 bra 	$L__BB9_156;
	setp.lt.s64 	%p48, %rd342, %rd152;
	selp.f64 	%fd227, %fd226, %fd127, %p48;
	min.s64 	%rd343, %rd342, %rd152;
$L__BB9_156:
	add.s32 	%r53, %r398, 768;
	cvt.u64.u32 	%rd243, %r53;
	add.s64 	%rd155, %rd199, %rd243;
	ld.global.f64 	%fd130, [%rd338];
	setp.lt.f64 	%p49, %fd227, %fd130;
	mov.f64 	%fd228, %fd130;
	mov.u64 	%rd344, %rd155;
	@%p49 bra 	$L__BB9_159;
	setp.lt.f64 	%p50, %fd130, %fd227;
	mov.f64 	%fd228, %fd227;
	mov.u64 	%rd344, %rd343;
	@%p50 bra 	$L__BB9_159;
	setp.lt.s64 	%p51, %rd343, %rd155;
	selp.f64 	%fd228, %fd227, %fd130, %p51;
	min.s64 	%rd344, %rd343, %rd155;
$L__BB9_159:
	add.s64 	%rd339, %rd339, 1024;
	add.s64 	%rd338, %rd338, 8192;
	add.s64 	%rd337, %rd337, 8192;
	add.s32 	%r399, %r32, 1024;
	add.s32 	%r54, %r32, 512;
	add.s32 	%r398, %r398, 1024;
	setp.lt.s32 	%p52, %r54, %r21;
	@%p52 bra 	$L__BB9_147;
$L__BB9_160:
	// begin inline asm
	mov.u32 %r55, %laneid;
	// end inline asm
	mov.b64 	%rd244, %fd228;
	mov.b64 	{%r57, %r62}, %rd244;
	mov.b32 	%r73, 1;
	mov.b32 	%r74, 31;
	mov.b32 	%r75, -1;
	// begin inline asm
	shfl.sync.down.b32 %r56, %r57, %r73, %r74, %r75;
	// end inline asm
	// begin inline asm
	shfl.sync.down.b32 %r61, %r62, %r73, %r74, %r75;
	// end inline asm
	mov.b64 	%rd245, {%r56, %r61};
	mov.b64 	%fd134, %rd245;
	mov.b64 	{%r67, %r72}, %rd344;
	// begin inline asm
	shfl.sync.down.b32 %r66, %r67, %r73, %r74, %r75;
	// end inline asm
	// begin inline asm
	shfl.sync.down.b32 %r71, %r72, %r73, %r74, %r75;
	// end inline asm
	mov.b64 	%rd162, {%r66, %r71};
	setp.gt.s32 	%p53, %r55, 30;
	mov.f64 	%fd230, %fd228;
	mov.u64 	%rd346, %rd344;
	@%p53 bra 	$L__BB9_164;
	setp.lt.f64 	%p54, %fd228, %fd134;
	mov.f64 	%fd230, %fd134;
	mov.u64 	%rd346, %rd162;
	@%p54 bra 	$L__BB9_164;
	setp.gt.f64 	%p55, %fd228, %fd134;
	mov.f64 	%fd230, %fd228;
	mov.u64 	%rd346, %rd344;
	@%p55 bra 	$L__BB9_164;
	setp.lt.s64 	%p56, %rd344, %rd162;
	selp.f64 	%fd230, %fd228, %fd134, %p56;
	min.s64 	%rd346, %rd344, %rd162;
$L__BB9_164:
	mov.b64 	%rd246, %fd230;
	mov.b64 	{%r77, %r82}, %rd246;
	mov.b32 	%r93, 2;
	mov.b32 	%r94, 31;
	mov.b32 	%r95, -1;
	// begin inline asm
	shfl.sync.down.b32 %r76, %r77, %r93, %r94, %r95;
	// end inline asm
	// begin inline asm
	shfl.sync.down.b32 %r81, %r82, %r93, %r94, %r95;
	// end inline asm
	mov.b64 	%rd247, {%r76, %r81};
	mov.b64 	%fd137, %rd247;
	mov.b64 	{%r87, %r92}, %rd346;
	// begin inline asm
	shfl.sync.down.b32 %r86, %r87, %r93, %r94, %r95;
	// end inline asm
	// begin inline asm
	shfl.sync.down.b32 %r91, %r92, %r93, %r94, %r95;
	// end inline asm
	mov.b64 	%rd165, {%r86, %r91};
	setp.gt.s32 	%p57, %r55, 29;
	mov.f64 	%fd231, %fd230;
	mov.u64 	%rd347, %rd346;
	@%p57 bra 	$L__BB9_168;
	setp.lt.f64 	%p58, %fd230, %fd137;
	mov.f64 	%fd231, %fd137;
	mov.u64 	%rd347, %rd165;
	@%p58 bra 	$L__BB9_168;
	setp.gt.f64 	%p59, %fd230, %fd137;
	mov.f64 	%fd231, %fd230;
	mov.u64 	%rd347, %rd346;
	@%p59 bra 	$L__BB9_168;
	setp.lt.s64 	%p60, %rd346, %rd165;
	selp.f64 	%fd231, %fd230, %fd137, %p60;
	min.s64 	%rd347, %rd346, %rd165;
$L__BB9_168:
	mov.b64 	%rd248, %fd231;
	mov.b64 	{%r97, %r102}, %rd248;
	mov.b32 	%r113, 4;
	mov.b32 	%r114, 31;
	mov.b32 	%r115, -1;
	// begin inline asm
	shfl.sync.down.b32 %r96, %r97, %r113, %r114, %r115;
	// end inline asm
	// begin inline asm
	shfl.sync.down.b32 %r101, %r102, %r113, %r114, %r115;
	// end inline asm
	mov.b64 	%rd249, {%r96, %r101};
	mov.b64 	%fd140, %rd249;
	mov.b64 	{%r107, %r112}, %rd347;
	// begin inline asm
	shfl.sync.down.b32 %r106, %r107, %r113, %r114, %r115;
	// end inline asm
	// begin inline asm
	shfl.sync.down.b32 %r111, %r112, %r113, %r114, %r115;
	// end inline asm
	mov.b64 	%rd168, {%r106, %r111};
	setp.gt.s32 	%p61, %r55, 27;
	mov.f64 	%fd232, %fd231;
	mov.u64 	%rd348, %rd347;
	@%p61 bra 	$L__BB9_172;
	setp.lt.f64 	%p62, %fd231, %fd140;
	mov.f64 	%fd232, %fd140;
	mov.u64 	%rd348, %rd168;
	@%p62 bra 	$L__BB9_172;
	setp.gt.f64 	%p63, %fd231, %fd140;
	mov.f64 	%fd232, %fd231;
	mov.u64 	%rd348, %rd347;
	@%p63 bra 	$L__BB9_172;
	setp.lt.s64 	%p64, %rd347, %rd168;
	selp.f64 	%fd232, %fd231, %fd140, %p64;
	min.s64 	%rd348, %rd347, %rd168;
$L__BB9_172:
	mov.b64 	%rd250, %fd232;
	mov.b64 	{%r117, %r122}, %rd250;
	mov.b32 	%r133, 8;
	mov.b32 	%r134, 31;
	mov.b32 	%r135, -1;
	// begin inline asm
	shfl.sync.down.b32 %r116, %r117, %r133, %r134, %r135;
	// end inline asm
	// begin inline asm
	shfl.sync.down.b32 %r121, %r122, %r133, %r134, %r135;
	// end inline asm
	mov.b64 	%rd251, {%r116, %r121};
	mov.b64 	%fd143, %rd251;
	mov.b64 	{%r127, %r132}, %rd348;
	// begin inline asm
	shfl.sync.down.b32 %r126, %r127, %r133, %r134, %r135;
	// end inline asm
	// begin inline asm
	shfl.sync.down.b32 %r131, %r132, %r133, %r134, %r135;
	// end inline asm
	mov.b64 	%rd171, {%r126, %r131};
	setp.gt.s32 	%p65, %r55, 23;
	mov.f64 	%fd233, %fd232;
	mov.u64 	%rd349, %rd348;
	@%p65 bra 	$L__BB9_176;
	setp.lt.f64 	%p66, %fd232, %fd143;
	mov.f64 	%fd233, %fd143;
	mov.u64 	%rd349, %rd171;
	@%p66 bra 	$L__BB9_176;
	setp.gt.f64 	%p67, %fd232, %fd143;
	mov.f64 	%fd233, %fd232;
	mov.u64 	%rd349, %rd348;
	@%p67 bra 	$L__BB9_176;
	setp.lt.s64 	%p68, %rd348, %rd171;
	selp.f64 	%fd233, %fd232, %fd143, %p68;
	min.s64 	%rd349, %rd348, %rd171;
$L__BB9_176:
	mov.b64 	%rd252, %fd233;
	mov.b64 	{%r137, %r142}, %rd252;
	mov.b32 	%r153, 16;
	mov.b32 	%r154, 31;
	mov.b32 	%r155, -1;
	// begin inline asm
	shfl.sync.down.b32 %r136, %r137, %r153, %r154, %r155;
	// end inline asm
	// begin inline asm
	shfl.sync.down.b32 %r141, %r142, %r153, %r154, %r155;
	// end inline asm
	mov.b64 	%rd253, {%r136, %r141};
	mov.b64 	%fd146, %rd253;
	mov.b64 	{%r147, %r152}, %rd349;
	// begin inline asm
	shfl.sync.down.b32 %r146, %r147, %r153, %r154, %r155;
	// end inline asm
	// begin inline asm
	shfl.sync.down.b32 %r151, %r152, %r153, %r154, %r155;
	// end inline asm
	mov.b64 	%rd174, {%r146, %r151};
	setp.gt.s32 	%p69, %r55, 15;
	mov.f64 	%fd241, %fd233;
	mov.u64 	%rd357, %rd349;
	@%p69 bra 	$L__BB9_180;
	setp.lt.f64 	%p70, %fd233, %fd146;
	mov.f64 	%fd241, %fd146;
	mov.u64 	%rd357, %rd174;
	@%p70 bra 	$L__BB9_180;
	setp.gt.f64 	%p71, %fd233, %fd146;
	mov.f64 	%fd241, %fd233;
	mov.u64 	%rd357, %rd349;
	@%p71 bra 	$L__BB9_180;
	setp.lt.s64 	%p72, %rd349, %rd174;
	selp.f64 	%fd241, %fd233, %fd146, %p72;
	min.s64 	%rd357, %rd349, %rd174;
$L__BB9_180:
	setp.ne.s32 	%p73, %r55, 0;
	@%p73 bra 	$L__BB9_182;
	shr.u32 	%r156, %r17, 1;
	and.b32  	%r157, %r156, 496;
	mov.u32 	%r158, _ZN6thrust24THRUST_300001_SM_1000_NS8cuda_cub4core6detail5shmemE;
	add.s32 	%r159, %r158, %r157;
	st.shared.f64 	[%r159+8], %fd241;
	st.shared.u64 	[%r159+16], %rd357;
$L__BB9_182:
	bar.sync 	0;
	setp.ne.s32 	%p74, %r17, 0;
	@%p74 bra 	$L__BB9_204;
	ld.shared.f64 	%fd149, [_ZN6thrust24THRUST_300001_SM_1000_NS8cuda_cub4core6detail5shmemE+24];
	ld.shared.u64 	%rd177, [_ZN6thrust24THRUST_300001_SM_1000_NS8cuda_cub4core6detail5shmemE+32];
	setp.lt.f64 	%p75, %fd241, %fd149;
	mov.f64 	%fd235, %fd149;
	mov.u64 	%rd351, %rd177;
	@%p75 bra 	$L__BB9_186;
	setp.lt.f64 	%p76, %fd149, %fd241;
	mov.f64 	%fd235, %fd241;
	mov.u64 	%rd351, %rd357;
	@%p76 bra 	$L__BB9_186;
	setp.lt.s64 	%p77, %rd357, %rd177;
	selp.f64 	%fd235, %fd241, %fd149, %p77;
	min.s64 	%rd351, %rd357, %rd177;
$L__BB9_186:
	ld.shared.f64 	%fd152, [_ZN6thrust24THRUST_300001_SM_1000_NS8cuda_cub4core6detail5shmemE+40];
	ld.shared.u64 	%rd180, [_ZN6thrust24THRUST_300001_SM_1000_NS8cuda_cub4core6detail5shmemE+48];
	setp.lt.f64 	%p78, %fd235, %fd152;
	mov.f64 	%fd236, %fd152;
	mov.u64 	%rd352, %rd180;
	@%p78 bra 	$L__BB9_189;
	setp.lt.f64 	%p79, %fd152, %fd235;
	mov.f64 	%fd236, %fd235;
	mov.u64 	%rd352, %rd351;
	@%p79 bra 	$L__BB9_189;
	setp.lt.s64 	%p80, %rd351, %rd180;
	selp.f64 	%fd236, %fd235, %fd152, %p80;
	min.s64 	%rd352, %rd351, %rd180;
$L__BB9_189:
	ld.shared.f64 	%fd155, [_ZN6thrust24THRUST_300001_SM_1000_NS8cuda_cub4core6detail5shmemE+56];
	ld.shared.u64 	%rd183, [_ZN6thrust24THRUST_300001_SM_1000_NS8cuda_cub4core6detail5shmemE+64];
	setp.lt.f64 	%p81, %fd236, %fd155;
	mov.f64 	%fd237, %fd155;
	mov.u64 	%rd353, %rd183;
	@%p81 bra 	$L__BB9_192;
	setp.lt.f64 	%p82, %fd155, %fd236;
	mov.f64 	%fd237, %fd236;
	mov.u64 	%rd353, %rd352;
	@%p82 bra 	$L__BB9_192;
	setp.lt.s64 	%p83, %rd352, %rd183;
	selp.f64 	%fd237, %fd236, %fd155, %p83;
	min.s64 	%rd353, %rd352, %rd183;
$L__BB9_192:
	ld.shared.f64 	%fd158, [_ZN6thrust24THRUST_300001_SM_1000_NS8cuda_cub4core6detail5shmemE+72];
	ld.shared.u64 	%rd186, [_ZN6thrust24THRUST_300001_SM_1000_NS8cuda_cub4core6detail5shmemE+80];
	setp.lt.f64 	%p84, %fd237, %fd158;
	mov.f64 	%fd238, %fd158;
	mov.u64 	%rd354, %rd186;
	@%p84 bra 	$L__BB9_195;
	setp.lt.f64 	%p85, %fd158, %fd237;
	mov.f64 	%fd238, %fd237;
	mov.u64 	%rd354, %rd353;
	@%p85 bra 	$L__BB9_195;
	setp.lt.s64 	%p86, %rd353, %rd186;
	selp.f64 	%fd238, %fd237, %fd158, %p86;
	min.s64 	%rd354, %rd353, %rd186;
$L__BB9_195:
	ld.shared.f64 	%fd161, [_ZN6thrust24THRUST_300001_SM_1000_NS8cuda_cub4core6detail5shmemE+88];
	ld.shared.u64 	%rd189, [_ZN6thrust24THRUST_300001_SM_1000_NS8cuda_cub4core6detail5shmemE+96];
	setp.lt.f64 	%p87, %fd238, %fd161;
	mov.f64 	%fd239, %fd161;
	mov.u64 	%rd355, %rd189;
	@%p87 bra 	$L__BB9_198;
	setp.lt.f64 	%p88, %fd161, %fd238;
	mov.f64 	%fd239, %fd238;
	mov.u64 	%rd355, %rd354;
	@%p88 bra 	$L__BB9_198;
	setp.lt.s64 	%p89, %rd354, %rd189;
	selp.f64 	%fd239, %fd238, %fd161, %p89;
	min.s64 	%rd355, %rd354, %rd189;
$L__BB9_198:
	ld.shared.f64 	%fd164, [_ZN6thrust24THRUST_300001_SM_1000_NS8cuda_cub4core6detail5shmemE+104];
	ld.shared.u64 	%rd192, [_ZN6thrust24THRUST_300001_SM_1000_NS8cuda_cub4core6detail5shmemE+112];
	setp.lt.f64 	%p90, %fd239, %fd164;
	mov.f64 	%fd240, %fd164;
	mov.u64 	%rd356, %rd192;
	@%p90 bra 	$L__BB9_201;
	setp.lt.f64 	%p91, %fd164, %fd239;
	mov.f64 	%fd240, %fd239;
	mov.u64 	%rd356, %rd355;
	@%p91 bra 	$L__BB9_201;
	setp.lt.s64 	%p92, %rd355, %rd192;
	selp.f64 	%fd240, %fd239, %fd164, %p92;
	min.s64 	%rd356, %rd355, %rd192;
$L__BB9_201:
	ld.shared.f64 	%fd167, [_ZN6thrust24THRUST_300001_SM_1000_NS8cuda_cub4core6detail5shmemE+120];
	ld.shared.u64 	%rd195, [_ZN6thrust24THRUST_300001_SM_1000_NS8cuda_cub4core6detail5shmemE+128];
	setp.lt.f64 	%p93, %fd240, %fd167;
	mov.u64 	%rd357, %rd195;
	mov.f64 	%fd241, %fd167;
	@%p93 bra 	$L__BB9_204;
	setp.lt.f64 	%p94, %fd167, %fd240;
	mov.u64 	%rd357, %rd356;
	mov.f64 	%fd241, %fd240;
	@%p94 bra 	$L__BB9_204;
	setp.lt.s64 	%p95, %rd356, %rd195;
	selp.f64 	%fd241, %fd240, %fd167, %p95;
	min.s64 	%rd357, %rd356, %rd195;
$L__BB9_204:
	mov.u32 	%r387, %tid.x;
	setp.ne.s32 	%p212, %r387, 0;
	@%p212 bra 	$L__BB9_206;
	ld.param.u64 	%rd287, [_ZN6thrust24THRUST_300001_SM_1000_NS8cuda_cub4core6detail13_kernel_agentINS1_8__reduce11ReduceAgentINS0_12zip_iteratorIN4cuda3std3__45tupleIJNS0_6detail15normal_iteratorINS0_10device_ptrIdEEEENS0_17counting_iteratorIlNS0_11use_defaultESI_SI_EEEEEEEPNSB_IJdlEEESM_iNS1_9__extrema9arg_max_fIdlNSA_4lessIdEEEEEEJSL_SN_iSS_EEEvDpT0__param_1];
	cvta.to.global.u64 	%rd286, %rd287;
	st.global.f64 	[%rd286], %fd241;
	st.global.u64 	[%rd286+8], %rd357;
$L__BB9_206:
	ret;

}
	// .globl	_ZN6thrust24THRUST_300001_SM_1000_NS8cuda_cub4core6detail13_kernel_agentINS1_8__reduce11ReduceAgentINS0_12zip_iteratorIN4cuda3std3__45tupleIJNS0_6detail15normal_iteratorINS0_10device_ptrIdEEEENS0_17counting_iteratorIlNS0_11use_defaultESI_SI_EEEEEEEPNSB_IJdlEEESM_iNS1_9__extrema9arg_max_fIdlNSA_4lessIdEEEEEEJSL_SN_iN3cub18CUB_300001_SM_100013GridEvenShareIiEENSV_9GridQueueIjEESS_EEEvDpT0_
.visible .entry _ZN6thrust24THRUST_300001_SM_1000_NS8cuda_cub4core6detail13_kernel_agentINS1_8__reduce11ReduceAgentINS0_12zip_iteratorIN4cuda3std3__45tupleIJNS0_6detail15normal_iteratorINS0_10device_ptrIdEEEENS0_17counting_iteratorIlNS0_11use_defaultESI_SI_EEEEEEEPNSB_IJdlEEESM_iNS1_9__extrema9arg_max_fIdlNSA_4lessIdEEEEEEJSL_SN_iN3cub18CUB_300001_SM_100013GridEvenShareIiEENSV_9GridQueueIjEESS_EEEvDpT0_(
	.param .align 8 .b8 _ZN6thrust24THRUST_300001_SM_1000_NS8cuda_cub4core6detail13_kernel_agentINS1_8__reduce11ReduceAgentINS0_12zip_iteratorIN4cuda3std3__45tupleIJNS0_6detail15normal_iteratorINS0_10device_ptrIdEEEENS0_17counting_iteratorIlNS0_11use_defaultESI_SI_EEEEEEEPNSB_IJdlEEESM_iNS1_9__extrema9arg_max_fIdlNSA_4lessIdEEEEEEJSL_SN_iN3cub18CUB_300001_SM_100013GridEvenShareIiEENSV_9GridQueueIjEESS_EEEvDpT0__param_0[16],
	.param .u64 .ptr .align 1 _ZN6thrust24THRUST_300001_SM_1000_NS8cuda_cub4core6detail13_kernel_agentINS1_8__reduce11ReduceAgentINS0_12zip_iteratorIN4cuda3std3__45tupleIJNS0_6detail15normal_iteratorINS0_10device_ptrIdEEEENS0_17counting_iteratorIlNS0_11use_defaultESI_SI_EEEEEEEPNSB_IJdlEEESM_iNS1_9__extrema9arg_max_fIdlNSA_4lessIdEEEEEEJSL_SN_iN3cub18CUB_300001_SM_100013GridEvenShareIiEENSV_9GridQueueIjEESS_EEEvDpT0__param_1,
	.param .u32 _ZN6thrust24THRUST_300001_SM_1000_NS8cuda_cub4core6detail13_kernel_agentINS1_8__reduce11ReduceAgentINS0_12zip_iteratorIN4cuda3std3__45tupleIJNS0_6detail15normal_iteratorINS0_10device_ptrIdEEEENS0_17counting_iteratorIlNS0_11use_defaultESI_SI_EEEEEEEPNSB_IJdlEEESM_iNS1_9__extrema9arg_max_fIdlNSA_4lessIdEEEEEEJSL_SN_iN3cub18CUB_300001_SM_100013GridEvenShareIiEENSV_9GridQueueIjEESS_EEEvDpT0__param_2,
	.param .align 4 .b8 _ZN6thrust24THRUST_300001_SM_1000_NS8cuda_cub4core6detail13_kernel_agentINS1_8__reduce11ReduceAgentINS0_12zip_iteratorIN4cuda3std3__45tupleIJNS0_6detail15normal_iteratorINS0_10device_ptrIdEEEENS0_17counting_iteratorIlNS0_11use_defaultESI_SI_EEEEEEEPNSB_IJdlEEESM_iNS1_9__extrema9arg_max_fIdlNSA_4lessIdEEEEEEJSL_SN_iN3cub18CUB_300001_SM_100013GridEvenShareIiEENSV_9GridQueueIjEESS_EEEvDpT0__param_3[40],
	.param .align 8 .b8 _ZN6thrust24THRUST_300001_SM_1000_NS8cuda_cub4core6detail13_kernel_agentINS1_8__reduce11ReduceAgentINS0_12zip_iteratorIN4cuda3std3__45tupleIJNS0_6detail15normal_iteratorINS0_10device_ptrIdEEEENS0_17counting_iteratorIlNS0_11use_defaultESI_SI_EEEEEEEPNSB_IJdlEEESM_iNS1_9__extrema9arg_max_fIdlNSA_4lessIdEEEEEEJSL_SN_iN3cub18CUB_300001_SM_100013GridEvenShareIiEENSV_9GridQueueIjEESS_EEEvDpT0__param_4[8],
	.param .align 1 .b8 _ZN6thrust24THRUST_300001_SM_1000_NS8cuda_cub4core6detail13_kernel_agentINS1_8__reduce11ReduceAgentINS0_12zip_iteratorIN4cuda3std3__45tupleIJNS0_6detail15normal_iteratorINS0_10device_ptrIdEEEENS0_17counting_iteratorIlNS0_11use_defaultESI_SI_EEEEEEEPNSB_IJdlEEESM_iNS1_9__extrema9arg_max_fIdlNSA_4lessIdEEEEEEJSL_SN_iN3cub18CUB_300001_SM_100013GridEvenShareIiEENSV_9GridQueueIjEESS_EEEvDpT0__param_5[1]
)
.maxntid 256
{
	.reg .pred 	%p<215>;
	.reg .b32 	%r<437>;
	.reg .b64 	%rd<333>;
	.reg .b64 	%fd<242>;

	ld.param.u64 	%rd182, [_ZN6thrust24THRUST_300001_SM_1000_NS8cuda_cub4core6detail13_kernel_agentINS1_8__reduce11ReduceAgentINS0_12zip_iteratorIN4cuda3std3__45tupleIJNS0_6detail15normal_iteratorINS0_10device_ptrIdEEEENS0_17counting_iteratorIlNS0_11use_defaultESI_SI_EEEEEEEPNSB_IJdlEEESM_iNS1_9__extrema9arg_max_fIdlNSA_4lessIdEEEEEEJSL_SN_iN3cub18CUB_300001_SM_100013GridEvenShareIiEENSV_9GridQueueIjEESS_EEEvDpT0__param_0+8];
	ld.param.u64 	%rd181, [_ZN6thrust24THRUST_300001_SM_1000_NS8cuda_cub4core6detail13_kernel_agentINS1_8__reduce11ReduceAgentINS0_12zip_iteratorIN4cuda3std3__45tupleIJNS0_6detail15normal_iteratorINS0_10device_ptrIdEEEENS0_17counting_iteratorIlNS0_11use_defaultESI_SI_EEEEEEEPNSB_IJdlEEESM_iNS1_9__extrema9arg_max_fIdlNSA_4lessIdEEEEEEJSL_SN_iN3cub18CUB_300001_SM_100013GridEvenShareIiEENSV_9GridQueueIjEESS_EEEvDpT0__param_0];
	ld.param.u64 	%rd184, [_ZN6thrust24THRUST_300001_SM_1000_NS8cuda_cub4core6detail13_kernel_agentINS1_8__reduce11ReduceAgentINS0_12zip_iteratorIN4cuda3std3__45tupleIJNS0_6detail15normal_iteratorINS0_10device_ptrIdEEEENS0_17counting_iteratorIlNS0_11use_defaultESI_SI_EEEEEEEPNSB_IJdlEEESM_iNS1_9__extrema9arg_max_fIdlNSA_4lessIdEEEEEEJSL_SN_iN3cub18CUB_300001_SM_100013GridEvenShareIiEENSV_9GridQueueIjEESS_EEEvDpT0__param_4];
	ld.param.u32 	%r66, [_ZN6thrust24THRUST_300001_SM_1000_NS8cuda_cub4core6detail13_kernel_agentINS1_8__reduce11ReduceAgentINS0_12zip_iteratorIN4cuda3std3__45tupleIJNS0_6detail15normal_iteratorINS0_10device_ptrIdEEEENS0_17counting_iteratorIlNS0_11use_defaultESI_SI_EEEEEEEPNSB_IJdlEEESM_iNS1_9__extrema9arg_max_fIdlNSA_4lessIdEEEEEEJSL_SN_iN3cub18CUB_300001_SM_100013GridEvenShareIiEENSV_9GridQueueIjEESS_EEEvDpT0__param_2];
	cvta.to.global.u64 	%rd1, %rd184;
	cvta.to.global.u64 	%rd2, %rd181;
	mov.u32 	%r1, %ctaid.x;
	mul.lo.s32 	%r2, %r1, 1280;
	mov.u32 	%r67, %nctaid.x;
	mul.lo.s32 	%r3, %r67, 1280;
	add.s32 	%r68, %r2, 1280;
	setp.le.s32 	%p1, %r68, %r66;
	@%p1 bra 	$L__BB10_121;
	sub.s32 	%r4, %r66, %r2;
	mov.u32 	%r5, %tid.x;
	setp.ge.s32 	%p98, %r5, %r4;
	mov.f64 	%fd188, 0d0000000000000000;
	mov.b64 	%rd279, 0;
	mov.u32 	%r420, %r5;
	@%p98 bra 	$L__BB10_3;
	add.s32 	%r190, %r2, %r5;
	cvt.s64.s32 	%rd234, %r190;
	mul.wide.s32 	%rd235, %r190, 8;
	add.s64 	%rd236, %rd2, %rd235;
	add.s64 	%rd279, %rd182, %rd234;
	ld.global.f64 	%fd188, [%rd236];
	add.s32 	%r420, %r5, 256;
$L__BB10_3:
	setp.ge.s32 	%p99, %r420, %r4;
	@%p99 bra 	$L__BB10_25;
	not.b32 	%r191, %r420;
	add.s32 	%r192, %r66, %r191;
	sub.s32 	%r8, %r192, %r2;
	and.b32  	%r193, %r8, 768;
	setp.eq.s32 	%p100, %r193, 768;
	@%p100 bra 	$L__BB10_10;
	add.s32 	%r418, %r420, %r2;
	shr.u32 	%r194, %r8, 8;
	add.s32 	%r195, %r194, 1;
	and.b32  	%r196, %r195, 3;
	neg.s32 	%r417, %r196;
$L__BB10_6:
	.pragma "nounroll";
	mov.u64 	%rd6, %rd279;
	mov.f64 	%fd3, %fd188;
	cvt.s64.s32 	%rd238, %r418;
	add.s64 	%rd7, %rd182, %rd238;
	mul.wide.s32 	%rd239, %r418, 8;
	add.s64 	%rd240, %rd2, %rd239;
	ld.global.f64 	%fd4, [%rd240];
	setp.lt.f64 	%p101, %fd3, %fd4;
	mov.u64 	%rd279, %rd7;
	mov.f64 	%fd188, %fd4;
	@%p101 bra 	$L__BB10_9;
	setp.lt.f64 	%p102, %fd4, %fd3;
	mov.u64 	%rd279, %rd6;
	mov.f64 	%fd188, %fd3;
	@%p102 bra 	$L__BB10_9;
	setp.lt.s64 	%p103, %rd6, %rd7;
	min.s64 	%rd279, %rd6, %rd7;
	selp.f64 	%fd188, %fd3, %fd4, %p103;
$L__BB10_9:
	add.s32 	%r420, %r420, 256;
	add.s32 	%r418, %r418, 256;
	add.s32 	%r417, %r417, 1;
	setp.ne.s32 	%p104, %r417, 0;
	@%p104 bra 	$L__BB10_6;
$L__BB10_10:
	setp.lt.u32 	%p105, %r8, 768;
	@%p105 bra 	$L__BB10_25;
	add.s32 	%r421, %r420, %r2;
	add.s32 	%r424, %r421, 256;
	add.s32 	%r423, %r421, 512;
	add.s32 	%r422, %r421, 768;
	add.s64 	%rd12, %rd2, 4096;
$L__BB10_12:
	cvt.s64.s32 	%rd241, %r424;
	add.s64 	%rd14, %rd182, %rd241;
	cvt.s64.s32 	%rd242, %r423;
	add.s64 	%rd15, %rd182, %rd242;
	cvt.s64.s32 	%rd243, %r422;
	add.s64 	%rd16, %rd182, %rd243;
	cvt.s64.s32 	%rd244, %r421;
	mul.wide.s32 	%rd245, %r421, 8;
	add.s64 	%rd17, %rd12, %rd245;
	add.s64 	%rd18, %rd182, %rd244;
	ld.global.f64 	%fd10, [%rd17+-4096];
	setp.lt.f64 	%p106, %fd188, %fd10;
	mov.u64 	%rd276, %rd18;
	mov.f64 	%fd185, %fd10;
	@%p106 bra 	$L__BB10_15;
	setp.lt.f64 	%p107, %fd10, %fd188;
	mov.u64 	%rd276, %rd279;
	mov.f64 	%fd185, %fd188;
	@%p107 bra 	$L__BB10_15;
	setp.lt.s64 	%p108, %rd279, %rd18;
	min.s64 	%rd276, %rd279, %rd18;
	selp.f64 	%fd185, %fd188, %fd10, %p108;
$L__BB10_15:
	ld.global.f64 	%fd13, [%rd17+-2048];
	setp.lt.f64 	%p109, %fd185, %fd13;
	mov.u64 	%rd277, %rd14;
	mov.f64 	%fd186, %fd13;
	@%p109 bra 	$L__BB10_18;
	setp.lt.f64 	%p110, %fd13, %fd185;
	mov.u64 	%rd277, %rd276;
	mov.f64 	%fd186, %fd185;
	@%p110 bra 	$L__BB10_18;
	setp.lt.s64 	%p111, %rd276, %rd14;
	min.s64 	%rd277, %rd276, %rd14;
	selp.f64 	%fd186, %fd185, %fd13, %p111;
$L__BB10_18:
	ld.global.f64 	%fd16, [%rd17];
	setp.lt.f64 	%p112, %fd186, %fd16;
	mov.u64 	%rd278, %rd15;
	mov.f64 	%fd187, %fd16;
	@%p112 bra 	$L__BB10_21;
	setp.lt.f64 	%p113, %fd16, %fd186;
	mov.u64 	%rd278, %rd277;
	mov.f64 	%fd187, %fd186;
	@%p113 bra 	$L__BB10_21;
	setp.lt.s64 	%p114, %rd277, %rd15;
	min.s64 	%rd278, %rd277, %rd15;
	selp.f64 	%fd187, %fd186, %fd16, %p114;
$L__BB10_21:
	ld.global.f64 	%fd19, [%rd17+2048];
	setp.lt.f64 	%p115, %fd187, %fd19;
	mov.u64 	%rd279, %rd16;
	mov.f64 	%fd188, %fd19;
	@%p115 bra 	$L__BB10_24;
	setp.lt.f64 	%p116, %fd19, %fd187;
	mov.u64 	%rd279, %rd278;
	mov.f64 	%fd188, %fd187;
	@%p116 bra 	$L__BB10_24;
	setp.lt.s64 	%p117, %rd278, %rd16;
	min.s64 	%rd279, %rd278, %rd16;
	selp.f64 	%fd188, %fd187, %fd19, %p117;
$L__BB10_24:
	add.s32 	%r420, %r420, 1024;
	add.s32 	%r424, %r424, 1024;
	add.s32 	%r423, %r423, 1024;
	add.s32 	%r422, %r422, 1024;
	add.s32 	%r421, %r421, 1024;
	setp.lt.s32 	%p118, %r420, %r4;
	@%p118 bra 	$L__BB10_12;
$L__BB10_25:
	setp.lt.s32 	%p119, %r4, 256;
	@%p119 bra 	$L__BB10_70;
	// begin inline asm
	mov.u32 %r310, %laneid;
	// end inline asm
	mov.b64 	%rd256, %fd188;
	mov.b64 	{%r312, %r317}, %rd256;
	mov.b32 	%r328, 1;
	mov.b32 	%r329, 31;
	mov.b32 	%r330, -1;
	// begin inline asm
	shfl.sync.down.b32 %r311, %r312, %r328, %r329, %r330;
	// end inline asm
	// begin inline asm
	shfl.sync.down.b32 %r316, %r317, %r328, %r329, %r330;
	// end inline asm
	mov.b64 	%rd257, {%r311, %r316};
	mov.b64 	%fd23, %rd257;
	mov.b64 	{%r322, %r327}, %rd279;
	// begin inline asm
	shfl.sync.down.b32 %r321, %r322, %r328, %r329, %r330;
	// end inline asm
	// begin inline asm
	shfl.sync.down.b32 %r326, %r327, %r328, %r329, %r330;
	// end inline asm
	mov.b64 	%rd28, {%r321, %r326};
	setp.gt.s32 	%p171, %r310, 30;
	mov.u64 	%rd281, %rd279;
	mov.f64 	%fd190, %fd188;
	@%p171 bra 	$L__BB10_30;
	setp.lt.f64 	%p172, %fd188, %fd23;
	mov.u64 	%rd281, %rd28;
	mov.f64 	%fd190, %fd23;
	@%p172 bra 	$L__BB10_30;
	setp.gt.f64 	%p173, %fd188, %fd23;
	mov.u64 	%rd281, %rd279;
	mov.f64 	%fd190, %fd188;
	@%p173 bra 	$L__BB10_30;
	setp.lt.s64 	%p174, %rd279, %rd28;
	min.s64 	%rd281, %rd279, %rd28;
	selp.f64 	%fd190, %fd188, %fd23, %p174;
$L__BB10_30:
	mov.b64 	%rd258, %fd190;
	mov.b64 	{%r332, %r337}, %rd258;
	mov.b32 	%r348, 2;
	mov.b32 	%r349, 31;
	mov.b32 	%r350, -1;
	// begin inline asm
	shfl.sync.down.b32 %r331, %r332, %r348, %r349, %r350;
	// end inline asm
	// begin inline asm
	shfl.sync.down.b32 %r336, %r337, %r348, %r349, %r350;
	// end inline asm
	mov.b64 	%rd259, {%r331, %r336};
	mov.b64 	%fd26, %rd259;
	mov.b64 	{%r342, %r347}, %rd281;
	// begin inline asm
	shfl.sync.down.b32 %r341, %r342, %r348, %r349, %r350;
	// end inline asm
	// begin inline asm
	shfl.sync.down.b32 %r346, %r347, %r348, %r349, %r350;
	// end inline asm
	mov.b64 	%rd31, {%r341, %r346};
	setp.gt.s32 	%p175, %r310, 29;
	mov.u64 	%rd282, %rd281;
	mov.f64 	%fd191, %fd190;
	@%p175 bra 	$L__BB10_34;
	setp.lt.f64 	%p176, %fd190, %fd26;
	mov.u64 	%rd282, %rd31;
	mov.f64 	%fd191, %fd26;
	@%p176 bra 	$L__BB10_34;
	setp.gt.f64 	%p177, %fd190, %fd26;
	mov.u64 	%rd282, %rd281;
	mov.f64 	%fd191, %fd190;
	@%p177 bra 	$L__BB10_34;
	setp.lt.s64 	%p178, %rd281, %rd31;
	min.s64 	%rd282, %rd281, %rd31;
	selp.f64 	%fd191, %fd190, %fd26, %p178;
$L__BB10_34:
	mov.b64 	%rd260, %fd191;
	mov.b64 	{%r352, %r357}, %rd260;
	mov.b32 	%r368, 4;
	mov.b32 	%r369, 31;
	mov.b32 	%r370, -1;
	// begin inline asm
	shfl.sync.down.b32 %r351, %r352, %r368, %r369, %r370;
	// end inline asm
	// begin inline asm
	shfl.sync.down.b32 %r356, %r357, %r368, %r369, %r370;
	// end inline asm
	mov.b64 	%rd261, {%r351, %r356};
	mov.b64 	%fd29, %rd261;
	mov.b64 	{%r362, %r367}, %rd282;
	// begin inline asm
	shfl.sync.down.b32 %r361, %r362, %r368, %r369, %r370;
	// end inline asm
	// begin inline asm
	shfl.sync.down.b32 %r366, %r367, %r368, %r369, %r370;
	// end inline asm
	mov.b64 	%rd34, {%r361, %r366};
	setp.gt.s32 	%p179, %r310, 27;
	mov.u64 	%rd283, %rd282;
	mov.f64 	%fd192, %fd191;
	@%p179 bra 	$L__BB10_38;
	setp.lt.f64 	%p180, %fd191, %fd29;
	mov.u64 	%rd283, %rd34;
	mov.f64 	%fd192, %fd29;
	@%p180 bra 	$L__BB10_38;
	setp.gt.f64 	%p181, %fd191, %fd29;
	mov.u64 	%rd283, %rd282;
	mov.f64 	%fd192, %fd191;
	@%p181 bra 	$L__BB10_38;
	setp.lt.s64 	%p182, %rd282, %rd34;
	min.s64 	%rd283, %rd282, %rd34;
	selp.f64 	%fd192, %fd191, %fd29, %p182;
$L__BB10_38:
	mov.b64 	%rd262, %fd192;
	mov.b64 	{%r372, %r377}, %rd262;
	mov.b32 	%r388, 8;
	mov.b32 	%r389, 31;
	mov.b32 	%r390, -1;
	// begin inline asm
	shfl.sync.down.b32 %r371, %r372, %r388, %r389, %r390;
	// end inline asm
	// begin inline asm
	shfl.sync.down.b32 %r376, %r377, %r388, %r389, %r390;
	// end inline asm
	mov.b64 	%rd263, {%r371, %r376};
	mov.b64 	%fd32, %rd263;
	mov.b64 	{%r382, %r387}, %rd283;
	// begin inline asm
	shfl.sync.down.b32 %r381, %r382, %r388, %r389, %r390;
	// end inline asm
	// begin inline asm
	shfl.sync.down.b32 %r386, %r387, %r388, %r389, %r390;
	// end inline asm
	mov.b64 	%rd37, {%r381, %r386};
	setp.gt.s32 	%p183, %r310, 23;
	mov.u64 	%rd284, %rd283;
	mov.f64 	%fd193, %fd192;
	@%p183 bra 	$L__BB10_42;
	setp.lt.f64 	%p184, %fd192, %fd32;
	mov.u64 	%rd284, %rd37;
	mov.f64 	%fd193, %fd32;
	@%p184 bra 	$L__BB10_42;
	setp.gt.f64 	%p185, %fd192, %fd32;
	mov.u64 	%rd284, %rd283;
	mov.f64 	%fd193, %fd192;
	@%p185 bra 	$L__BB10_42;
	setp.lt.s64 	%p186, %rd283, %rd37;
	min.s64 	%rd284, %rd283, %rd37;
	selp.f64 	%fd193, %fd192, %fd32, %p186;
$L__BB10_42:
	mov.b64 	%rd264, %fd193;
	mov.b64 	{%r392, %r397}, %rd264;
	mov.b32 	%r408, 16;
	mov.b32 	%r409, 31;
	mov.b32 	%r410, -1;
	// begin inline asm
	shfl.sync.down.b32 %r391, %r392, %r408, %r409, %r410;
	// end inline asm
	// begin inline asm
	shfl.sync.down.b32 %r396, %r397, %r408, %r409, %r410;
	// end inline asm
	mov.b64 	%rd265, {%r391, %r396};
	mov.b64 	%fd35, %rd265;
	mov.b64 	{%r402, %r407}, %rd284;
	// begin inline asm
	shfl.sync.down.b32 %r401, %r402, %r408, %r409, %r410;
	// end inline asm
	// begin inline asm
	shfl.sync.down.b32 %r406, %r407, %r408, %r409, %r410;
	// end inline asm
	mov.b64 	%rd40, {%r401, %r406};
	setp.gt.s32 	%p187, %r310, 15;
	mov.u64 	%rd332, %rd284;
	mov.f64 	%fd241, %fd193;
	@%p187 bra 	$L__BB10_46;
	setp.lt.f64 	%p188, %fd193, %fd35;
	mov.u64 	%rd332, %rd40;
	mov.f64 	%fd241, %fd35;
	@%p188 bra 	$L__BB10_46;
	setp.gt.f64 	%p189, %fd193, %fd35;
	mov.u64 	%rd332, %rd284;
	mov.f64 	%fd241, %fd193;
	@%p189 bra 	$L__BB10_46;
	setp.lt.s64 	%p190, %rd284, %rd40;
	min.s64 	%rd332, %rd284, %rd40;
	selp.f64 	%fd241, %fd193, %fd35, %p190;
$L__BB10_46:
	setp.ne.s32 	%p191, %r310, 0;
	@%p191 bra 	$L__BB10_48;
	shr.u32 	%r411, %r5, 1;
	and.b32  	%r412, %r411, 496;
	mov.u32 	%r413, _ZN6thrust24THRUST_300001_SM_1000_NS8cuda_cub4core6detail5shmemE;
	add.s32 	%r414, %r413, %r412;
	st.shared.f64 	[%r414+8], %fd241;
	st.shared.u64 	[%r414+16], %rd332;
$L__BB10_48:
	bar.sync 	0;
	setp.ne.s32 	%p192, %r5, 0;
	@%p192 bra 	$L__BB10_208;
	ld.shared.f64 	%fd38, [_ZN6thrust24THRUST_300001_SM_1000_NS8cuda_cub4core6detail5shmemE+24];
	ld.shared.u64 	%rd43, [_ZN6thrust24THRUST_300001_SM_1000_NS8cuda_cub4core6detail5shmemE+32];
	setp.lt.f64 	%p193, %fd241, %fd38;
	mov.u64 	%rd286, %rd43;
	mov.f64 	%fd195, %fd38;
	@%p193 bra 	$L__BB10_52;
	setp.lt.f64 	%p194, %fd38, %fd241;
	mov.u64 	%rd286, %rd332;
	mov.f64 	%fd195, %fd241;
	@%p194 bra 	$L__BB10_52;
	setp.lt.s64 	%p195, %rd332, %rd43;
	min.s64 	%rd286, %rd332, %rd43;
	selp.f64 	%fd195, %fd241, %fd38, %p195;
$L__BB10_52:
	ld.shared.f64 	%fd41, [_ZN6thrust24THRUST_300001_SM_1000_NS8cuda_cub4core6detail5shmemE+40];
	ld.shared.u64 	%rd46, [_ZN6thrust24THRUST_300001_SM_1000_NS8cuda_cub4core6detail5shmemE+48];
	setp.lt.f64 	%p196, %fd195, %fd41;
	mov.u64 	%rd287, %rd46;
	mov.f64 	%fd196, %fd41;
	@%p196 bra 	$L__BB10_55;
	setp.lt.f64 	%p197, %fd41, %fd195;
	mov.u64 	%rd287, %rd286;
	mov.f64 	%fd196, %fd195;
	@%p197 bra 	$L__BB10_55;
	setp.lt.s64 	%p198, %rd286, %rd46;
	min.s64 	%rd287, %rd286, %rd46;
	selp.f64 	%fd196, %fd195, %fd41, %p198;
$L__BB10_55:
	ld.shared.f64 	%fd44, [_ZN6thrust24THRUST_300001_SM_1000_NS8cuda_cub4core6detail5shmemE+56];
	ld.shared.u64 	%rd49, [_ZN6thrust24THRUST_300001_SM_1000_NS8cuda_cub4core6detail5shmemE+64];
	setp.lt.f64 	%p199, %fd196, %fd44;
	mov.u64 	%rd288, %rd49;
	mov.f64 	%fd197, %fd44;
	@%p199 bra 	$L__BB10_58;
	setp.lt.f64 	%p200, %fd44, %fd196;
	mov.u64 	%rd288, %rd287;
	mov.f64 	%fd197, %fd196;
	@%p200 bra 	$L__BB10_58;
	setp.lt.s64 	%p201, %rd287, %rd49;
	min.s64 	%rd288, %rd287, %rd49;
	selp.f64 	%fd197, %fd196, %fd44, %p201;
$L__BB10_58:
	ld.shared.f64 	%fd47, [_ZN6thrust24THRUST_300001_SM_1000_NS8cuda_cub4core6detail5shmemE+72];
	ld.shared.u64 	%rd52, [_ZN6thrust24THRUST_300001_SM_1000_NS8cuda_cub4core6detail5shmemE+80];
	setp.lt.f64 	%p202, %fd197, %fd47;
	mov.u64 	%rd289, %rd52;
	mov.f64 	%fd198, %fd47;
	@%p202 bra 	$L__BB10_61;
	setp.lt.f64 	%p203, %fd47, %fd197;
	mov.u64 	%rd289, %rd288;
	mov.f64 	%fd198, %fd197;
	@%p203 bra 	$L__BB10_61;
	setp.lt.s64 	%p204, %rd288, %rd52;
	min.s64 	%rd289, %rd288, %rd52;
	selp.f64 	%fd198, %fd197, %fd47, %p204;
$L__BB10_61:
	ld.shared.f64 	%fd50, [_ZN6thrust24THRUST_300001_SM_1000_NS8cuda_cub4core6detail5shmemE+88];
	ld.shared.u64 	%rd55, [_ZN6thrust24THRUST_300001_SM_1000_NS8cuda_cub4core6detail5shmemE+96];
	setp.lt.f64 	%p205, %fd198, %fd50;
	mov.u64 	%rd290, %rd55;
	mov.f64 	%fd199, %fd50;
	@%p205 bra 	$L__BB10_64;
	setp.lt.f64 	%p206, %fd50, %fd198;
	mov.u64 	%rd290, %rd289;
	mov.f64 	%fd199, %fd198;
	@%p206 bra 	$L__BB10_64;
	setp.lt.s64 	%p207, %rd289, %rd55;
	min.s64 	%rd290, %rd289, %rd55;
	selp.f64 	%fd199, %fd198, %fd50, %p207;
$L__BB10_64:
	ld.shared.f64 	%fd53, [_ZN6thrust24THRUST_300001_SM_1000_NS8cuda_cub4core6detail5shmemE+104];
	ld.shared.u64 	%rd58, [_ZN6thrust24THRUST_300001_SM_1000_NS8cuda_cub4core6detail5shmemE+112];
	setp.lt.f64 	%p208, %fd199, %fd53;
	mov.u64 	%rd291, %rd58;
	mov.f64 	%fd200, %fd53;
	@%p208 bra 	$L__BB10_67;
	setp.lt.f64 	%p209, %fd53, %fd199;
	mov.u64 	%rd291, %rd290;
	mov.f64 	%fd200, %fd199;
	@%p209 bra 	$L__BB10_67;
	setp.lt.s64 	%p210, %rd290, %rd58;
	min.s64 	%rd291, %rd290, %rd58;
	selp.f64 	%fd200, %fd199, %fd53, %p210;
$L__BB10_67:
	ld.shared.f64 	%fd56, [_ZN6thrust24THRUST_300001_SM_1000_NS8cuda_cub4core6detail5shmemE+120];
	ld.shared.u64 	%rd61, [_ZN6thrust24THRUST_300001_SM_1000_NS8cuda_cub4core6detail5shmemE+128];
	setp.lt.f64 	%p211, %fd200, %fd56;
	mov.u64 	%rd332, %rd61;
	mov.f64 	%fd241, %fd56;
	@%p211 bra 	$L__BB10_208;
	setp.lt.f64 	%p212, %fd56, %fd200;
	mov.u64 	%rd332, %rd291;
	mov.f64 	%fd241, %fd200;
	@%p212 bra 	$L__BB10_208;
	setp.lt.s64 	%p213, %rd291, %rd61;
	min.s64 	%rd332, %rd291, %rd61;
	selp.f64 	%fd241, %fd200, %fd56, %p213;
	bra.uni 	$L__BB10_208;
$L__BB10_70:
	// begin inline asm
	mov.u32 %r197, %laneid;
	// end inline asm
	and.b32  	%r218, %r5, 992;
	add.s32 	%r219, %r218, 32;
	setp.gt.s32 	%p120, %r219, %r4;
	not.b32 	%r220, %r218;
	add.s32 	%r221, %r4, %r220;
	selp.b32 	%r216, %r221, 31, %p120;
	mov.b64 	%rd246, %fd188;
	mov.b64 	{%r199, %r204}, %rd246;
	mov.b32 	%r215, 1;
	mov.b32 	%r217, -1;
	// begin inline asm
	shfl.sync.down.b32 %r198, %r199, %r215, %r216, %r217;
	// end inline asm
	// begin inline asm
	shfl.sync.down.b32 %r203, %r204, %r215, %r216, %r217;
	// end inline asm
	mov.b64 	%rd247, {%r198, %r203};
	mov.b64 	%fd58, %rd247;
	mov.b64 	{%r209, %r214}, %rd279;
	// begin inline asm
	shfl.sync.down.b32 %r208, %r209, %r215, %r216, %r217;
	// end inline asm
	// begin inline asm
	shfl.sync.down.b32 %r213, %r214, %r215, %r216, %r217;
	// end inline asm
	mov.b64 	%rd63, {%r208, %r213};
	setp.ge.s32 	%p121, %r197, %r216;
	mov.f64 	%fd201, %fd188;
	mov.u64 	%rd292, %rd279;
	@%p121 bra 	$L__BB10_74;
	setp.lt.f64 	%p122, %fd188, %fd58;
	mov.f64 	%fd201, %fd58;
	mov.u64 	%rd292, %rd63;
	@%p122 bra 	$L__BB10_74;
	setp.gt.f64 	%p123, %fd188, %fd58;
	mov.f64 	%fd201, %fd188;
	mov.u64 	%rd292, %rd279;
	@%p123 bra 	$L__BB10_74;
	setp.lt.s64 	%p124, %rd279, %rd63;
	selp.f64 	%fd201, %fd188, %fd58, %p124;
	min.s64 	%rd292, %rd279, %rd63;
$L__BB10_74:
	mov.b64 	%rd248, %fd201;
	mov.b64 	{%r223, %r228}, %rd248;
	mov.b32 	%r239, 2;
	mov.b32 	%r241, -1;
	// begin inline asm
	shfl.sync.down.b32 %r222, %r223, %r239, %r216, %r241;
	// end inline asm
	// begin inline asm
	shfl.sync.down.b32 %r227, %r228, %r239, %r216, %r241;
	// end inline asm
	mov.b64 	%rd249, {%r222, %r227};
	mov.b64 	%fd61, %rd249;
	mov.b64 	{%r233, %r238}, %rd292;
	// begin inline asm
	shfl.sync.down.b32 %r232, %r233, %r239, %r216, %r241;
	// end inline asm
	// begin inline asm
	shfl.sync.down.b32 %r237, %r238, %r239, %r216, %r241;
	// end inline asm
	mov.b64 	%rd66, {%r232, %r237};
	add.s32 	%r242, %r197, 2;
	setp.gt.s32 	%p125, %r242, %r216;
	mov.f64 	%fd202, %fd201;
	mov.u64 	%rd293, %rd292;
	@%p125 bra 	$L__BB10_78;
	setp.lt.f64 	%p126, %fd201, %fd61;
	mov.f64 	%fd202, %fd61;
	mov.u64 	%rd293, %rd66;
	@%p126 bra 	$L__BB10_78;
	setp.gt.f64 	%p127, %fd201, %fd61;
	mov.f64 	%fd202, %fd201;
	mov.u64 	%rd293, %rd292;
	@%p127 bra 	$L__BB10_78;
	setp.lt.s64 	%p128, %rd292, %rd66;
	selp.f64 	%fd202, %fd201, %fd61, %p128;
	min.s64 	%rd293, %rd292, %rd66;
$L__BB10_78:
	mov.b64 	%rd250, %fd202;
	mov.b64 	{%r244, %r249}, %rd250;
	mov.b32 	%r260, 4;
	mov.b32 	%r262, -1;
	// begin inline asm
	shfl.sync.down.b32 %r243, %r244, %r260, %r216, %r262;
	// end inline asm
	// begin inline asm
	shfl.sync.down.b32 %r248, %r249, %r260, %r216, %r262;
	// end inline asm
	mov.b64 	%rd251, {%r243, %r248};
	mov.b64 	%fd64, %rd251;
	mov.b64 	{%r254, %r259}, %rd293;
	// begin inline asm
	shfl.sync.down.b32 %r253, %r254, %r260, %r216, %r262;
	// end inline asm
	// begin inline asm
	shfl.sync.down.b32 %r258, %r259, %r260, %r216, %r262;
	// end inline asm
	mov.b64 	%rd69, {%r253, %r258};
	add.s32 	%r263, %r197, 4;
	setp.gt.s32 	%p129, %r263, %r216;
	mov.f64 	%fd203, %fd202;
	mov.u64 	%rd294, %rd293;
	@%p129 bra 	$L__BB10_82;
	setp.lt.f64 	%p130, %fd202, %fd64;
	mov.f64 	%fd203, %fd64;
	mov.u64 	%rd294, %rd69;
	@%p130 bra 	$L__BB10_82;
	setp.gt.f64 	%p131, %fd202, %fd64;
	mov.f64 	%fd203, %fd202;
	mov.u64 	%rd294, %rd293;
	@%p131 bra 	$L__BB10_82;
	setp.lt.s64 	%p132, %rd293, %rd69;
	selp.f64 	%fd203, %fd202, %fd64, %p132;
	min.s64 	%rd294, %rd293, %rd69;
$L__BB10_82:
	mov.b64 	%rd252, %fd203;
	mov.b64 	{%r265, %r270}, %rd252;
	mov.b32 	%r281, 8;
	mov.b32 	%r283, -1;
	// begin inline asm
	shfl.sync.down.b32 %r264, %r265, %r281, %r216, %r283;
	// end inline asm
	// begin inline asm
	shfl.sync.down.b32 %r269, %r270, %r281, %r216, %r283;
	// end inline asm
	mov.b64 	%rd253, {%r264, %r269};
	mov.b64 	%fd67, %rd253;
	mov.b64 	{%r275, %r280}, %rd294;
	// begin inline asm
	shfl.sync.down.b32 %r274, %r275, %r281, %r216, %r283;
	// end inline asm
	// begin inline asm
	shfl.sync.down.b32 %r279, %r280, %r281, %r216, %r283;
	// end inline asm
	mov.b64 	%rd72, {%r274, %r279};
	add.s32 	%r284, %r197, 8;
	setp.gt.s32 	%p133, %r284, %r216;
	mov.f64 	%fd204, %fd203;
	mov.u64 	%rd295, %rd294;
	@%p133 bra 	$L__BB10_86;
	setp.lt.f64 	%p134, %fd203, %fd67;
	mov.f64 	%fd204, %fd67;
	mov.u64 	%rd295, %rd72;
	@%p134 bra 	$L__BB10_86;
	setp.gt.f64 	%p135, %fd203, %fd67;
	mov.f64 	%fd204, %fd203;
	mov.u64 	%rd295, %rd294;
	@%p135 bra 	$L__BB10_86;
	setp.lt.s64 	%p136, %rd294, %rd72;
	selp.f64 	%fd204, %fd203, %fd67, %p136;
	min.s64 	%rd295, %rd294, %rd72;
$L__BB10_86:
	mov.b64 	%rd254, %fd204;
	mov.b64 	{%r286, %r291}, %rd254;
	mov.b32 	%r302, 16;
	mov.b32 	%r304, -1;
	// begin inline asm
	shfl.sync.down.b32 %r285, %r286, %r302, %r216, %r304;
	// end inline asm
	// begin inline asm
	shfl.sync.down.b32 %r290, %r291, %r302, %r216, %r304;
	// end inline asm
	mov.b64 	%rd255, {%r285, %r290};
	mov.b64 	%fd70, %rd255;
	mov.b64 	{%r296, %r301}, %rd295;
	// begin inline asm
	shfl.sync.down.b32 %r295, %r296, %r302, %r216, %r304;
	// end inline asm
	// begin inline asm
	shfl.sync.down.b32 %r300, %r301, %r302, %r216, %r304;
	// end inline asm
	mov.b64 	%rd75, {%r295, %r300};
	add.s32 	%r305, %r197, 16;
	setp.gt.s32 	%p137, %r305, %r216;
	mov.f64 	%fd241, %fd204;
	mov.u64 	%rd332, %rd295;
	@%p137 bra 	$L__BB10_90;
	setp.lt.f64 	%p138, %fd204, %fd70;
	mov.f64 	%fd241, %fd70;
	mov.u64 	%rd332, %rd75;
	@%p138 bra 	$L__BB10_90;
	setp.gt.f64 	%p139, %fd204, %fd70;
	mov.f64 	%fd241, %fd204;
	mov.u64 	%rd332, %rd295;
	@%p139 bra 	$L__BB10_90;
	setp.lt.s64 	%p140, %rd295, %rd75;
	selp.f64 	%fd241, %fd204, %fd70, %p140;
	min.s64 	%rd332, %rd295, %rd75;
$L__BB10_90:
	setp.ne.s32 	%p141, %r197, 0;
	@%p141 bra 	$L__BB10_92;
	shr.u32 	%r306, %r5, 1;
	and.b32  	%r307, %r306, 496;
	mov.u32 	%r308, _ZN6thrust24THRUST_300001_SM_1000_NS8cuda_cub4core6detail5shmemE;
	add.s32 	%r309, %r308, %r307;
	st.shared.f64 	[%r309+8], %fd241;
	st.shared.u64 	[%r309+16], %rd332;
$L__BB10_92:
	bar.sync 	0;
	setp.ne.s32 	%p142, %r5, 0;
	@%p142 bra 	$L__BB10_208;
	setp.lt.s32 	%p143, %r4, 33;
	mov.f64 	%fd206, %fd241;
	mov.u64 	%rd297, %rd332;
	@%p143 bra 	$L__BB10_97;
	ld.shared.f64 	%fd73, [_ZN6thrust24THRUST_300001_SM_1000_NS8cuda_cub4core6detail5shmemE+24];
	ld.shared.u64 	%rd78, [_ZN6thrust24THRUST_300001_SM_1000_NS8cuda_cub4core6detail5shmemE+32];
	setp.lt.f64 	%p144, %fd241, %fd73;
	mov.f64 	%fd206, %fd73;
	mov.u64 	%rd297, %rd78;
	@%p144 bra 	$L__BB10_97;
	setp.lt.f64 	%p145, %fd73, %fd241;
	mov.f64 	%fd206, %fd241;
	mov.u64 	%rd297, %rd332;
	@%p145 bra 	$L__BB10_97;
	setp.lt.s64 	%p146, %rd332, %rd78;
	selp.f64 	%fd206, %fd241, %fd73, %p146;
	min.s64 	%rd297, %rd332, %rd78;
$L__BB10_97:
	setp.lt.s32 	%p147, %r4, 65;
	mov.f64 	%fd207, %fd206;
	mov.u64 	%rd298, %rd297;
	@%p147 bra 	$L__BB10_101;
	ld.shared.f64 	%fd76, [_ZN6thrust24THRUST_300001_SM_1000_NS8cuda_cub4core6detail5shmemE+40];
	ld.shared.u64 	%rd81, [_ZN6thrust24THRUST_300001_SM_1000_NS8cuda_cub4core6detail5shmemE+48];
	setp.lt.f64 	%p148, %fd206, %fd76;
	mov.f64 	%fd207, %fd76;
	mov.u64 	%rd298, %rd81;
	@%p148 bra 	$L__BB10_101;
	setp.lt.f64 	%p149, %fd76, %fd206;
	mov.f64 	%fd207, %fd206;
	mov.u64 	%rd298, %rd297;
	@%p149 bra 	$L__BB10_101;
	setp.lt.s64 	%p150, %rd297, %rd81;
	selp.f64 	%fd207, %fd206, %fd76, %p150;
	min.s64 	%rd298, %rd297, %rd81;
$L__BB10_101:
	setp.lt.s32 	%p151, %r4, 97;
	mov.f64 	%fd208, %fd207;
	mov.u64 	%rd299, %rd298;
	@%p151 bra 	$L__BB10_105;
	ld.shared.f64 	%fd79, [_ZN6thrust24THRUST_300001_SM_1000_NS8cuda_cub4core6detail5shmemE+56];
	ld.shared.u64 	%rd84, [_ZN6thrust24THRUST_300001_SM_1000_NS8cuda_cub4core6detail5shmemE+64];
	setp.lt.f64 	%p152, %fd207, %fd79;
	mov.f64 	%fd208, %fd79;
	mov.u64 	%rd299, %rd84;
	@%p152 bra 	$L__BB10_105;
	setp.lt.f64 	%p153, %fd79, %fd207;
	mov.f64 	%fd208, %fd207;
	mov.u64 	%rd299, %rd298;
	@%p153 bra 	$L__BB10_105;
	setp.lt.s64 	%p154, %rd298, %rd84;
	selp.f64 	%fd208, %fd207, %fd79, %p154;
	min.s64 	%rd299, %rd298, %rd84;
$L__BB10_105:
	setp.lt.s32 	%p155, %r4, 129;
	mov.f64 	%fd209, %fd208;
	mov.u64 	%rd300, %rd299;
	@%p155 bra 	$L__BB10_109;
	ld.shared.f64 	%fd82, [_ZN6thrust24THRUST_300001_SM_1000_NS8cuda_cub4core6detail5shmemE+72];
	ld.shared.u64 	%rd87, [_ZN6thrust24THRUST_300001_SM_1000_NS8cuda_cub4core6detail5shmemE+80];
	setp.lt.f64 	%p156, %fd208, %fd82;
	mov.f64 	%fd209, %fd82;
	mov.u64 	%rd300, %rd87;
	@%p156 bra 	$L__BB10_109;
	setp.lt.f64 	%p157, %fd82, %fd208;
	mov.f64 	%fd209, %fd208;
	mov.u64 	%rd300, %rd299;
	@%p157 bra 	$L__BB10_109;
	setp.lt.s64 	%p158, %rd299, %rd87;
	selp.f64 	%fd209, %fd208, %fd82, %p158;
	min.s64 	%rd300, %rd299, %rd87;
$L__BB10_109:
	setp.lt.s32 	%p159, %r4, 161;
	mov.f64 	%fd210, %fd209;
	mov.u64 	%rd301, %rd300;
	@%p159 bra 	$L__BB10_113;
	ld.shared.f64 	%fd85, [_ZN6thrust24THRUST_300001_SM_1000_NS8cuda_cub4core6detail5shmemE+88];
	ld.shared.u64 	%rd90, [_ZN6thrust24THRUST_300001_SM_1000_NS8cuda_cub4core6detail5shmemE+96];
	setp.lt.f64 	%p160, %fd209, %fd85;
	mov.f64 	%fd210, %fd85;
	mov.u64 	%rd301, %rd90;
	@%p160 bra 	$L__BB10_113;
	setp.lt.f64 	%p161, %fd85, %fd209;
	mov.f64 	%fd210, %fd209;
	mov.u64 	%rd301, %rd300;
	@%p161 bra 	$L__BB10_113;
	setp.lt.s64 	%p162, %rd300, %rd90;
	selp.f64 	%fd210, %fd209, %fd85, %p162;
	min.s64 	%rd301, %rd300, %rd90;
$L__BB10_113:
	setp.lt.s32 	%p163, %r4, 193;
	mov.f64 	%fd211, %fd210;
	mov.u64 	%rd302, %rd301;
	@%p163 bra 	$L__BB10_117;
	ld.shared.f64 	%fd88, [_ZN6thrust24THRUST_300001_SM_1000_NS8cuda_cub4core6detail5shmemE+104];
	ld.shared.u64 	%rd93, [_ZN6thrust24THRUST_300001_SM_1000_NS8cuda_cub4core6detail5shmemE+112];
	setp.lt.f64 	%p164, %fd210, %fd88;
	mov.f64 	%fd211, %fd88;
	mov.u64 	%rd302, %rd93;
	@%p164 bra 	$L__BB10_117;
	setp.lt.f64 	%p165, %fd88, %fd210;
	mov.f64 	%fd211, %fd210;
	mov.u64 	%rd302, %rd301;
	@%p165 bra 	$L__BB10_117;
	setp.lt.s64 	%p166, %rd301, %rd93;
	selp.f64 	%fd211, %fd210, %fd88, %p166;
	min.s64 	%rd302, %rd301, %rd93;
$L__BB10_117:
	setp.lt.s32 	%p167, %r4, 225;
	mov.u64 	%rd332, %rd302;
	mov.f64 	%fd241, %fd211;
	@%p167 bra 	$L__BB10_208;
	ld.shared.f64 	%fd91, [_ZN6thrust24THRUST_300001_SM_1000_NS8cuda_cub4core6detail5shmemE+120];
	ld.shared.u64 	%rd96, [_ZN6thrust24THRUST_300001_SM_1000_NS8cuda_cub4core6detail5shmemE+128];
	setp.lt.f64 	%p168, %fd211, %fd91;
	mov.u64 	%rd332, %rd96;
	mov.f64 	%fd241, %fd91;
	@%p168 bra 	$L__BB10_208;
	setp.lt.f64 	%p169, %fd91, %fd211;
	mov.u64 	%rd332, %rd302;
	mov.f64 	%fd241, %fd211;
	@%p169 bra 	$L__BB10_208;
	setp.lt.s64 	%p170, %rd302, %rd96;
	selp.f64 	%fd241, %fd211, %fd91, %p170;
	min.s64 	%rd332, %rd302, %rd96;
	bra.uni 	$L__BB10_208;
$L__BB10_121:
	mov.u32 	%r35, %tid.x;
	cvt.s64.s32 	%rd185, %r2;
	add.s64 	%rd98, %rd182, %rd185;
	cvt.u64.u32 	%rd186, %r35;
	add.s64 	%rd187, %rd186, %rd185;
	cvta.to.global.u64 	%rd188, %rd181;
	shl.b64 	%rd189, %rd187, 3;
	add.s64 	%rd190, %rd188, %rd189;
	ld.global.f64 	%fd170, [%rd190];
	add.s32 	%r69, %r35, 256;
	cvt.u64.u32 	%rd191, %r69;
	ld.global.f64 	%fd171, [%rd190+2048];
	add.s32 	%r70, %r35, 512;
	cvt.u64.u32 	%rd192, %r70;
	ld.global.f64 	%fd172, [%rd190+4096];
	add.s32 	%r71, %r35, 768;
	cvt.u64.u32 	%rd193, %r71;
	ld.global.f64 	%fd173, [%rd190+6144];
	or.b32  	%r72, %r35, 1024;
	cvt.u64.u32 	%rd99, %r72;
	add.s64 	%rd320, %rd98, %rd99;
	ld.global.f64 	%fd229, [%rd190+8192];
	setp.geu.f64 	%p2, %fd170, %fd171;
	selp.f64 	%fd174, %fd170, %fd171, %p2;
	selp.b64 	%rd194, %rd186, %rd191, %p2;
	setp.geu.f64 	%p3, %fd174, %fd172;
	selp.f64 	%fd175, %fd174, %fd172, %p3;
	selp.b64 	%rd195, %rd194, %rd192, %p3;
	setp.geu.f64 	%p4, %fd175, %fd173;
	selp.f64 	%fd94, %fd175, %fd173, %p4;
	selp.b64 	%rd101, %rd195, %rd193, %p4;
	setp.lt.f64 	%p5, %fd94, %fd229;
	@%p5 bra 	$L__BB10_123;
	setp.lt.f64 	%p6, %fd229, %fd94;
	setp.lt.u64 	%p7, %rd101, %rd99;
	or.pred  	%p8, %p6, %p7;
	selp.f64 	%fd229, %fd94, %fd229, %p8;
	add.s64 	%rd196, %rd98, %rd101;
	selp.b64 	%rd320, %rd196, %rd320, %p8;
$L__BB10_123:
	setp.le.s32 	%p9, %r66, %r3;
	@%p9 bra 	$L__BB10_164;
	setp.ne.s32 	%p10, %r35, 0;
	@%p10 bra 	$L__BB10_126;
	atom.global.add.u32 	%r73, [%rd1+4], 1280;
	add.s32 	%r74, %r73, %r3;
	st.shared.u32 	[_ZN6thrust24THRUST_300001_SM_1000_NS8cuda_cub4core6detail5shmemE+152], %r74;
$L__BB10_126:
	bar.sync 	0;
	ld.shared.u32 	%r427, [_ZN6thrust24THRUST_300001_SM_1000_NS8cuda_cub4core6detail5shmemE+152];
	add.s32 	%r75, %r427, 1280;
	setp.gt.s32 	%p11, %r75, %r66;
	@%p11 bra 	$L__BB10_141;
	mov.f64 	%fd213, %fd229;
$L__BB10_128:
	cvt.s64.s32 	%rd197, %r427;
	add.s64 	%rd198, %rd186, %rd197;
	cvta.to.global.u64 	%rd199, %rd181;
	shl.b64 	%rd200, %rd198, 3;
	add.s64 	%rd201, %rd199, %rd200;
	add.s64 	%rd106, %rd198, %rd182;
	ld.global.f64 	%fd214, [%rd201];
	ld.global.f64 	%fd215, [%rd201+2048];
	ld.global.f64 	%fd216, [%rd201+4096];
	ld.global.f64 	%fd217, [%rd201+6144];
	ld.global.f64 	%fd229, [%rd201+8192];
	setp.lt.f64 	%p12, %fd213, %fd214;
	mov.u64 	%rd305, %rd106;
	@%p12 bra 	$L__BB10_130;
	setp.lt.f64 	%p13, %fd214, %fd213;
	setp.lt.s64 	%p14, %rd320, %rd106;
	or.pred  	%p15, %p13, %p14;
	selp.f64 	%fd214, %fd213, %fd214, %p15;
	selp.b64 	%rd305, %rd320, %rd106, %p15;
$L__BB10_130:
	add.s64 	%rd306, %rd106, 256;
	setp.lt.f64 	%p16, %fd214, %fd215;
	@%p16 bra 	$L__BB10_132;
	setp.lt.f64 	%p17, %fd215, %fd214;
	setp.lt.s64 	%p18, %rd305, %rd306;
	or.pred  	%p19, %p17, %p18;
	selp.f64 	%fd215, %fd214, %fd215, %p19;
	selp.b64 	%rd306, %rd305, %rd306, %p19;
$L__BB10_132:
	add.s64 	%rd207, %rd198, %rd182;
	add.s64 	%rd307, %rd207, 512;
	setp.lt.f64 	%p20, %fd215, %fd216;
	@%p20 bra 	$L__BB10_134;
	setp.lt.f64 	%p21, %fd216, %fd215;
	setp.lt.s64 	%p22, %rd306, %rd307;
	or.pred  	%p23, %p21, %p22;
	selp.f64 	%fd216, %fd215, %fd216, %p23;
	selp.b64 	%rd307, %rd306, %rd307, %p23;
$L__BB10_134:
	cvt.s64.s32 	%rd208, %r427;
	add.s64 	%rd209, %rd186, %rd208;
	add.s64 	%rd210, %rd209, %rd182;
	add.s64 	%rd308, %rd210, 768;
	setp.lt.f64 	%p24, %fd216, %fd217;
	@%p24 bra 	$L__BB10_136;
	setp.lt.f64 	%p25, %fd217, %fd216;
	setp.lt.s64 	%p26, %rd307, %rd308;
	or.pred  	%p27, %p25, %p26;
	selp.f64 	%fd217, %fd216, %fd217, %p27;
	selp.b64 	%rd308, %rd307, %rd308, %p27;
$L__BB10_136:
	add.s64 	%rd320, %rd210, 1024;
	setp.lt.f64 	%p28, %fd217, %fd229;
	@%p28 bra 	$L__BB10_138;
	setp.lt.f64 	%p29, %fd229, %fd217;
	setp.lt.s64 	%p30, %rd308, %rd320;
	or.pred  	%p31, %p29, %p30;
	selp.f64 	%fd229, %fd217, %fd229, %p31;
	selp.b64 	%rd320, %rd308, %rd320, %p31;
$L__BB10_138:
	setp.ne.s32 	%p32, %r35, 0;
	bar.sync 	0;
	@%p32 bra 	$L__BB10_140;
	atom.global.add.u32 	%r76, [%rd1+4], 1280;
	add.s32 	%r77, %r76, %r3;
	st.shared.u32 	[_ZN6thrust24THRUST_300001_SM_1000_NS8cuda_cub4core6detail5shmemE+152], %r77;
$L__BB10_140:
	bar.sync 	0;
	ld.shared.u32 	%r427, [_ZN6thrust24THRUST_300001_SM_1000_NS8cuda_cub4core6detail5shmemE+152];
	add.s32 	%r78, %r427, 1280;
	setp.le.s32 	%p33, %r78, %r66;
	mov.f64 	%fd213, %fd229;
	@%p33 bra 	$L__BB10_128;
$L__BB10_141:
	setp.le.s32 	%p34, %r66, %r427;
	@%p34 bra 	$L__BB10_164;
	sub.s32 	%r40, %r66, %r427;
	setp.ge.s32 	%p35, %r35, %r40;
	@%p35 bra 	$L__BB10_164;
	cvta.to.global.u64 	%rd122, %rd181;
	not.b32 	%r79, %r35;
	add.s32 	%r80, %r66, %r79;
	sub.s32 	%r41, %r80, %r427;
	and.b32  	%r81, %r41, 768;
	setp.eq.s32 	%p36, %r81, 768;
	mov.u32 	%r431, %r35;
	@%p36 bra 	$L__BB10_149;
	add.s32 	%r429, %r35, %r427;
	shr.u32 	%r82, %r41, 8;
	add.s32 	%r83, %r82, 1;
	and.b32  	%r84, %r83, 3;
	neg.s32 	%r428, %r84;
	mov.u32 	%r431, %r35;
$L__BB10_145:
	.pragma "nounroll";
	mov.u64 	%rd123, %rd320;
	mov.f64 	%fd114, %fd229;
	cvt.s64.s32 	%rd215, %r429;
	add.s64 	%rd124, %rd182, %rd215;
	mul.wide.s32 	%rd216, %r429, 8;
	add.s64 	%rd217, %rd122, %rd216;
	ld.global.f64 	%fd115, [%rd217];
	setp.lt.f64 	%p37, %fd114, %fd115;
	mov.f64 	%fd229, %fd115;
	mov.u64 	%rd320, %rd124;
	@%p37 bra 	$L__BB10_148;
	setp.lt.f64 	%p38, %fd115, %fd114;
	mov.f64 	%fd229, %fd114;
	mov.u64 	%rd320, %rd123;
	@%p38 bra 	$L__BB10_148;
	setp.lt.s64 	%p39, %rd123, %rd124;
	selp.f64 	%fd229, %fd114, %fd115, %p39;
	min.s64 	%rd320, %rd123, %rd124;
$L__BB10_148:
	add.s32 	%r431, %r431, 256;
	add.s32 	%r429, %r429, 256;
	add.s32 	%r428, %r428, 1;
	setp.ne.s32 	%p40, %r428, 0;
	@%p40 bra 	$L__BB10_145;
$L__BB10_149:
	setp.lt.u32 	%p41, %r41, 768;
	@%p41 bra 	$L__BB10_164;
	add.s32 	%r432, %r431, %r427;
	add.s32 	%r435, %r432, 256;
	add.s32 	%r434, %r432, 512;
	add.s32 	%r433, %r432, 768;
	add.s64 	%rd129, %rd122, 4096;
$L__BB10_151:
	cvt.s64.s32 	%rd218, %r435;
	add.s64 	%rd131, %rd182, %rd218;
	cvt.s64.s32 	%rd219, %r434;
	add.s64 	%rd132, %rd182, %rd219;
	cvt.s64.s32 	%rd220, %r433;
	add.s64 	%rd133, %rd182, %rd220;
	cvt.s64.s32 	%rd221, %r432;
	mul.wide.s32 	%rd222, %r432, 8;
	add.s64 	%rd134, %rd129, %rd222;
	add.s64 	%rd135, %rd182, %rd221;
	ld.global.f64 	%fd121, [%rd134+-4096];
	setp.lt.f64 	%p42, %fd229, %fd121;
	mov.f64 	%fd225, %fd121;
	mov.u64 	%rd316, %rd135;
	@%p42 bra 	$L__BB10_154;
	setp.lt.f64 	%p43, %fd121, %fd229;
	mov.f64 	%fd225, %fd229;
	mov.u64 	%rd316, %rd320;
	@%p43 bra 	$L__BB10_154;
	setp.lt.s64 	%p44, %rd320, %rd135;
	selp.f64 	%fd225, %fd229, %fd121, %p44;
	min.s64 	%rd316, %rd320, %rd135;
$L__BB10_154:
	ld.global.f64 	%fd124, [%rd134+-2048];
	setp.lt.f64 	%p45, %fd225, %fd124;
	mov.f64 	%fd226, %fd124;
	mov.u64 	%rd317, %rd131;
	@%p45 bra 	$L__BB10_157;
	setp.lt.f64 	%p46, %fd124, %fd225;
	mov.f64 	%fd226, %fd225;
	mov.u64 	%rd317, %rd316;
	@%p46 bra 	$L__BB10_157;
	setp.lt.s64 	%p47, %rd316, %rd131;
	selp.f64 	%fd226, %fd225, %fd124, %p47;
	min.s64 	%rd317, %rd316, %rd131;
$L__BB10_157:
	ld.global.f64 	%fd127, [%rd134];
	setp.lt.f64 	%p48, %fd226, %fd127;
	mov.f64 	%fd227, %fd127;
	mov.u64 	%rd318, %rd132;
	@%p48 bra 	$L__BB10_160;
	setp.lt.f64 	%p49, %fd127, %fd226;
	mov.f64 	%fd227, %fd226;
	mov.u64 	%rd318, %rd317;
	@%p49 bra 	$L__BB10_160;
	setp.lt.s64 	%p50, %rd317, %rd132;
	selp.f64 	%fd227, %fd226, %fd127, %p50;
	min.s64 	%rd318, %rd317, %rd132;
$L__BB10_160:
	ld.global.f64 	%fd130, [%rd134+2048];
	setp.lt.f64 	%p51, %fd227, %fd130;
	mov.f64 	%fd229, %fd130;
	mov.u64 	%rd320, %rd133;
	@%p51 bra 	$L__BB10_163;
	setp.lt.f64 	%p52, %fd130, %fd227;
	mov.f64 	%fd229, %fd227;
	mov.u64 	%rd320, %rd318;
	@%p52 bra 	$L__BB10_163;
	setp.lt.s64 	%p53, %rd318, %rd133;
	selp.f64 	%fd229, %fd227, %fd130, %p53;
	min.s64 	%rd320, %rd318, %rd133;
$L__BB10_163:
	add.s32 	%r431, %r431, 1024;
	add.s32 	%r435, %r435, 1024;
	add.s32 	%r434, %r434, 1024;
	add.s32 	%r433, %r433, 1024;
	add.s32 	%r432, %r432, 1024;
	setp.lt.s32 	%p54, %r431, %r40;
	@%p54 bra 	$L__BB10_151;
$L__BB10_164:
	// begin inline asm
	mov.u32 %r85, %laneid;
	// end inline asm
	mov.b64 	%rd223, %fd229;
	mov.b64 	{%r87, %r92}, %rd223;
	mov.b32 	%r103, 1;
	mov.b32 	%r104, 31;
	mov.b32 	%r105, -1;
	// begin inline asm
	shfl.sync.down.b32 %r86, %r87, %r103, %r104, %r105;
	// end inline asm
	// begin inline asm
	shfl.sync.down.b32 %r91, %r92, %r103, %r104, %r105;
	// end inline asm
	mov.b64 	%rd224, {%r86, %r91};
	mov.b64 	%fd134, %rd224;
	mov.b64 	{%r97, %r102}, %rd320;
	// begin inline asm
	shfl.sync.down.b32 %r96, %r97, %r103, %r104, %r105;
	// end inline asm
	// begin inline asm
	shfl.sync.down.b32 %r101, %r102, %r103, %r104, %r105;
	// end inline asm
	mov.b64 	%rd145, {%r96, %r101};
	setp.gt.s32 	%p55, %r85, 30;
	mov.f64 	%fd230, %fd229;
	mov.u64 	%rd321, %rd320;
	@%p55 bra 	$L__BB10_168;
	setp.lt.f64 	%p56, %fd229, %fd134;
	mov.f64 	%fd230, %fd134;
	mov.u64 	%rd321, %rd145;
	@%p56 bra 	$L__BB10_168;
	setp.gt.f64 	%p57, %fd229, %fd134;
	mov.f64 	%fd230, %fd229;
	mov.u64 	%rd321, %rd320;
	@%p57 bra 	$L__BB10_168;
	setp.lt.s64 	%p58, %rd320, %rd145;
	selp.f64 	%fd230, %fd229, %fd134, %p58;
	min.s64 	%rd321, %rd320, %rd145;
$L__BB10_168:
	mov.b64 	%rd225, %fd230;
	mov.b64 	{%r107, %r112}, %rd225;
	mov.b32 	%r123, 2;
	mov.b32 	%r124, 31;
	mov.b32 	%r125, -1;
	// begin inline asm
	shfl.sync.down.b32 %r106, %r107, %r123, %r124, %r125;
	// end inline asm
	// begin inline asm
	shfl.sync.down.b32 %r111, %r112, %r123, %r124, %r125;
	// end inline asm
	mov.b64 	%rd226, {%r106, %r111};
	mov.b64 	%fd137, %rd226;
	mov.b64 	{%r117, %r122}, %rd321;
	// begin inline asm
	shfl.sync.down.b32 %r116, %r117, %r123, %r124, %r125;
	// end inline asm
	// begin inline asm
	shfl.sync.down.b32 %r121, %r122, %r123, %r124, %r125;
	// end inline asm
	mov.b64 	%rd148, {%r116, %r121};
	setp.gt.s32 	%p59, %r85, 29;
	mov.f64 	%fd231, %fd230;
	mov.u64 	%rd322, %rd321;
	@%p59 bra 	$L__BB10_172;
	setp.lt.f64 	%p60, %fd230, %fd137;
	mov.f64 	%fd231, %fd137;
	mov.u64 	%rd322, %rd148;
	@%p60 bra 	$L__BB10_172;
	setp.gt.f64 	%p61, %fd230, %fd137;
	mov.f64 	%fd231, %fd230;
	mov.u64 	%rd322, %rd321;
	@%p61 bra 	$L__BB10_172;
	setp.lt.s64 	%p62, %rd321, %rd148;
	selp.f64 	%fd231, %fd230, %fd137, %p62;
	min.s64 	%rd322, %rd321, %rd148;
$L__BB10_172:
	mov.b64 	%rd227, %fd231;
	mov.b64 	{%r127, %r132}, %rd227;
	mov.b32 	%r143, 4;
	mov.b32 	%r144, 31;
	mov.b32 	%r145, -1;
	// begin inline asm
	shfl.sync.down.b32 %r126, %r127, %r143, %r144, %r145;
	// end inline asm
	// begin inline asm
	shfl.sync.down.b32 %r131, %r132, %r143, %r144, %r145;
	// end inline asm
	mov.b64 	%rd228, {%r126, %r131};
	mov.b64 	%fd140, %rd228;
	mov.b64 	{%r137, %r142}, %rd322;
	// begin inline asm
	shfl.sync.down.b32 %r136, %r137, %r143, %r144, %r145;
	// end inline asm
	// begin inline asm
	shfl.sync.down.b32 %r141, %r142, %r143, %r144, %r145;
	// end inline asm
	mov.b64 	%rd151, {%r136, %r141};
	setp.gt.s32 	%p63, %r85, 27;
	mov.f64 	%fd232, %fd231;
	mov.u64 	%rd323, %rd322;
	@%p63 bra 	$L__BB10_176;
	setp.lt.f64 	%p64, %fd231, %fd140;
	mov.f64 	%fd232, %fd140;
	mov.u64 	%rd323, %rd151;
	@%p64 bra 	$L__BB10_176;
	setp.gt.f64 	%p65, %fd231, %fd140;
	mov.f64 	%fd232, %fd231;
	mov.u64 	%rd323, %rd322;
	@%p65 bra 	$L__BB10_176;
	setp.lt.s64 	%p66, %rd322, %rd151;
	selp.f64 	%fd232, %fd231, %fd140, %p66;
	min.s64 	%rd323, %rd322, %rd151;
$L__BB10_176:
	mov.b64 	%rd229, %fd232;
	mov.b64 	{%r147, %r152}, %rd229;
	mov.b32 	%r163, 8;
	mov.b32 	%r164, 31;
	mov.b32 	%r165, -1;
	// begin inline asm
	shfl.sync.down.b32 %r146, %r147, %r163, %r164, %r165;
	// end inline asm
	// begin inline asm
	shfl.sync.down.b32 %r151, %r152, %r163, %r164, %r165;
	// end inline asm
	mov.b64 	%rd230, {%r146, %r151};
	mov.b64 	%fd143, %rd230;
	mov.b64 	{%r157, %r162}, %rd323;
	// begin inline asm
	shfl.sync.down.b32 %r156, %r157, %r163, %r164, %r165;
	// end inline asm
	// begin inline asm
	shfl.sync.down.b32 %r161, %r162, %r163, %r164, %r165;
	// end inline asm
	mov.b64 	%rd154, {%r156, %r161};
	setp.gt.s32 	%p67, %r85, 23;
	mov.f64 	%fd233, %fd232;
	mov.u64 	%rd324, %rd323;
	@%p67 bra 	$L__BB10_180;
	setp.lt.f64 	%p68, %fd232, %fd143;
	mov.f64 	%fd233, %fd143;
	mov.u64 	%rd324, %rd154;
	@%p68 bra 	$L__BB10_180;
	setp.gt.f64 	%p69, %fd232, %fd143;
	mov.f64 	%fd233, %fd232;
	mov.u64 	%rd324, %rd323;
	@%p69 bra 	$L__BB10_180;
	setp.lt.s64 	%p70, %rd323, %rd154;
	selp.f64 	%fd233, %fd232, %fd143, %p70;
	min.s64 	%rd324, %rd323, %rd154;
$L__BB10_180:
	mov.b64 	%rd231, %fd233;
	mov.b64 	{%r167, %r172}, %rd231;
	mov.b32 	%r183, 16;
	mov.b32 	%r184, 31;
	mov.b32 	%r185, -1;
	// begin inline asm
	shfl.sync.down.b32 %r166, %r167, %r183, %r184, %r185;
	// end inline asm
	// begin inline asm
	shfl.sync.down.b32 %r171, %r172, %r183, %r184, %r185;
	// end inline asm
	mov.b64 	%rd232, {%r166, %r171};
	mov.b64 	%fd146, %rd232;
	mov.b64 	{%r177, %r182}, %rd324;
	// begin inline asm
	shfl.sync.down.b32 %r176, %r177, %r183, %r184, %r185;
	// end inline asm
	// begin inline asm
	shfl.sync.down.b32 %r181, %r182, %r183, %r184, %r185;
	// end inline asm
	mov.b64 	%rd157, {%r176, %r181};
	setp.gt.s32 	%p71, %r85, 15;
	mov.f64 	%fd241, %fd233;
	mov.u64 	%rd332, %rd324;
	@%p71 bra 	$L__BB10_184;
	setp.lt.f64 	%p72, %fd233, %fd146;
	mov.f64 	%fd241, %fd146;
	mov.u64 	%rd332, %rd157;
	@%p72 bra 	$L__BB10_184;
	setp.gt.f64 	%p73, %fd233, %fd146;
	mov.f64 	%fd241, %fd233;
	mov.u64 	%rd332, %rd324;
	@%p73 bra 	$L__BB10_184;
	setp.lt.s64 	%p74, %rd324, %rd157;
	selp.f64 	%fd241, %fd233, %fd146, %p74;
	min.s64 	%rd332, %rd324, %rd157;
$L__BB10_184:
	setp.ne.s32 	%p75, %r85, 0;
	@%p75 bra 	$L__BB10_186;
	shr.u32 	%r186, %r35, 1;
	and.b32  	%r187, %r186, 496;
	mov.u32 	%r188, _ZN6thrust24THRUST_300001_SM_1000_NS8cuda_cub4core6detail5shmemE;
	add.s32 	%r189, %r188, %r187;
	st.shared.f64 	[%r189+8], %fd241;
	st.shared.u64 	[%r189+16], %rd332;
$L__BB10_186:
	bar.sync 	0;
	setp.ne.s32 	%p76, %r35, 0;
	@%p76 bra 	$L__BB10_208;
	ld.shared.f64 	%fd149, [_ZN6thrust24THRUST_300001_SM_1000_NS8cuda_cub4core6detail5shmemE+24];
	ld.shared.u64 	%rd160, [_ZN6thrust24THRUST_300001_SM_1000_NS8cuda_cub4core6detail5shmemE+32];
	setp.lt.f64 	%p77, %fd241, %fd149;
	mov.f64 	%fd235, %fd149;
	mov.u64 	%rd326, %rd160;
	@%p77 bra 	$L__BB10_190;
	setp.lt.f64 	%p78, %fd149, %fd241;
	mov.f64 	%fd235, %fd241;
	mov.u64 	%rd326, %rd332;
	@%p78 bra 	$L__BB10_190;
	setp.lt.s64 	%p79, %rd332, %rd160;
	selp.f64 	%fd235, %fd241, %fd149, %p79;
	min.s64 	%rd326, %rd332, %rd160;
$L__BB10_190:
	ld.shared.f64 	%fd152, [_ZN6thrust24THRUST_300001_SM_1000_NS8cuda_cub4core6detail5shmemE+40];
	ld.shared.u64 	%rd163, [_ZN6thrust24THRUST_300001_SM_1000_NS8cuda_cub4core6detail5shmemE+48];
	setp.lt.f64 	%p80, %fd235, %fd152;
	mov.f64 	%fd236, %fd152;
	mov.u64 	%rd327, %rd163;
	@%p80 bra 	$L__BB10_193;
	setp.lt.f64 	%p81, %fd152, %fd235;
	mov.f64 	%fd236, %fd235;
	mov.u64 	%rd327, %rd326;
	@%p81 bra 	$L__BB10_193;
	setp.lt.s64 	%p82, %rd326, %rd163;
	selp.f64 	%fd236, %fd235, %fd152, %p82;
	min.s64 	%rd327, %rd326, %rd163;
$L__BB10_193:
	ld.shared.f64 	%fd155, [_ZN6thrust24THRUST_300001_SM_1000_NS8cuda_cub4core6detail5shmemE+56];
	ld.shared.u64 	%rd166, [_ZN6thrust24THRUST_300001_SM_1000_NS8cuda_cub4core6detail5shmemE+64];
	setp.lt.f64 	%p83, %fd236, %fd155;
	mov.f64 	%fd237, %fd155;
	mov.u64 	%rd328, %rd166;
	@%p83 bra 	$L__BB10_196;
	setp.lt.f64 	%p84, %fd155, %fd236;
	mov.f64 	%fd237, %fd236;
	mov.u64 	%rd328, %rd327;
	@%p84 bra 	$L__BB10_196;
	setp.lt.s64 	%p85, %rd327, %rd166;
	selp.f64 	%fd237, %fd236, %fd155, %p85;
	min.s64 	%rd328, %rd327, %rd166;
$L__BB10_196:
	ld.shared.f64 	%fd158, [_ZN6thrust24THRUST_300001_SM_1000_NS8cuda_cub4core6detail5shmemE+72];
	ld.shared.u64 	%rd169, [_ZN6thrust24THRUST_300001_SM_1000_NS8cuda_cub4core6detail5shmemE+80];
	setp.lt.f64 	%p86, %fd237, %fd158;
	mov.f64 	%fd238, %fd158;
	mov.u64 	%rd329, %rd169;
	@%p86 bra 	$L__BB10_199;
	setp.lt.f64 	%p87, %fd158, %fd237;
	mov.f64 	%fd238, %fd237;
	mov.u64 	%rd329, %rd328;
	@%p87 bra 	$L__BB10_199;
	setp.lt.s64 	%p88, %rd328, %rd169;
	selp.f64 	%fd238, %fd237, %fd158, %p88;
	min.s64 	%rd329, %rd328, %rd169;
$L__BB10_199:
	ld.shared.f64 	%fd161, [_ZN6thrust24THRUST_300001_SM_1000_NS8cuda_cub4core6detail5shmemE+88];
	ld.shared.u64 	%rd172, [_ZN6thrust24THRUST_300001_SM_1000_NS8cuda_cub4core6detail5shmemE+96];
	setp.lt.f64 	%p89, %fd238, %fd161;
	mov.f64 	%fd239, %fd161;
	mov.u64 	%rd330, %rd172;
	@%p89 bra 	$L__BB10_202;
	setp.lt.f64 	%p90, %fd161, %fd238;
	mov.f64 	%fd239, %fd238;
	mov.u64 	%rd330, %rd329;
	@%p90 bra 	$L__BB10_202;
	setp.lt.s64 	%p91, %rd329, %rd172;
	selp.f64 	%fd239, %fd238, %fd161, %p91;
	min.s64 	%rd330, %rd329, %rd172;
$L__BB10_202:
	ld.shared.f64 	%fd164, [_ZN6thrust24THRUST_300001_SM_1000_NS8cuda_cub4core6detail5shmemE+104];
	ld.shared.u64 	%rd175, [_ZN6thrust24THRUST_300001_SM_1000_NS8cuda_cub4core6detail5shmemE+112];
	setp.lt.f64 	%p92, %fd239, %fd164;
	mov.f64 	%fd240, %fd164;
	mov.u64 	%rd331, %rd175;
	@%p92 bra 	$L__BB10_205;
	setp.lt.f64 	%p93, %fd164, %fd239;
	mov.f64 	%fd240, %fd239;
	mov.u64 	%rd331, %rd330;
	@%p93 bra 	$L__BB10_205;
	setp.lt.s64 	%p94, %rd330, %rd175;
	selp.f64 	%fd240, %fd239, %fd164, %p94;
	min.s64 	%rd331, %rd330, %rd175;
$L__BB10_205:
	ld.shared.f64 	%fd167, [_ZN6thrust24THRUST_300001_SM_1000_NS8cuda_cub4core6detail5shmemE+120];
	ld.shared.u64 	%rd178, [_ZN6thrust24THRUST_300001_SM_1000_NS8cuda_cub4core6detail5shmemE+128];
	setp.lt.f64 	%p95, %fd240, %fd167;
	mov.u64 	%rd332, %rd178;
	mov.f64 	%fd241, %fd167;
	@%p95 bra 	$L__BB10_208;
	setp.lt.f64 	%p96, %fd167, %fd240;
	mov.u64 	%rd332, %rd331;
	mov.f64 	%fd241, %fd240;
	@%p96 bra 	$L__BB10_208;
	setp.lt.s64 	%p97, %rd331, %rd178;
	selp.f64 	%fd241, %fd240, %fd167, %p97;
	min.s64 	%rd332, %rd331, %rd178;
$L__BB10_208:
	mov.u32 	%r415, %tid.x;
	setp.ne.s32 	%p214, %r415, 0;
	@%p214 bra 	$L__BB10_210;
	ld.param.u64 	%rd269, [_ZN6thrust24THRUST_300001_SM_1000_NS8cuda_cub4core6detail13_kernel_agentINS1_8__reduce11ReduceAgentINS0_12zip_iteratorIN4cuda3std3__45tupleIJNS0_6detail15normal_iteratorINS0_10device_ptrIdEEEENS0_17counting_iteratorIlNS0_11use_defaultESI_SI_EEEEEEEPNSB_IJdlEEESM_iNS1_9__extrema9arg_max_fIdlNSA_4lessIdEEEEEEJSL_SN_iN3cub18CUB_300001_SM_100013GridEvenShareIiEENSV_9GridQueueIjEESS_EEEvDpT0__param_1];
	cvta.to.global.u64 	%rd266, %rd269;
	mul.wide.u32 	%rd267, %r1, 16;
	add.s64 	%rd268, %rd266, %rd267;
	st.global.f64 	[%rd268], %fd241;
	st.global.u64 	[%rd268+8], %rd332;
$L__BB10_210:
	ret;

}
	// .globl	_ZN6thrust24THRUST_300001_SM_1000_NS8cuda_cub4core6detail13_kernel_agentINS1_8__reduce11ReduceAgentIPN4cuda3std3__45tupleIJdlEEESC_SB_iNS1_9__extrema9arg_max_fIdlNS9_4lessIdEEEEEEJSC_SC_iSH_EEEvDpT0_
.visible .entry _ZN6thrust24THRUST_300001_SM_1000_NS8cuda_cub4core6detail13_kernel_agentINS1_8__reduce11ReduceAgentIPN4cuda3std3__45tupleIJdlEEESC_SB_iNS1_9__extrema9arg_max_fIdlNS9_4lessIdEEEEEEJSC_SC_iSH_EEEvDpT0_(
	.param .u64 .ptr .align 1 _ZN6thrust24THRUST_300001_SM_1000_NS8cuda_cub4core6detail13_kernel_agentINS1_8__reduce11ReduceAgentIPN4cuda3std3__45tupleIJdlEEESC_SB_iNS1_9__extrema9arg_max_fIdlNS9_4lessIdEEEEEEJSC_SC_iSH_EEEvDpT0__param_0,
	.param .u64 .ptr .align 1 _ZN6thrust24THRUST_300001_SM_1000_NS8cuda_cub4core6detail13_kernel_agentINS1_8__reduce11ReduceAgentIPN4cuda3std3__45tupleIJdlEEESC_SB_iNS1_9__extrema9arg_max_fIdlNS9_4lessIdEEEEEEJSC_SC_iSH_EEEvDpT0__param_1,
	.param .u32 _ZN6thrust24THRUST_300001_SM_1000_NS8cuda_cub4core6detail13_kernel_agentINS1_8__reduce11ReduceAgentIPN4cuda3std3__45tupleIJdlEEESC_SB_iNS1_9__extrema9arg_max_fIdlNS9_4lessIdEEEEEEJSC_SC_iSH_EEEvDpT0__param_2,
	.param .align 1 .b8 _ZN6thrust24THRUST_300001_SM_1000_NS8cuda_cub4core6detail13_kernel_agentINS1_8__reduce11ReduceAgentIPN4cuda3std3__45tupleIJdlEEESC_SB_iNS1_9__extrema9arg_max_fIdlNS9_4lessIdEEEEEEJSC_SC_iSH_EEEvDpT0__param_3[1]
)
.maxntid 256
{
	.reg .pred 	%p<222>;
	.reg .b32 	%r<390>;
	.reg .b64 	%rd<387>;
	.reg .b64 	%fd<248>;

	ld.param.u64 	%rd186, [_ZN6thrust24THRUST_300001_SM_1000_NS8cuda_cub4core6detail13_kernel_agentINS1_8__reduce11ReduceAgentIPN4cuda3std3__45tupleIJdlEEESC_SB_iNS1_9__extrema9arg_max_fIdlNS9_4lessIdEEEEEEJSC_SC_iSH_EEEvDpT0__param_0];
	ld.param.u32 	%r37, [_ZN6thrust24THRUST_300001_SM_1000_NS8cuda_cub4core6detail13_kernel_agentINS1_8__reduce11ReduceAgentIPN4cuda3std3__45tupleIJdlEEESC_SB_iNS1_9__extrema9arg_max_fIdlNS9_4lessIdEEEEEEJSC_SC_iSH_EEEvDpT0__param_2];
	setp.eq.s32 	%p1, %r37, 0;
	@%p1 bra 	$L__BB11_211;
	setp.gt.s32 	%p2, %r37, 1279;
	@%p2 bra 	$L__BB11_121;
	mov.u32 	%r1, %tid.x;
	setp.ge.s32 	%p105, %r1, %r37;
	mov.f64 	%fd191, 0d0000000000000000;
	mov.b64 	%rd329, 0;
	mov.u32 	%r380, %r1;
	@%p105 bra 	$L__BB11_4;
	mul.wide.u32 	%rd273, %r1, 16;
	add.s64 	%rd270, %rd186, %rd273;
	// begin inline asm
	ld.global.nc.u64 %rd269, [%rd270];
	// end inline asm
	add.s64 	%rd272, %rd270, 8;
	// begin inline asm
	ld.global.nc.u64 %rd329, [%rd272];
	// end inline asm
	mov.b64 	%fd191, %rd269;
	add.s32 	%r380, %r1, 256;
$L__BB11_4:
	setp.ge.s32 	%p106, %r380, %r37;
	@%p106 bra 	$L__BB11_25;
	not.b32 	%r153, %r380;
	add.s32 	%r4, %r37, %r153;
	and.b32  	%r154, %r4, 768;
	setp.eq.s32 	%p107, %r154, 768;
	@%p107 bra 	$L__BB11_11;
	mul.wide.u32 	%rd275, %r380, 16;
	add.s64 	%rd320, %rd186, %rd275;
	shr.u32 	%r155, %r4, 8;
	add.s32 	%r156, %r155, 1;
	and.b32  	%r157, %r156, 3;
	neg.s32 	%r378, %r157;
$L__BB11_7:
	.pragma "nounroll";
	mov.u64 	%rd5, %rd329;
	mov.f64 	%fd3, %fd191;
	// begin inline asm
	ld.global.nc.u64 %rd276, [%rd320];
	// end inline asm
	add.s64 	%rd279, %rd320, 8;
	// begin inline asm
	ld.global.nc.u64 %rd278, [%rd279];
	// end inline asm
	mov.b64 	%fd4, %rd276;
	setp.lt.f64 	%p108, %fd3, %fd4;
	mov.u64 	%rd329, %rd278;
	mov.f64 	%fd191, %fd4;
	@%p108 bra 	$L__BB11_10;
	setp.gt.f64 	%p109, %fd3, %fd4;
	mov.u64 	%rd329, %rd5;
	mov.f64 	%fd191, %fd3;
	@%p109 bra 	$L__BB11_10;
	setp.lt.s64 	%p110, %rd5, %rd278;
	min.s64 	%rd329, %rd5, %rd278;
	selp.f64 	%fd191, %fd3, %fd4, %p110;
$L__BB11_10:
	add.s32 	%r380, %r380, 256;
	add.s64 	%rd320, %rd320, 4096;
	add.s32 	%r378, %r378, 1;
	setp.ne.s32 	%p111, %r378, 0;
	@%p111 bra 	$L__BB11_7;
$L__BB11_11:
	setp.lt.u32 	%p112, %r4, 768;
	@%p112 bra 	$L__BB11_25;
$L__BB11_12:
	mul.wide.s32 	%rd284, %r380, 16;
	add.s64 	%rd281, %rd186, %rd284;
	// begin inline asm
	ld.global.nc.u64 %rd280, [%rd281];
	// end inline asm
	add.s64 	%rd283, %rd281, 8;
	// begin inline asm
	ld.global.nc.u64 %rd282, [%rd283];
	// end inline asm
	mov.b64 	%fd10, %rd280;
	setp.lt.f64 	%p113, %fd191, %fd10;
	mov.u64 	%rd326, %rd282;
	mov.f64 	%fd188, %fd10;
	@%p113 bra 	$L__BB11_15;
	setp.gt.f64 	%p114, %fd191, %fd10;
	mov.u64 	%rd326, %rd329;
	mov.f64 	%fd188, %fd191;
	@%p114 bra 	$L__BB11_15;
	setp.lt.s64 	%p115, %rd329, %rd282;
	min.s64 	%rd326, %rd329, %rd282;
	selp.f64 	%fd188, %fd191, %fd10, %p115;
$L__BB11_15:
	add.s64 	%rd286, %rd281, 4096;
	// begin inline asm
	ld.global.nc.u64 %rd285, [%rd286];
	// end inline asm
	add.s64 	%rd288, %rd281, 4104;
	// begin inline asm
	ld.global.nc.u64 %rd287, [%rd288];
	// end inline asm
	mov.b64 	%fd13, %rd285;
	setp.lt.f64 	%p116, %fd188, %fd13;
	mov.u64 	%rd327, %rd287;
	mov.f64 	%fd189, %fd13;
	@%p116 bra 	$L__BB11_18;
	setp.gt.f64 	%p117, %fd188, %fd13;
	mov.u64 	%rd327, %rd326;
	mov.f64 	%fd189, %fd188;
	@%p117 bra 	$L__BB11_18;
	setp.lt.s64 	%p118, %rd326, %rd287;
	min.s64 	%rd327, %rd326, %rd287;
	selp.f64 	%fd189, %fd188, %fd13, %p118;
$L__BB11_18:
	add.s64 	%rd290, %rd281, 8192;
	// begin inline asm
	ld.global.nc.u64 %rd289, [%rd290];
	// end inline asm
	add.s64 	%rd292, %rd281, 8200;
	// begin inline asm
	ld.global.nc.u64 %rd291, [%rd292];
	// end inline asm
	mov.b64 	%fd16, %rd289;
	setp.lt.f64 	%p119, %fd189, %fd16;
	mov.u64 	%rd328, %rd291;
	mov.f64 	%fd190, %fd16;
	@%p119 bra 	$L__BB11_21;
	setp.gt.f64 	%p120, %fd189, %fd16;
	mov.u64 	%rd328, %rd327;
	mov.f64 	%fd190, %fd189;
	@%p120 bra 	$L__BB11_21;
	setp.lt.s64 	%p121, %rd327, %rd291;
	min.s64 	%rd328, %rd327, %rd291;
	selp.f64 	%fd190, %fd189, %fd16, %p121;
$L__BB11_21:
	add.s64 	%rd294, %rd281, 12288;
	// begin inline asm
	ld.global.nc.u64 %rd293, [%rd294];
	// end inline asm
	add.s64 	%rd296, %rd281, 12296;
	// begin inline asm
	ld.global.nc.u64 %rd295, [%rd296];
	// end inline asm
	mov.b64 	%fd19, %rd293;
	setp.lt.f64 	%p122, %fd190, %fd19;
	mov.u64 	%rd329, %rd295;
	mov.f64 	%fd191, %fd19;
	@%p122 bra 	$L__BB11_24;
	setp.gt.f64 	%p123, %fd190, %fd19;
	mov.u64 	%rd329, %rd328;
	mov.f64 	%fd191, %fd190;
	@%p123 bra 	$L__BB11_24;
	setp.lt.s64 	%p124, %rd328, %rd295;
	min.s64 	%rd329, %rd328, %rd295;
	selp.f64 	%fd191, %fd190, %fd19, %p124;
$L__BB11_24:
	add.s32 	%r380, %r380, 1024;
	setp.lt.s32 	%p125, %r380, %r37;
	@%p125 bra 	$L__BB11_12;
$L__BB11_25:
	setp.lt.s32 	%p126, %r37, 256;
	@%p126 bra 	$L__BB11_70;
	// begin inline asm
	mov.u32 %r271, %laneid;
	// end inline asm
	mov.b64 	%rd307, %fd191;
	mov.b64 	{%r273, %r278}, %rd307;
	mov.b32 	%r289, 1;
	mov.b32 	%r290, 31;
	mov.b32 	%r291, -1;
	// begin inline asm
	shfl.sync.down.b32 %r272, %r273, %r289, %r290, %r291;
	// end inline asm
	// begin inline asm
	shfl.sync.down.b32 %r277, %r278, %r289, %r290, %r291;
	// end inline asm
	mov.b64 	%rd308, {%r272, %r277};
	mov.b64 	%fd23, %rd308;
	mov.b64 	{%r283, %r288}, %rd329;
	// begin inline asm
	shfl.sync.down.b32 %r282, %r283, %r289, %r290, %r291;
	// end inline asm
	// begin inline asm
	shfl.sync.down.b32 %r287, %r288, %r289, %r290, %r291;
	// end inline asm
	mov.b64 	%rd27, {%r282, %r287};
	setp.gt.s32 	%p178, %r271, 30;
	mov.u64 	%rd331, %rd329;
	mov.f64 	%fd193, %fd191;
	@%p178 bra 	$L__BB11_30;
	setp.lt.f64 	%p179, %fd191, %fd23;
	mov.u64 	%rd331, %rd27;
	mov.f64 	%fd193, %fd23;
	@%p179 bra 	$L__BB11_30;
	setp.gt.f64 	%p180, %fd191, %fd23;
	mov.u64 	%rd331, %rd329;
	mov.f64 	%fd193, %fd191;
	@%p180 bra 	$L__BB11_30;
	setp.lt.s64 	%p181, %rd329, %rd27;
	min.s64 	%rd331, %rd329, %rd27;
	selp.f64 	%fd193, %fd191, %fd23, %p181;
$L__BB11_30:
	mov.b64 	%rd309, %fd193;
	mov.b64 	{%r293, %r298}, %rd309;
	mov.b32 	%r309, 2;
	mov.b32 	%r310, 31;
	mov.b32 	%r311, -1;
	// begin inline asm
	shfl.sync.down.b32 %r292, %r293, %r309, %r310, %r311;
	// end inline asm
	// begin inline asm
	shfl.sync.down.b32 %r297, %r298, %r309, %r310, %r311;
	// end inline asm
	mov.b64 	%rd310, {%r292, %r297};
	mov.b64 	%fd26, %rd310;
	mov.b64 	{%r303, %r308}, %rd331;
	// begin inline asm
	shfl.sync.down.b32 %r302, %r303, %r309, %r310, %r311;
	// end inline asm
	// begin inline asm
	shfl.sync.down.b32 %r307, %r308, %r309, %r310, %r311;
	// end inline asm
	mov.b64 	%rd30, {%r302, %r307};
	setp.gt.s32 	%p182, %r271, 29;
	mov.u64 	%rd332, %rd331;
	mov.f64 	%fd194, %fd193;
	@%p182 bra 	$L__BB11_34;
	setp.lt.f64 	%p183, %fd193, %fd26;
	mov.u64 	%rd332, %rd30;
	mov.f64 	%fd194, %fd26;
	@%p183 bra 	$L__BB11_34;
	setp.gt.f64 	%p184, %fd193, %fd26;
	mov.u64 	%rd332, %rd331;
	mov.f64 	%fd194, %fd193;
	@%p184 bra 	$L__BB11_34;
	setp.lt.s64 	%p185, %rd331, %rd30;
	min.s64 	%rd332, %rd331, %rd30;
	selp.f64 	%fd194, %fd193, %fd26, %p185;
$L__BB11_34:
	mov.b64 	%rd311, %fd194;
	mov.b64 	{%r313, %r318}, %rd311;
	mov.b32 	%r329, 4;
	mov.b32 	%r330, 31;
	mov.b32 	%r331, -1;
	// begin inline asm
	shfl.sync.down.b32 %r312, %r313, %r329, %r330, %r331;
	// end inline asm
	// begin inline asm
	shfl.sync.down.b32 %r317, %r318, %r329, %r330, %r331;
	// end inline asm
	mov.b64 	%rd312, {%r312, %r317};
	mov.b64 	%fd29, %rd312;
	mov.b64 	{%r323, %r328}, %rd332;
	// begin inline asm
	shfl.sync.down.b32 %r322, %r323, %r329, %r330, %r331;
	// end inline asm
	// begin inline asm
	shfl.sync.down.b32 %r327, %r328, %r329, %r330, %r331;
	// end inline asm
	mov.b64 	%rd33, {%r322, %r327};
	setp.gt.s32 	%p186, %r271, 27;
	mov.u64 	%rd333, %rd332;
	mov.f64 	%fd195, %fd194;
	@%p186 bra 	$L__BB11_38;
	setp.lt.f64 	%p187, %fd194, %fd29;
	mov.u64 	%rd333, %rd33;
	mov.f64 	%fd195, %fd29;
	@%p187 bra 	$L__BB11_38;
	setp.gt.f64 	%p188, %fd194, %fd29;
	mov.u64 	%rd333, %rd332;
	mov.f64 	%fd195, %fd194;
	@%p188 bra 	$L__BB11_38;
	setp.lt.s64 	%p189, %rd332, %rd33;
	min.s64 	%rd333, %rd332, %rd33;
	selp.f64 	%fd195, %fd194, %fd29, %p189;
$L__BB11_38:
	mov.b64 	%rd313, %fd195;
	mov.b64 	{%r333, %r338}, %rd313;
	mov.b32 	%r349, 8;
	mov.b32 	%r350, 31;
	mov.b32 	%r351, -1;
	// begin inline asm
	shfl.sync.down.b32 %r332, %r333, %r349, %r350, %r351;
	// end inline asm
	// begin inline asm
	shfl.sync.down.b32 %r337, %r338, %r349, %r350, %r351;
	// end inline asm
	mov.b64 	%rd314, {%r332, %r337};
	mov.b64 	%fd32, %rd314;
	mov.b64 	{%r343, %r348}, %rd333;
	// begin inline asm
	shfl.sync.down.b32 %r342, %r343, %r349, %r350, %r351;
	// end inline asm
	// begin inline asm
	shfl.sync.down.b32 %r347, %r348, %r349, %r350, %r351;
	// end inline asm
	mov.b64 	%rd36, {%r342, %r347};
	setp.gt.s32 	%p190, %r271, 23;
	mov.u64 	%rd334, %rd333;
	mov.f64 	%fd196, %fd195;
	@%p190 bra 	$L__BB11_42;
	setp.lt.f64 	%p191, %fd195, %fd32;
	mov.u64 	%rd334, %rd36;
	mov.f64 	%fd196, %fd32;
	@%p191 bra 	$L__BB11_42;
	setp.gt.f64 	%p192, %fd195, %fd32;
	mov.u64 	%rd334, %rd333;
	mov.f64 	%fd196, %fd195;
	@%p192 bra 	$L__BB11_42;
	setp.lt.s64 	%p193, %rd333, %rd36;
	min.s64 	%rd334, %rd333, %rd36;
	selp.f64 	%fd196, %fd195, %fd32, %p193;
$L__BB11_42:
	mov.b64 	%rd315, %fd196;
	mov.b64 	{%r353, %r358}, %rd315;
	mov.b32 	%r369, 16;
	mov.b32 	%r370, 31;
	mov.b32 	%r371, -1;
	// begin inline asm
	shfl.sync.down.b32 %r352, %r353, %r369, %r370, %r371;
	// end inline asm
	// begin inline asm
	shfl.sync.down.b32 %r357, %r358, %r369, %r370, %r371;
	// end inline asm
	mov.b64 	%rd316, {%r352, %r357};
	mov.b64 	%fd35, %rd316;
	mov.b64 	{%r363, %r368}, %rd334;
	// begin inline asm
	shfl.sync.down.b32 %r362, %r363, %r369, %r370, %r371;
	// end inline asm
	// begin inline asm
	shfl.sync.down.b32 %r367, %r368, %r369, %r370, %r371;
	// end inline asm
	mov.b64 	%rd39, {%r362, %r367};
	setp.gt.s32 	%p194, %r271, 15;
	mov.u64 	%rd386, %rd334;
	mov.f64 	%fd247, %fd196;
	@%p194 bra 	$L__BB11_46;
	setp.lt.f64 	%p195, %fd196, %fd35;
	mov.u64 	%rd386, %rd39;
	mov.f64 	%fd247, %fd35;
	@%p195 bra 	$L__BB11_46;
	setp.gt.f64 	%p196, %fd196, %fd35;
	mov.u64 	%rd386, %rd334;
	mov.f64 	%fd247, %fd196;
	@%p196 bra 	$L__BB11_46;
	setp.lt.s64 	%p197, %rd334, %rd39;
	min.s64 	%rd386, %rd334, %rd39;
	selp.f64 	%fd247, %fd196, %fd35, %p197;
$L__BB11_46:
	setp.ne.s32 	%p198, %r271, 0;
	@%p198 bra 	$L__BB11_48;
	shr.u32 	%r372, %r1, 1;
	and.b32  	%r373, %r372, 496;
	mov.u32 	%r374, _ZN6thrust24THRUST_300001_SM_1000_NS8cuda_cub4core6detail5shmemE;
	add.s32 	%r375, %r374, %r373;
	st.shared.f64 	[%r375+8], %fd247;
	st.shared.u64 	[%r375+16], %rd386;
$L__BB11_48:
	bar.sync 	0;
	setp.ne.s32 	%p199, %r1, 0;
	@%p199 bra 	$L__BB11_209;
	ld.shared.f64 	%fd38, [_ZN6thrust24THRUST_300001_SM_1000_NS8cuda_cub4core6detail5shmemE+24];
	ld.shared.u64 	%rd42, [_ZN6thrust24THRUST_300001_SM_1000_NS8cuda_cub4core6detail5shmemE+32];
	setp.lt.f64 	%p200, %fd247, %fd38;
	mov.u64 	%rd336, %rd42;
	mov.f64 	%fd198, %fd38;
	@%p200 bra 	$L__BB11_52;
	setp.lt.f64 	%p201, %fd38, %fd247;
	mov.u64 	%rd336, %rd386;
	mov.f64 	%fd198, %fd247;
	@%p201 bra 	$L__BB11_52;
	setp.lt.s64 	%p202, %rd386, %rd42;
	min.s64 	%rd336, %rd386, %rd42;
	selp.f64 	%fd198, %fd247, %fd38, %p202;
$L__BB11_52:
	ld.shared.f64 	%fd41, [_ZN6thrust24THRUST_300001_SM_1000_NS8cuda_cub4core6detail5shmemE+40];
	ld.shared.u64 	%rd45, [_ZN6thrust24THRUST_300001_SM_1000_NS8cuda_cub4core6detail5shmemE+48];
	setp.lt.f64 	%p203, %fd198, %fd41;
	mov.u64 	%rd337, %rd45;
	mov.f64 	%fd199, %fd41;
	@%p203 bra 	$L__BB11_55;
	setp.lt.f64 	%p204, %fd41, %fd198;
	mov.u64 	%rd337, %rd336;
	mov.f64 	%fd199, %fd198;
	@%p204 bra 	$L__BB11_55;
	setp.lt.s64 	%p205, %rd336, %rd45;
	min.s64 	%rd337, %rd336, %rd45;
	selp.f64 	%fd199, %fd198, %fd41, %p205;
$L__BB11_55:
	ld.shared.f64 	%fd44, [_ZN6thrust24THRUST_300001_SM_1000_NS8cuda_cub4core6detail5shmemE+56];
	ld.shared.u64 	%rd48, [_ZN6thrust24THRUST_300001_SM_1000_NS8cuda_cub4core6detail5shmemE+64];
	setp.lt.f64 	%p206, %fd199, %fd44;
	mov.u64 	%rd338, %rd48;
	mov.f64 	%fd200, %fd44;
	@%p206 bra 	$L__BB11_58;
	setp.lt.f64 	%p207, %fd44, %fd199;
	mov.u64 	%rd338, %rd337;
	mov.f64 	%fd200, %fd199;
	@%p207 bra 	$L__BB11_58;
	setp.lt.s64 	%p208, %rd337, %rd48;
	min.s64 	%rd338, %rd337, %rd48;
	selp.f64 	%fd200, %fd199, %fd44, %p208;
$L__BB11_58:
	ld.shared.f64 	%fd47, [_ZN6thrust24THRUST_300001_SM_1000_NS8cuda_cub4core6detail5shmemE+72];
	ld.shared.u64 	%rd51, [_ZN6thrust24THRUST_300001_SM_1000_NS8cuda_cub4core6detail5shmemE+80];
	setp.lt.f64 	%p209, %fd200, %fd47;
	mov.u64 	%rd339, %rd51;
	mov.f64 	%fd201, %fd47;
	@%p209 bra 	$L__BB11_61;
	setp.lt.f64 	%p210, %fd47, %fd200;
	mov.u64 	%rd339, %rd338;
	mov.f64 	%fd201, %fd200;
	@%p210 bra 	$L__BB11_61;
	setp.lt.s64 	%p211, %rd338, %rd51;
	min.s64 	%rd339, %rd338, %rd51;
	selp.f64 	%fd201, %fd200, %fd47, %p211;
$L__BB11_61:
	ld.shared.f64 	%fd50, [_ZN6thrust24THRUST_300001_SM_1000_NS8cuda_cub4core6detail5shmemE+88];
	ld.shared.u64 	%rd54, [_ZN6thrust24THRUST_300001_SM_1000_NS8cuda_cub4core6detail5shmemE+96];
	setp.lt.f64 	%p212, %fd201, %fd50;
	mov.u64 	%rd340, %rd54;
	mov.f64 	%fd202, %fd50;
	@%p212 bra 	$L__BB11_64;
	setp.lt.f64 	%p213, %fd50, %fd201;
	mov.u64 	%rd340, %rd339;
	mov.f64 	%fd202, %fd201;
	@%p213 bra 	$L__BB11_64;
	setp.lt.s64 	%p214, %rd339, %rd54;
	min.s64 	%rd340, %rd339, %rd54;
	selp.f64 	%fd202, %fd201, %fd50, %p214;
$L__BB11_64:
	ld.shared.f64 	%fd53, [_ZN6thrust24THRUST_300001_SM_1000_NS8cuda_cub4core6detail5shmemE+104];
	ld.shared.u64 	%rd57, [_ZN6thrust24THRUST_300001_SM_1000_NS8cuda_cub4core6detail5shmemE+112];
	setp.lt.f64 	%p215, %fd202, %fd53;
	mov.u64 	%rd341, %rd57;
	mov.f64 	%fd203, %fd53;
	@%p215 bra 	$L__BB11_67;
	setp.lt.f64 	%p216, %fd53, %fd202;
	mov.u64 	%rd341, %rd340;
	mov.f64 	%fd203, %fd202;
	@%p216 bra 	$L__BB11_67;
	setp.lt.s64 	%p217, %rd340, %rd57;
	min.s64 	%rd341, %rd340, %rd57;
	selp.f64 	%fd203, %fd202, %fd53, %p217;
$L__BB11_67:
	ld.shared.f64 	%fd56, [_ZN6thrust24THRUST_300001_SM_1000_NS8cuda_cub4core6detail5shmemE+120];
	ld.shared.u64 	%rd60, [_ZN6thrust24THRUST_300001_SM_1000_NS8cuda_cub4core6detail5shmemE+128];
	setp.lt.f64 	%p218, %fd203, %fd56;
	mov.u64 	%rd386, %rd60;
	mov.f64 	%fd247, %fd56;
	@%p218 bra 	$L__BB11_209;
	setp.lt.f64 	%p219, %fd56, %fd203;
	mov.u64 	%rd386, %rd341;
	mov.f64 	%fd247, %fd203;
	@%p219 bra 	$L__BB11_209;
	setp.lt.s64 	%p220, %rd341, %rd60;
	min.s64 	%rd386, %rd341, %rd60;
	selp.f64 	%fd247, %fd203, %fd56, %p220;
	bra.uni 	$L__BB11_209;
$L__BB11_70:
	// begin inline asm
	mov.u32 %r158, %laneid;
	// end inline asm
	and.b32  	%r179, %r1, 992;
	add.s32 	%r180, %r179, 32;
	setp.gt.s32 	%p127, %r180, %r37;
	not.b32 	%r181, %r179;
	add.s32 	%r182, %r37, %r181;
	selp.b32 	%r177, %r182, 31, %p127;
	mov.b64 	%rd297, %fd191;
	mov.b64 	{%r160, %r165}, %rd297;
	mov.b32 	%r176, 1;
	mov.b32 	%r178, -1;
	// begin inline asm
	shfl.sync.down.b32 %r159, %r160, %r176, %r177, %r178;
	// end inline asm
	// begin inline asm
	shfl.sync.down.b32 %r164, %r165, %r176, %r177, %r178;
	// end inline asm
	mov.b64 	%rd298, {%r159, %r164};
	mov.b64 	%fd58, %rd298;
	mov.b64 	{%r170, %r175}, %rd329;
	// begin inline asm
	shfl.sync.down.b32 %r169, %r170, %r176, %r177, %r178;
	// end inline asm
	// begin inline asm
	shfl.sync.down.b32 %r174, %r175, %r176, %r177, %r178;
	// end inline asm
	mov.b64 	%rd62, {%r169, %r174};
	setp.ge.s32 	%p128, %r158, %r177;
	mov.u64 	%rd342, %rd329;
	mov.f64 	%fd204, %fd191;
	@%p128 bra 	$L__BB11_74;
	setp.lt.f64 	%p129, %fd191, %fd58;
	mov.u64 	%rd342, %rd62;
	mov.f64 	%fd204, %fd58;
	@%p129 bra 	$L__BB11_74;
	setp.gt.f64 	%p130, %fd191, %fd58;
	mov.u64 	%rd342, %rd329;
	mov.f64 	%fd204, %fd191;
	@%p130 bra 	$L__BB11_74;
	setp.lt.s64 	%p131, %rd329, %rd62;
	min.s64 	%rd342, %rd329, %rd62;
	selp.f64 	%fd204, %fd191, %fd58, %p131;
$L__BB11_74:
	mov.b64 	%rd299, %fd204;
	mov.b64 	{%r184, %r189}, %rd299;
	mov.b32 	%r200, 2;
	mov.b32 	%r202, -1;
	// begin inline asm
	shfl.sync.down.b32 %r183, %r184, %r200, %r177, %r202;
	// end inline asm
	// begin inline asm
	shfl.sync.down.b32 %r188, %r189, %r200, %r177, %r202;
	// end inline asm
	mov.b64 	%rd300, {%r183, %r188};
	mov.b64 	%fd61, %rd300;
	mov.b64 	{%r194, %r199}, %rd342;
	// begin inline asm
	shfl.sync.down.b32 %r193, %r194, %r200, %r177, %r202;
	// end inline asm
	// begin inline asm
	shfl.sync.down.b32 %r198, %r199, %r200, %r177, %r202;
	// end inline asm
	mov.b64 	%rd65, {%r193, %r198};
	add.s32 	%r203, %r158, 2;
	setp.gt.s32 	%p132, %r203, %r177;
	mov.u64 	%rd343, %rd342;
	mov.f64 	%fd205, %fd204;
	@%p132 bra 	$L__BB11_78;
	setp.lt.f64 	%p133, %fd204, %fd61;
	mov.u64 	%rd343, %rd65;
	mov.f64 	%fd205, %fd61;
	@%p133 bra 	$L__BB11_78;
	setp.gt.f64 	%p134, %fd204, %fd61;
	mov.u64 	%rd343, %rd342;
	mov.f64 	%fd205, %fd204;
	@%p134 bra 	$L__BB11_78;
	setp.lt.s64 	%p135, %rd342, %rd65;
	min.s64 	%rd343, %rd342, %rd65;
	selp.f64 	%fd205, %fd204, %fd61, %p135;
$L__BB11_78:
	mov.b64 	%rd301, %fd205;
	mov.b64 	{%r205, %r210}, %rd301;
	mov.b32 	%r221, 4;
	mov.b32 	%r223, -1;
	// begin inline asm
	shfl.sync.down.b32 %r204, %r205, %r221, %r177, %r223;
	// end inline asm
	// begin inline asm
	shfl.sync.down.b32 %r209, %r210, %r221, %r177, %r223;
	// end inline asm
	mov.b64 	%rd302, {%r204, %r209};
	mov.b64 	%fd64, %rd302;
	mov.b64 	{%r215, %r220}, %rd343;
	// begin inline asm
	shfl.sync.down.b32 %r214, %r215, %r221, %r177, %r223;
	// end inline asm
	// begin inline asm
	shfl.sync.down.b32 %r219, %r220, %r221, %r177, %r223;
	// end inline asm
	mov.b64 	%rd68, {%r214, %r219};
	add.s32 	%r224, %r158, 4;
	setp.gt.s32 	%p136, %r224, %r177;
	mov.u64 	%rd344, %rd343;
	mov.f64 	%fd206, %fd205;
	@%p136 bra 	$L__BB11_82;
	setp.lt.f64 	%p137, %fd205, %fd64;
	mov.u64 	%rd344, %rd68;
	mov.f64 	%fd206, %fd64;
	@%p137 bra 	$L__BB11_82;
	setp.gt.f64 	%p138, %fd205, %fd64;
	mov.u64 	%rd344, %rd343;
	mov.f64 	%fd206, %fd205;
	@%p138 bra 	$L__BB11_82;
	setp.lt.s64 	%p139, %rd343, %rd68;
	min.s64 	%rd344, %rd343, %rd68;
	selp.f64 	%fd206, %fd205, %fd64, %p139;
$L__BB11_82:
	mov.b64 	%rd303, %fd206;
	mov.b64 	{%r226, %r231}, %rd303;
	mov.b32 	%r242, 8;
	mov.b32 	%r244, -1;
	// begin inline asm
	shfl.sync.down.b32 %r225, %r226, %r242, %r177, %r244;
	// end inline asm
	// begin inline asm
	shfl.sync.down.b32 %r230, %r231, %r242, %r177, %r244;
	// end inline asm
	mov.b64 	%rd304, {%r225, %r230};
	mov.b64 	%fd67, %rd304;
	mov.b64 	{%r236, %r241}, %rd344;
	// begin inline asm
	shfl.sync.down.b32 %r235, %r236, %r242, %r177, %r244;
	// end inline asm
	// begin inline asm
	shfl.sync.down.b32 %r240, %r241, %r242, %r177, %r244;
	// end inline asm
	mov.b64 	%rd71, {%r235, %r240};
	add.s32 	%r245, %r158, 8;
	setp.gt.s32 	%p140, %r245, %r177;
	mov.u64 	%rd345, %rd344;
	mov.f64 	%fd207, %fd206;
	@%p140 bra 	$L__BB11_86;
	setp.lt.f64 	%p141, %fd206, %fd67;
	mov.u64 	%rd345, %rd71;
	mov.f64 	%fd207, %fd67;
	@%p141 bra 	$L__BB11_86;
	setp.gt.f64 	%p142, %fd206, %fd67;
	mov.u64 	%rd345, %rd344;
	mov.f64 	%fd207, %fd206;
	@%p142 bra 	$L__BB11_86;
	setp.lt.s64 	%p143, %rd344, %rd71;
	min.s64 	%rd345, %rd344, %rd71;
	selp.f64 	%fd207, %fd206, %fd67, %p143;
$L__BB11_86:
	mov.b64 	%rd305, %fd207;
	mov.b64 	{%r247, %r252}, %rd305;
	mov.b32 	%r263, 16;
	mov.b32 	%r265, -1;
	// begin inline asm
	shfl.sync.down.b32 %r246, %r247, %r263, %r177, %r265;
	// end inline asm
	// begin inline asm
	shfl.sync.down.b32 %r251, %r252, %r263, %r177, %r265;
	// end inline asm
	mov.b64 	%rd306, {%r246, %r251};
	mov.b64 	%fd70, %rd306;
	mov.b64 	{%r257, %r262}, %rd345;
	// begin inline asm
	shfl.sync.down.b32 %r256, %r257, %r263, %r177, %r265;
	// end inline asm
	// begin inline asm
	shfl.sync.down.b32 %r261, %r262, %r263, %r177, %r265;
	// end inline asm
	mov.b64 	%rd74, {%r256, %r261};
	add.s32 	%r266, %r158, 16;
	setp.gt.s32 	%p144, %r266, %r177;
	mov.u64 	%rd386, %rd345;
	mov.f64 	%fd247, %fd207;
	@%p144 bra 	$L__BB11_90;
	setp.lt.f64 	%p145, %fd207, %fd70;
	mov.u64 	%rd386, %rd74;
	mov.f64 	%fd247, %fd70;
	@%p145 bra 	$L__BB11_90;
	setp.gt.f64 	%p146, %fd207, %fd70;
	mov.u64 	%rd386, %rd345;
	mov.f64 	%fd247, %fd207;
	@%p146 bra 	$L__BB11_90;
	setp.lt.s64 	%p147, %rd345, %rd74;
	min.s64 	%rd386, %rd345, %rd74;
	selp.f64 	%fd247, %fd207, %fd70, %p147;
$L__BB11_90:
	setp.ne.s32 	%p148, %r158, 0;
	@%p148 bra 	$L__BB11_92;
	shr.u32 	%r267, %r1, 1;
	and.b32  	%r268, %r267, 496;
	mov.u32 	%r269, _ZN6thrust24THRUST_300001_SM_1000_NS8cuda_cub4core6detail5shmemE;
	add.s32 	%r270, %r269, %r268;
	st.shared.f64 	[%r270+8], %fd247;
	st.shared.u64 	[%r270+16], %rd386;
$L__BB11_92:
	bar.sync 	0;
	setp.ne.s32 	%p149, %r1, 0;
	@%p149 bra 	$L__BB11_209;
	setp.lt.s32 	%p150, %r37, 33;
	mov.f64 	%fd209, %fd247;
	mov.u64 	%rd347, %rd386;
	@%p150 bra 	$L__BB11_97;
	ld.shared.f64 	%fd73, [_ZN6thrust24THRUST_300001_SM_1000_NS8cuda_cub4core6detail5shmemE+24];
	ld.shared.u64 	%rd77, [_ZN6thrust24THRUST_300001_SM_1000_NS8cuda_cub4core6detail5shmemE+32];
	setp.lt.f64 	%p151, %fd247, %fd73;
	mov.f64 	%fd209, %fd73;
	mov.u64 	%rd347, %rd77;
	@%p151 bra 	$L__BB11_97;
	setp.lt.f64 	%p152, %fd73, %fd247;
	mov.f64 	%fd209, %fd247;
	mov.u64 	%rd347, %rd386;
	@%p152 bra 	$L__BB11_97;
	setp.lt.s64 	%p153, %rd386, %rd77;
	min.s64 	%rd347, %rd386, %rd77;
	selp.f64 	%fd209, %fd247, %fd73, %p153;
$L__BB11_97:
	setp.lt.s32 	%p154, %r37, 65;
	mov.f64 	%fd210, %fd209;
	mov.u64 	%rd348, %rd347;
	@%p154 bra 	$L__BB11_101;
	ld.shared.f64 	%fd76, [_ZN6thrust24THRUST_300001_SM_1000_NS8cuda_cub4core6detail5shmemE+40];
	ld.shared.u64 	%rd80, [_ZN6thrust24THRUST_300001_SM_1000_NS8cuda_cub4core6detail5shmemE+48];
	setp.lt.f64 	%p155, %fd209, %fd76;
	mov.f64 	%fd210, %fd76;
	mov.u64 	%rd348, %rd80;
	@%p155 bra 	$L__BB11_101;
	setp.lt.f64 	%p156, %fd76, %fd209;
	mov.f64 	%fd210, %fd209;
	mov.u64 	%rd348, %rd347;
	@%p156 bra 	$L__BB11_101;
	setp.lt.s64 	%p157, %rd347, %rd80;
	selp.f64 	%fd210, %fd209, %fd76, %p157;
	min.s64 	%rd348, %rd347, %rd80;
$L__BB11_101:
	setp.lt.s32 	%p158, %r37, 97;
	mov.f64 	%fd211, %fd210;
	mov.u64 	%rd349, %rd348;
	@%p158 bra 	$L__BB11_105;
	ld.shared.f64 	%fd79, [_ZN6thrust24THRUST_300001_SM_1000_NS8cuda_cub4core6detail5shmemE+56];
	ld.shared.u64 	%rd83, [_ZN6thrust24THRUST_300001_SM_1000_NS8cuda_cub4core6detail5shmemE+64];
	setp.lt.f64 	%p159, %fd210, %fd79;
	mov.f64 	%fd211, %fd79;
	mov.u64 	%rd349, %rd83;
	@%p159 bra 	$L__BB11_105;
	setp.lt.f64 	%p160, %fd79, %fd210;
	mov.f64 	%fd211, %fd210;
	mov.u64 	%rd349, %rd348;
	@%p160 bra 	$L__BB11_105;
	setp.lt.s64 	%p161, %rd348, %rd83;
	selp.f64 	%fd211, %fd210, %fd79, %p161;
	min.s64 	%rd349, %rd348, %rd83;
$L__BB11_105:
	setp.lt.s32 	%p162, %r37, 129;
	mov.f64 	%fd212, %fd211;
	mov.u64 	%rd350, %rd349;
	@%p162 bra 	$L__BB11_109;
	ld.shared.f64 	%fd82, [_ZN6thrust24THRUST_300001_SM_1000_NS8cuda_cub4core6detail5shmemE+72];
	ld.shared.u64 	%rd86, [_ZN6thrust24THRUST_300001_SM_1000_NS8cuda_cub4core6detail5shmemE+80];
	setp.lt.f64 	%p163, %fd211, %fd82;
	mov.f64 	%fd212, %fd82;
	mov.u64 	%rd350, %rd86;
	@%p163 bra 	$L__BB11_109;
	setp.lt.f64 	%p164, %fd82, %fd211;
	mov.f64 	%fd212, %fd211;
	mov.u64 	%rd350, %rd349;
	@%p164 bra 	$L__BB11_109;
	setp.lt.s64 	%p165, %rd349, %rd86;
	selp.f64 	%fd212, %fd211, %fd82, %p165;
	min.s64 	%rd350, %rd349, %rd86;
$L__BB11_109:
	setp.lt.s32 	%p166, %r37, 161;
	mov.f64 	%fd213, %fd212;
	mov.u64 	%rd351, %rd350;
	@%p166 bra 	$L__BB11_113;
	ld.shared.f64 	%fd85, [_ZN6thrust24THRUST_300001_SM_1000_NS8cuda_cub4core6detail5shmemE+88];
	ld.shared.u64 	%rd89, [_ZN6thrust24THRUST_300001_SM_1000_NS8cuda_cub4core6detail5shmemE+96];
	setp.lt.f64 	%p167, %fd212, %fd85;
	mov.f64 	%fd213, %fd85;
	mov.u64 	%rd351, %rd89;
	@%p167 bra 	$L__BB11_113;
	setp.lt.f64 	%p168, %fd85, %fd212;
	mov.f64 	%fd213, %fd212;
	mov.u64 	%rd351, %rd350;
	@%p168 bra 	$L__BB11_113;
	setp.lt.s64 	%p169, %rd350, %rd89;
	selp.f64 	%fd213, %fd212, %fd85, %p169;
	min.s64 	%rd351, %rd350, %rd89;
$L__BB11_113:
	setp.lt.s32 	%p170, %r37, 193;
	mov.f64 	%fd214, %fd213;
	mov.u64 	%rd352, %rd351;
	@%p170 bra 	$L__BB11_117;
	ld.shared.f64 	%fd88, [_ZN6thrust24THRUST_300001_SM_1000_NS8cuda_cub4core6detail5shmemE+104];
	ld.shared.u64 	%rd92, [_ZN6thrust24THRUST_300001_SM_1000_NS8cuda_cub4core6detail5shmemE+112];
	setp.lt.f64 	%p171, %fd213, %fd88;
	mov.f64 	%fd214, %fd88;
	mov.u64 	%rd352, %rd92;
	@%p171 bra 	$L__BB11_117;
	setp.lt.f64 	%p172, %fd88, %fd213;
	mov.f64 	%fd214, %fd213;
	mov.u64 	%rd352, %rd351;
	@%p172 bra 	$L__BB11_117;
	setp.lt.s64 	%p173, %rd351, %rd92;
	selp.f64 	%fd214, %fd213, %fd88, %p173;
	min.s64 	%rd352, %rd351, %rd92;
$L__BB11_117:
	setp.lt.s32 	%p174, %r37, 225;
	mov.u64 	%rd386, %rd352;
	mov.f64 	%fd247, %fd214;
	@%p174 bra 	$L__BB11_209;
	ld.shared.f64 	%fd91, [_ZN6thrust24THRUST_300001_SM_1000_NS8cuda_cub4core6detail5shmemE+120];
	ld.shared.u64 	%rd95, [_ZN6thrust24THRUST_300001_SM_1000_NS8cuda_cub4core6detail5shmemE+128];
	setp.lt.f64 	%p175, %fd214, %fd91;
	mov.u64 	%rd386, %rd95;
	mov.f64 	%fd247, %fd91;
	@%p175 bra 	$L__BB11_209;
	setp.lt.f64 	%p176, %fd91, %fd214;
	mov.u64 	%rd386, %rd352;
	mov.f64 	%fd247, %fd214;
	@%p176 bra 	$L__BB11_209;
	setp.lt.s64 	%p177, %rd352, %rd95;
	selp.f64 	%fd247, %fd214, %fd91, %p177;
	min.s64 	%rd386, %rd352, %rd95;
	bra.uni 	$L__BB11_209;
$L__BB11_121:
	mov.u32 	%r16, %tid.x;
	mul.wide.u32 	%rd208, %r16, 16;
	add.s64 	%rd189, %rd186, %rd208;
	// begin inline asm
	ld.global.nc.u64 %rd188, [%rd189];
	// end inline asm
	add.s64 	%rd191, %rd189, 8;
	// begin inline asm
	ld.global.nc.u64 %rd190, [%rd191];
	// end inline asm
	mov.b64 	%fd93, %rd188;
	add.s64 	%rd193, %rd189, 4096;
	// begin inline asm
	ld.global.nc.u64 %rd192, [%rd193];
	// end inline asm
	add.s64 	%rd195, %rd189, 4104;
	// begin inline asm
	ld.global.nc.u64 %rd353, [%rd195];
	// end inline asm
	mov.b64 	%fd215, %rd192;
	add.s64 	%rd197, %rd189, 8192;
	// begin inline asm
	ld.global.nc.u64 %rd196, [%rd197];
	// end inline asm
	add.s64 	%rd199, %rd189, 8200;
	// begin inline asm
	ld.global.nc.u64 %rd354, [%rd199];
	// end inline asm
	mov.b64 	%fd216, %rd196;
	add.s64 	%rd201, %rd189, 12288;
	// begin inline asm
	ld.global.nc.u64 %rd200, [%rd201];
	// end inline asm
	add.s64 	%rd203, %rd189, 12296;
	// begin inline asm
	ld.global.nc.u64 %rd355, [%rd203];
	// end inline asm
	mov.b64 	%fd217, %rd200;
	add.s64 	%rd205, %rd189, 16384;
	// begin inline asm
	ld.global.nc.u64 %rd204, [%rd205];
	// end inline asm
	add.s64 	%rd207, %rd189, 16392;
	// begin inline asm
	ld.global.nc.u64 %rd373, [%rd207];
	// end inline asm
	mov.b64 	%fd234, %rd204;
	setp.lt.f64 	%p3, %fd93, %fd215;
	@%p3 bra 	$L__BB11_123;
	setp.lt.f64 	%p4, %fd215, %fd93;
	setp.lt.s64 	%p5, %rd190, %rd353;
	or.pred  	%p6, %p4, %p5;
	selp.f64 	%fd215, %fd93, %fd215, %p6;
	selp.b64 	%rd353, %rd190, %rd353, %p6;
$L__BB11_123:
	setp.lt.f64 	%p7, %fd215, %fd216;
	@%p7 bra 	$L__BB11_125;
	setp.gt.f64 	%p8, %fd215, %fd216;
	setp.lt.s64 	%p9, %rd353, %rd354;
	or.pred  	%p10, %p8, %p9;
	selp.f64 	%fd216, %fd215, %fd216, %p10;
	selp.b64 	%rd354, %rd353, %rd354, %p10;
$L__BB11_125:
	setp.lt.f64 	%p11, %fd216, %fd217;
	@%p11 bra 	$L__BB11_127;
	setp.gt.f64 	%p12, %fd216, %fd217;
	setp.lt.s64 	%p13, %rd354, %rd355;
	or.pred  	%p14, %p12, %p13;
	selp.f64 	%fd217, %fd216, %fd217, %p14;
	selp.b64 	%rd355, %rd354, %rd355, %p14;
$L__BB11_127:
	setp.lt.f64 	%p15, %fd217, %fd234;
	@%p15 bra 	$L__BB11_129;
	setp.gt.f64 	%p16, %fd217, %fd234;
	setp.lt.s64 	%p17, %rd355, %rd373;
	or.pred  	%p18, %p16, %p17;
	selp.f64 	%fd234, %fd217, %fd234, %p18;
	selp.b64 	%rd373, %rd355, %rd373, %p18;
$L__BB11_129:
	setp.lt.u32 	%p19, %r37, 2560;
	mov.b32 	%r383, 1280;
	@%p19 bra 	$L__BB11_142;
	mov.b32 	%r382, 1280;
	mov.f64 	%fd219, %fd234;
	mov.u64 	%rd357, %rd373;
$L__BB11_131:
	add.s32 	%r40, %r382, %r16;
	mul.wide.u32 	%rd229, %r40, 16;
	add.s64 	%rd210, %rd186, %rd229;
	// begin inline asm
	ld.global.nc.u64 %rd209, [%rd210];
	// end inline asm
	add.s64 	%rd212, %rd210, 8;
	// begin inline asm
	ld.global.nc.u64 %rd358, [%rd212];
	// end inline asm
	mov.b64 	%fd220, %rd209;
	add.s64 	%rd214, %rd210, 4096;
	// begin inline asm
	ld.global.nc.u64 %rd213, [%rd214];
	// end inline asm
	add.s64 	%rd216, %rd210, 4104;
	// begin inline asm
	ld.global.nc.u64 %rd359, [%rd216];
	// end inline asm
	mov.b64 	%fd221, %rd213;
	add.s64 	%rd218, %rd210, 8192;
	// begin inline asm
	ld.global.nc.u64 %rd217, [%rd218];
	// end inline asm
	add.s64 	%rd220, %rd210, 8200;
	// begin inline asm
	ld.global.nc.u64 %rd360, [%rd220];
	// end inline asm
	mov.b64 	%fd222, %rd217;
	add.s64 	%rd222, %rd210, 12288;
	// begin inline asm
	ld.global.nc.u64 %rd221, [%rd222];
	// end inline asm
	add.s64 	%rd224, %rd210, 12296;
	// begin inline asm
	ld.global.nc.u64 %rd361, [%rd224];
	// end inline asm
	mov.b64 	%fd223, %rd221;
	add.s64 	%rd226, %rd210, 16384;
	// begin inline asm
	ld.global.nc.u64 %rd225, [%rd226];
	// end inline asm
	add.s64 	%rd228, %rd210, 16392;
	// begin inline asm
	ld.global.nc.u64 %rd373, [%rd228];
	// end inline asm
	mov.b64 	%fd234, %rd225;
	setp.lt.f64 	%p20, %fd219, %fd220;
	@%p20 bra 	$L__BB11_133;
	setp.gt.f64 	%p21, %fd219, %fd220;
	setp.lt.s64 	%p22, %rd357, %rd358;
	or.pred  	%p23, %p21, %p22;
	selp.f64 	%fd220, %fd219, %fd220, %p23;
	selp.b64 	%rd358, %rd357, %rd358, %p23;
$L__BB11_133:
	setp.lt.f64 	%p24, %fd220, %fd221;
	@%p24 bra 	$L__BB11_135;
	setp.gt.f64 	%p25, %fd220, %fd221;
	setp.lt.s64 	%p26, %rd358, %rd359;
	or.pred  	%p27, %p25, %p26;
	selp.f64 	%fd221, %fd220, %fd221, %p27;
	selp.b64 	%rd359, %rd358, %rd359, %p27;
$L__BB11_135:
	setp.lt.f64 	%p28, %fd221, %fd222;
	@%p28 bra 	$L__BB11_137;
	setp.gt.f64 	%p29, %fd221, %fd222;
	setp.lt.s64 	%p30, %rd359, %rd360;
	or.pred  	%p31, %p29, %p30;
	selp.f64 	%fd222, %fd221, %fd222, %p31;
	selp.b64 	%rd360, %rd359, %rd360, %p31;
$L__BB11_137:
	setp.lt.f64 	%p32, %fd222, %fd223;
	@%p32 bra 	$L__BB11_139;
	setp.gt.f64 	%p33, %fd222, %fd223;
	setp.lt.s64 	%p34, %rd360, %rd361;
	or.pred  	%p35, %p33, %p34;
	selp.f64 	%fd223, %fd222, %fd223, %p35;
	selp.b64 	%rd361, %rd360, %rd361, %p35;
$L__BB11_139:
	setp.lt.f64 	%p36, %fd223, %fd234;
	@%p36 bra 	$L__BB11_141;
	setp.gt.f64 	%p37, %fd223, %fd234;
	setp.lt.s64 	%p38, %rd361, %rd373;
	or.pred  	%p39, %p37, %p38;
	selp.f64 	%fd234, %fd223, %fd234, %p39;
	selp.b64 	%rd373, %rd361, %rd373, %p39;
$L__BB11_141:
	add.s32 	%r383, %r382, 1280;
	add.s32 	%r41, %r382, 2560;
	setp.le.s32 	%p40, %r41, %r37;
	mov.u32 	%r382, %r383;
	mov.f64 	%fd219, %fd234;
	mov.u64 	%rd357, %rd373;
	@%p40 bra 	$L__BB11_131;
$L__BB11_142:
	setp.le.s32 	%p41, %r37, %r383;
	@%p41 bra 	$L__BB11_165;
	sub.s32 	%r20, %r37, %r383;
	setp.ge.s32 	%p42, %r16, %r20;
	@%p42 bra 	$L__BB11_165;
	not.b32 	%r42, %r16;
	add.s32 	%r43, %r37, %r42;
	sub.s32 	%r21, %r43, %r383;
	and.b32  	%r44, %r21, 768;
	setp.eq.s32 	%p43, %r44, 768;
	mov.u32 	%r387, %r16;
	@%p43 bra 	$L__BB11_150;
	add.s32 	%r385, %r16, %r383;
	shr.u32 	%r45, %r21, 8;
	add.s32 	%r46, %r45, 1;
	and.b32  	%r47, %r46, 3;
	neg.s32 	%r384, %r47;
	mov.u32 	%r387, %r16;
$L__BB11_146:
	.pragma "nounroll";
	mov.u64 	%rd127, %rd373;
	mov.f64 	%fd123, %fd234;
	mul.wide.u32 	%rd235, %r385, 16;
	add.s64 	%rd232, %rd186, %rd235;
	// begin inline asm
	ld.global.nc.u64 %rd231, [%rd232];
	// end inline asm
	add.s64 	%rd234, %rd232, 8;
	// begin inline asm
	ld.global.nc.u64 %rd233, [%rd234];
	// end inline asm
	mov.b64 	%fd124, %rd231;
	setp.lt.f64 	%p44, %fd123, %fd124;
	mov.f64 	%fd234, %fd124;
	mov.u64 	%rd373, %rd233;
	@%p44 bra 	$L__BB11_149;
	setp.gt.f64 	%p45, %fd123, %fd124;
	mov.f64 	%fd234, %fd123;
	mov.u64 	%rd373, %rd127;
	@%p45 bra 	$L__BB11_149;
	setp.lt.s64 	%p46, %rd127, %rd233;
	selp.f64 	%fd234, %fd123, %fd124, %p46;
	min.s64 	%rd373, %rd127, %rd233;
$L__BB11_149:
	add.s32 	%r387, %r387, 256;
	add.s32 	%r385, %r385, 256;
	add.s32 	%r384, %r384, 1;
	setp.ne.s32 	%p47, %r384, 0;
	@%p47 bra 	$L__BB11_146;
$L__BB11_150:
	setp.lt.u32 	%p48, %r21, 768;
	@%p48 bra 	$L__BB11_165;
	cvt.u64.u32 	%rd236, %r387;
	cvt.u64.u32 	%rd237, %r383;
	add.s64 	%rd238, %rd236, %rd237;
	shl.b64 	%rd239, %rd238, 4;
	add.s64 	%rd240, %rd239, %rd186;
	add.s64 	%rd368, %rd240, 12296;
	add.s32 	%r388, %r387, %r383;
$L__BB11_152:
	mul.wide.u32 	%rd245, %r388, 16;
	add.s64 	%rd242, %rd186, %rd245;
	// begin inline asm
	ld.global.nc.u64 %rd241, [%rd242];
	// end inline asm
	add.s64 	%rd244, %rd242, 8;
	// begin inline asm
	ld.global.nc.u64 %rd243, [%rd244];
	// end inline asm
	mov.b64 	%fd130, %rd241;
	setp.lt.f64 	%p49, %fd234, %fd130;
	mov.f64 	%fd231, %fd130;
	mov.u64 	%rd370, %rd243;
	@%p49 bra 	$L__BB11_155;
	setp.gt.f64 	%p50, %fd234, %fd130;
	mov.f64 	%fd231, %fd234;
	mov.u64 	%rd370, %rd373;
	@%p50 bra 	$L__BB11_155;
	setp.lt.s64 	%p51, %rd373, %rd243;
	selp.f64 	%fd231, %fd234, %fd130, %p51;
	min.s64 	%rd370, %rd373, %rd243;
$L__BB11_155:
	add.s64 	%rd247, %rd368, -8200;
	// begin inline asm
	ld.global.nc.u64 %rd246, [%rd247];
	// end inline asm
	add.s64 	%rd249, %rd368, -8192;
	// begin inline asm
	ld.global.nc.u64 %rd248, [%rd249];
	// end inline asm
	mov.b64 	%fd133, %rd246;
	setp.lt.f64 	%p52, %fd231, %fd133;
	mov.f64 	%fd232, %fd133;
	mov.u64 	%rd371, %rd248;
	@%p52 bra 	$L__BB11_158;
	setp.gt.f64 	%p53, %fd231, %fd133;
	mov.f64 	%fd232, %fd231;
	mov.u64 	%rd371, %rd370;
	@%p53 bra 	$L__BB11_158;
	setp.lt.s64 	%p54, %rd370, %rd248;
	selp.f64 	%fd232, %fd231, %fd133, %p54;
	min.s64 	%rd371, %rd370, %rd248;
$L__BB11_158:
	add.s64 	%rd251, %rd368, -4104;
	// begin inline asm
	ld.global.nc.u64 %rd250, [%rd251];
	// end inline asm
	add.s64 	%rd253, %rd368, -4096;
	// begin inline asm
	ld.global.nc.u64 %rd252, [%rd253];
	// end inline asm
	mov.b64 	%fd136, %rd250;
	setp.lt.f64 	%p55, %fd232, %fd136;
	mov.f64 	%fd233, %fd136;
	mov.u64 	%rd372, %rd252;
	@%p55 bra 	$L__BB11_161;
	setp.gt.f64 	%p56, %fd232, %fd136;
	mov.f64 	%fd233, %fd232;
	mov.u64 	%rd372, %rd371;
	@%p56 bra 	$L__BB11_161;
	setp.lt.s64 	%p57, %rd371, %rd252;
	selp.f64 	%fd233, %fd232, %fd136, %p57;
	min.s64 	%rd372, %rd371, %rd252;
$L__BB11_161:
	add.s64 	%rd255, %rd368, -8;
	// begin inline asm
	ld.global.nc.u64 %rd254, [%rd255];
	// end inline asm
	// begin inline asm
	ld.global.nc.u64 %rd256, [%rd368];
	// end inline asm
	mov.b64 	%fd139, %rd254;
	setp.lt.f64 	%p58, %fd233, %fd139;
	mov.f64 	%fd234, %fd139;
	mov.u64 	%rd373, %rd256;
	@%p58 bra 	$L__BB11_164;
	setp.gt.f64 	%p59, %fd233, %fd139;
	mov.f64 	%fd234, %fd233;
	mov.u64 	%rd373, %rd372;
	@%p59 bra 	$L__BB11_164;
	setp.lt.s64 	%p60, %rd372, %rd256;
	selp.f64 	%fd234, %fd233, %fd139, %p60;
	min.s64 	%rd373, %rd372, %rd256;
$L__BB11_164:
	add.s32 	%r387, %r387, 1024;
	add.s64 	%rd368, %rd368, 16384;
	add.s32 	%r388, %r388, 1024;
	setp.lt.s32 	%p61, %r387, %r20;
	@%p61 bra 	$L__BB11_152;
$L__BB11_165:
	// begin inline asm
	mov.u32 %r48, %laneid;
	// end inline asm
	mov.b64 	%rd258, %fd234;
	mov.b64 	{%r50, %r55}, %rd258;
	mov.b32 	%r66, 1;
	mov.b32 	%r67, 31;
	mov.b32 	%r68, -1;
	// begin inline asm
	shfl.sync.down.b32 %r49, %r50, %r66, %r67, %r68;
	// end inline asm
	// begin inline asm
	shfl.sync.down.b32 %r54, %r55, %r66, %r67, %r68;
	// end inline asm
	mov.b64 	%rd259, {%r49, %r54};
	mov.b64 	%fd143, %rd259;
	mov.b64 	{%r60, %r65}, %rd373;
	// begin inline asm
	shfl.sync.down.b32 %r59, %r60, %r66, %r67, %r68;
	// end inline asm
	// begin inline asm
	shfl.sync.down.b32 %r64, %r65, %r66, %r67, %r68;
	// end inline asm
	mov.b64 	%rd150, {%r59, %r64};
	setp.gt.s32 	%p62, %r48, 30;
	mov.f64 	%fd236, %fd234;
	mov.u64 	%rd375, %rd373;
	@%p62 bra 	$L__BB11_169;
	setp.lt.f64 	%p63, %fd234, %fd143;
	mov.f64 	%fd236, %fd143;
	mov.u64 	%rd375, %rd150;
	@%p63 bra 	$L__BB11_169;
	setp.gt.f64 	%p64, %fd234, %fd143;
	mov.f64 	%fd236, %fd234;
	mov.u64 	%rd375, %rd373;
	@%p64 bra 	$L__BB11_169;
	setp.lt.s64 	%p65, %rd373, %rd150;
	selp.f64 	%fd236, %fd234, %fd143, %p65;
	min.s64 	%rd375, %rd373, %rd150;
$L__BB11_169:
	mov.b64 	%rd260, %fd236;
	mov.b64 	{%r70, %r75}, %rd260;
	mov.b32 	%r86, 2;
	mov.b32 	%r87, 31;
	mov.b32 	%r88, -1;
	// begin inline asm
	shfl.sync.down.b32 %r69, %r70, %r86, %r87, %r88;
	// end inline asm
	// begin inline asm
	shfl.sync.down.b32 %r74, %r75, %r86, %r87, %r88;
	// end inline asm
	mov.b64 	%rd261, {%r69, %r74};
	mov.b64 	%fd146, %rd261;
	mov.b64 	{%r80, %r85}, %rd375;
	// begin inline asm
	shfl.sync.down.b32 %r79, %r80, %r86, %r87, %r88;
	// end inline asm
	// begin inline asm
	shfl.sync.down.b32 %r84, %r85, %r86, %r87, %r88;
	// end inline asm
	mov.b64 	%rd153, {%r79, %r84};
	setp.gt.s32 	%p66, %r48, 29;
	mov.f64 	%fd237, %fd236;
	mov.u64 	%rd376, %rd375;
	@%p66 bra 	$L__BB11_173;
	setp.lt.f64 	%p67, %fd236, %fd146;
	mov.f64 	%fd237, %fd146;
	mov.u64 	%rd376, %rd153;
	@%p67 bra 	$L__BB11_173;
	setp.gt.f64 	%p68, %fd236, %fd146;
	mov.f64 	%fd237, %fd236;
	mov.u64 	%rd376, %rd375;
	@%p68 bra 	$L__BB11_173;
	setp.lt.s64 	%p69, %rd375, %rd153;
	selp.f64 	%fd237, %fd236, %fd146, %p69;
	min.s64 	%rd376, %rd375, %rd153;
$L__BB11_173:
	mov.b64 	%rd262, %fd237;
	mov.b64 	{%r90, %r95}, %rd262;
	mov.b32 	%r106, 4;
	mov.b32 	%r107, 31;
	mov.b32 	%r108, -1;
	// begin inline asm
	shfl.sync.down.b32 %r89, %r90, %r106, %r107, %r108;
	// end inline asm
	// begin inline asm
	shfl.sync.down.b32 %r94, %r95, %r106, %r107, %r108;
	// end inline asm
	mov.b64 	%rd263, {%r89, %r94};
	mov.b64 	%fd149, %rd263;
	mov.b64 	{%r100, %r105}, %rd376;
	// begin inline asm
	shfl.sync.down.b32 %r99, %r100, %r106, %r107, %r108;
	// end inline asm
	// begin inline asm
	shfl.sync.down.b32 %r104, %r105, %r106, %r107, %r108;
	// end inline asm
	mov.b64 	%rd156, {%r99, %r104};
	setp.gt.s32 	%p70, %r48, 27;
	mov.f64 	%fd238, %fd237;
	mov.u64 	%rd377, %rd376;
	@%p70 bra 	$L__BB11_177;
	setp.lt.f64 	%p71, %fd237, %fd149;
	mov.f64 	%fd238, %fd149;
	mov.u64 	%rd377, %rd156;
	@%p71 bra 	$L__BB11_177;
	setp.gt.f64 	%p72, %fd237, %fd149;
	mov.f64 	%fd238, %fd237;
	mov.u64 	%rd377, %rd376;
	@%p72 bra 	$L__BB11_177;
	setp.lt.s64 	%p73, %rd376, %rd156;
	selp.f64 	%fd238, %fd237, %fd149, %p73;
	min.s64 	%rd377, %rd376, %rd156;
$L__BB11_177:
	mov.b64 	%rd264, %fd238;
	mov.b64 	{%r110, %r115}, %rd264;
	mov.b32 	%r126, 8;
	mov.b32 	%r127, 31;
	mov.b32 	%r128, -1;
	// begin inline asm
	shfl.sync.down.b32 %r109, %r110, %r126, %r127, %r128;
	// end inline asm
	// begin inline asm
	shfl.sync.down.b32 %r114, %r115, %r126, %r127, %r128;
	// end inline asm
	mov.b64 	%rd265, {%r109, %r114};
	mov.b64 	%fd152, %rd265;
	mov.b64 	{%r120, %r125}, %rd377;
	// begin inline asm
	shfl.sync.down.b32 %r119, %r120, %r126, %r127, %r128;
	// end inline asm
	// begin inline asm
	shfl.sync.down.b32 %r124, %r125, %r126, %r127, %r128;
	// end inline asm
	mov.b64 	%rd159, {%r119, %r124};
	setp.gt.s32 	%p74, %r48, 23;
	mov.f64 	%fd239, %fd238;
	mov.u64 	%rd378, %rd377;
	@%p74 bra 	$L__BB11_181;
	setp.lt.f64 	%p75, %fd238, %fd152;
	mov.f64 	%fd239, %fd152;
	mov.u64 	%rd378, %rd159;
	@%p75 bra 	$L__BB11_181;
	setp.gt.f64 	%p76, %fd238, %fd152;
	mov.f64 	%fd239, %fd238;
	mov.u64 	%rd378, %rd377;
	@%p76 bra 	$L__BB11_181;
	setp.lt.s64 	%p77, %rd377, %rd159;
	selp.f64 	%fd239, %fd238, %fd152, %p77;
	min.s64 	%rd378, %rd377, %rd159;
$L__BB11_181:
	mov.b64 	%rd266, %fd239;
	mov.b64 	{%r130, %r135}, %rd266;
	mov.b32 	%r146, 16;
	mov.b32 	%r147, 31;
	mov.b32 	%r148, -1;
	// begin inline asm
	shfl.sync.down.b32 %r129, %r130, %r146, %r147, %r148;
	// end inline asm
	// begin inline asm
	shfl.sync.down.b32 %r134, %r135, %r146, %r147, %r148;
	// end inline asm
	mov.b64 	%rd267, {%r129, %r134};
	mov.b64 	%fd155, %rd267;
	mov.b64 	{%r140, %r145}, %rd378;
	// begin inline asm
	shfl.sync.down.b32 %r139, %r140, %r146, %r147, %r148;
	// end inline asm
	// begin inline asm
	shfl.sync.down.b32 %r144, %r145, %r146, %r147, %r148;
	// end inline asm
	mov.b64 	%rd162, {%r139, %r144};
	setp.gt.s32 	%p78, %r48, 15;
	mov.f64 	%fd247, %fd239;
	mov.u64 	%rd386, %rd378;
	@%p78 bra 	$L__BB11_185;
	setp.lt.f64 	%p79, %fd239, %fd155;
	mov.f64 	%fd247, %fd155;
	mov.u64 	%rd386, %rd162;
	@%p79 bra 	$L__BB11_185;
	setp.gt.f64 	%p80, %fd239, %fd155;
	mov.f64 	%fd247, %fd239;
	mov.u64 	%rd386, %rd378;
	@%p80 bra 	$L__BB11_185;
	setp.lt.s64 	%p81, %rd378, %rd162;
	selp.f64 	%fd247, %fd239, %fd155, %p81;
	min.s64 	%rd386, %rd378, %rd162;
$L__BB11_185:
	setp.ne.s32 	%p82, %r48, 0;
	@%p82 bra 	$L__BB11_187;
	shr.u32 	%r149, %r16, 1;
	and.b32  	%r150, %r149, 496;
	mov.u32 	%r151, _ZN6thrust24THRUST_300001_SM_1000_NS8cuda_cub4core6detail5shmemE;
	add.s32 	%r152, %r151, %r150;
	st.shared.f64 	[%r152+8], %fd247;
	st.shared.u64 	[%r152+16], %rd386;
$L__BB11_187:
	bar.sync 	0;
	setp.ne.s32 	%p83, %r16, 0;
	@%p83 bra 	$L__BB11_209;
	ld.shared.f64 	%fd158, [_ZN6thrust24THRUST_300001_SM_1000_NS8cuda_cub4core6detail5shmemE+24];
	ld.shared.u64 	%rd165, [_ZN6thrust24THRUST_300001_SM_1000_NS8cuda_cub4core6detail5shmemE+32];
	setp.lt.f64 	%p84, %fd247, %fd158;
	mov.f64 	%fd241, %fd158;
	mov.u64 	%rd380, %rd165;
	@%p84 bra 	$L__BB11_191;
	setp.lt.f64 	%p85, %fd158, %fd247;
	mov.f64 	%fd241, %fd247;
	mov.u64 	%rd380, %rd386;
	@%p85 bra 	$L__BB11_191;
	setp.lt.s64 	%p86, %rd386, %rd165;
	selp.f64 	%fd241, %fd247, %fd158, %p86;
	min.s64 	%rd380, %rd386, %rd165;
$L__BB11_191:
	ld.shared.f64 	%fd161, [_ZN6thrust24THRUST_300001_SM_1000_NS8cuda_cub4core6detail5shmemE+40];
	ld.shared.u64 	%rd168, [_ZN6thrust24THRUST_300001_SM_1000_NS8cuda_cub4core6detail5shmemE+48];
	setp.lt.f64 	%p87, %fd241, %fd161;
	mov.f64 	%fd242, %fd161;
	mov.u64 	%rd381, %rd168;
	@%p87 bra 	$L__BB11_194;
	setp.lt.f64 	%p88, %fd161, %fd241;
	mov.f64 	%fd242, %fd241;
	mov.u64 	%rd381, %rd380;
	@%p88 bra 	$L__BB11_194;
	setp.lt.s64 	%p89, %rd380, %rd168;
	selp.f64 	%fd242, %fd241, %fd161, %p89;
	min.s64 	%rd381, %rd380, %rd168;
$L__BB11_194:
	ld.shared.f64 	%fd164, [_ZN6thrust24THRUST_300001_SM_1000_NS8cuda_cub4core6detail5shmemE+56];
	ld.shared.u64 	%rd171, [_ZN6thrust24THRUST_300001_SM_1000_NS8cuda_cub4core6detail5shmemE+64];
	setp.lt.f64 	%p90, %fd242, %fd164;
	mov.f64 	%fd243, %fd164;
	mov.u64 	%rd382, %rd171;
	@%p90 bra 	$L__BB11_197;
	setp.lt.f64 	%p91, %fd164, %fd242;
	mov.f64 	%fd243, %fd242;
	mov.u64 	%rd382, %rd381;
	@%p91 bra 	$L__BB11_197;
	setp.lt.s64 	%p92, %rd381, %rd171;
	selp.f64 	%fd243, %fd242, %fd164, %p92;
	min.s64 	%rd382, %rd381, %rd171;
$L__BB11_197:
	ld.shared.f64 	%fd167, [_ZN6thrust24THRUST_300001_SM_1000_NS8cuda_cub4core6detail5shmemE+72];
	ld.shared.u64 	%rd174, [_ZN6thrust24THRUST_300001_SM_1000_NS8cuda_cub4core6detail5shmemE+80];
	setp.lt.f64 	%p93, %fd243, %fd167;
	mov.f64 	%fd244, %fd167;
	mov.u64 	%rd383, %rd174;
	@%p93 bra 	$L__BB11_200;
	setp.lt.f64 	%p94, %fd167, %fd243;
	mov.f64 	%fd244, %fd243;
	mov.u64 	%rd383, %rd382;
	@%p94 bra 	$L__BB11_200;
	setp.lt.s64 	%p95, %rd382, %rd174;
	selp.f64 	%fd244, %fd243, %fd167, %p95;
	min.s64 	%rd383, %rd382, %rd174;
$L__BB11_200:
	ld.shared.f64 	%fd170, [_ZN6thrust24THRUST_300001_SM_1000_NS8cuda_cub4core6detail5shmemE+88];
	ld.shared.u64 	%rd177, [_ZN6thrust24THRUST_300001_SM_1000_NS8cuda_cub4core6detail5shmemE+96];
	setp.lt.f64 	%p96, %fd244, %fd170;
	mov.f64 	%fd245, %fd170;
	mov.u64 	%rd384, %rd177;
	@%p96 bra 	$L__BB11_203;
	setp.lt.f64 	%p97, %fd170, %fd244;
	mov.f64 	%fd245, %fd244;
	mov.u64 	%rd384, %rd383;
	@%p97 bra 	$L__BB11_203;
	setp.lt.s64 	%p98, %rd383, %rd177;
	selp.f64 	%fd245, %fd244, %fd170, %p98;
	min.s64 	%rd384, %rd383, %rd177;
$L__BB11_203:
	ld.shared.f64 	%fd173, [_ZN6thrust24THRUST_300001_SM_1000_NS8cuda_cub4core6detail5shmemE+104];
	ld.shared.u64 	%rd180, [_ZN6thrust24THRUST_300001_SM_1000_NS8cuda_cub4core6detail5shmemE+112];
	setp.lt.f64 	%p99, %fd245, %fd173;
	mov.f64 	%fd246, %fd173;
	mov.u64 	%rd385, %rd180;
	@%p99 bra 	$L__BB11_206;
	setp.lt.f64 	%p100, %fd173, %fd245;
	mov.f64 	%fd246, %fd245;
	mov.u64 	%rd385, %rd384;
	@%p100 bra 	$L__BB11_206;
	setp.lt.s64 	%p101, %rd384, %rd180;
	selp.f64 	%fd246, %fd245, %fd173, %p101;
	min.s64 	%rd385, %rd384, %rd180;
$L__BB11_206:
	ld.shared.f64 	%fd176, [_ZN6thrust24THRUST_300001_SM_1000_NS8cuda_cub4core6detail5shmemE+120];
	ld.shared.u64 	%rd183, [_ZN6thrust24THRUST_300001_SM_1000_NS8cuda_cub4core6detail5shmemE+128];
	setp.lt.f64 	%p102, %fd246, %fd176;
	mov.u64 	%rd386, %rd183;
	mov.f64 	%fd247, %fd176;
	@%p102 bra 	$L__BB11_209;
	setp.lt.f64 	%p103, %fd176, %fd246;
	mov.u64 	%rd386, %rd385;
	mov.f64 	%fd247, %fd246;
	@%p103 bra 	$L__BB11_209;
	setp.lt.s64 	%p104, %rd385, %rd183;
	selp.f64 	%fd247, %fd246, %fd176, %p104;
	min.s64 	%rd386, %rd385, %rd183;
$L__BB11_209:
	mov.u32 	%r376, %tid.x;
	setp.ne.s32 	%p221, %r376, 0;
	@%p221 bra 	$L__BB11_211;
	ld.param.u64 	%rd318, [_ZN6thrust24THRUST_300001_SM_1000_NS8cuda_cub4core6detail13_kernel_agentINS1_8__reduce11ReduceAgentIPN4cuda3std3__45tupleIJdlEEESC_SB_iNS1_9__extrema9arg_max_fIdlNS9_4lessIdEEEEEEJSC_SC_iSH_EEEvDpT0__param_1];
	cvta.to.global.u64 	%rd317, %rd318;
	st.global.f64 	[%rd317], %fd247;
	st.global.u64 	[%rd317+8], %rd386;
$L__BB11_211:
	ret;

}
	// .globl	_ZN6thrust24THRUST_300001_SM_1000_NS8cuda_cub4core6detail13_kernel_agentINS1_8__reduce11ReduceAgentINS0_12zip_iteratorIN4cuda3std3__45tupleIJNS0_6detail15normal_iteratorINS0_10device_ptrIdEEEENS0_17counting_iteratorIlNS0_11use_defaultESI_SI_EEEEEEEPNSB_IJdlEEESM_lNS1_9__extrema9arg_max_fIdlNSA_4lessIdEEEEEEJSL_SN_lSS_EEEvDpT0_
.visible .entry _ZN6thrust24THRUST_300001_SM_1000_NS8cuda_cub4core6detail13_kernel_agentINS1_8__reduce11ReduceAgentINS0_12zip_iteratorIN4cuda3std3__45tupleIJNS0_6detail15normal_iteratorINS0_10device_ptrIdEEEENS0_17counting_iteratorIlNS0_11use_defaultESI_SI_EEEEEEEPNSB_IJdlEEESM_lNS1_9__extrema9arg_max_fIdlNSA_4lessIdEEEEEEJSL_SN_lSS_EEEvDpT0_(
	.param .align 8 .b8 _ZN6thrust24THRUST_300001_SM_1000_NS8cuda_cub4core6detail13_kernel_agentINS1_8__reduce11ReduceAgentINS0_12zip_iteratorIN4cuda3std3__45tupleIJNS0_6detail15normal_iteratorINS0_10device_ptrIdEEEENS0_17counting_iteratorIlNS0_11use_defaultESI_SI_EEEEEEEPNSB_IJdlEEESM_lNS1_9__extrema9arg_max_fIdlNSA_4lessIdEEEEEEJSL_SN_lSS_EEEvDpT0__param_0[16],
	.param .u64 .ptr .align 1 _ZN6thrust24THRUST_300001_SM_1000_NS8cuda_cub4core6detail13_kernel_agentINS1_8__reduce11ReduceAgentINS0_12zip_iteratorIN4cuda3std3__45tupleIJNS0_6detail15normal_iteratorINS0_10device_ptrIdEEEENS0_17counting_iteratorIlNS0_11use_defaultESI_SI_EEEEEEEPNSB_IJdlEEESM_lNS1_9__extrema9arg_max_fIdlNSA_4lessIdEEEEEEJSL_SN_lSS_EEEvDpT0__param_1,
	.param .u64 _ZN6thrust24THRUST_300001_SM_1000_NS8cuda_cub4core6detail13_kernel_agentINS1_8__reduce11ReduceAgentINS0_12zip_iteratorIN4cuda3std3__45tupleIJNS0_6detail15normal_iteratorINS0_10device_ptrIdEEEENS0_17counting_iteratorIlNS0_11use_defaultESI_SI_EEEEEEEPNSB_IJdlEEESM_lNS1_9__extrema9arg_max_fIdlNSA_4lessIdEEEEEEJSL_SN_lSS_EEEvDpT0__param_2,
	.param .align 1 .b8 _ZN6thrust24THRUST_300001_SM_1000_NS8cuda_cub4core6detail13_kernel_agentINS1_8__reduce11ReduceAgentINS0_12zip_iteratorIN4cuda3std3__45tupleIJNS0_6detail15normal_iteratorINS0_10device_ptrIdEEEENS0_17counting_iteratorIlNS0_11use_defaultESI_SI_EEEEEEEPNSB_IJdlEEESM_lNS1_9__extrema9arg_max_fIdlNSA_4lessIdEEEEEEJSL_SN_lSS_EEEvDpT0__param_3[1]
)
.maxntid 256
{
	.reg .pred 	%p<213>;
	.reg .b32 	%r<391>;
	.reg .b64 	%rd<358>;
	.reg .b64 	%fd<242>;

	ld.param.u64 	%rd194, [_ZN6thrust24THRUST_300001_SM_1000_NS8cuda_cub4core6detail13_kernel_agentINS1_8__reduce11ReduceAgentINS0_12zip_iteratorIN4cuda3std3__45tupleIJNS0_6detail15normal_iteratorINS0_10device_ptrIdEEEENS0_17counting_iteratorIlNS0_11use_defaultESI_SI_EEEEEEEPNSB_IJdlEEESM_lNS1_9__extrema9arg_max_fIdlNSA_4lessIdEEEEEEJSL_SN_lSS_EEEvDpT0__param_0+8];
	ld.param.u64 	%rd193, [_ZN6thrust24THRUST_300001_SM_1000_NS8cuda_cub4core6detail13_kernel_agentINS1_8__reduce11ReduceAgentINS0_12zip_iteratorIN4cuda3std3__45tupleIJNS0_6detail15normal_iteratorINS0_10device_ptrIdEEEENS0_17counting_iteratorIlNS0_11use_defaultESI_SI_EEEEEEEPNSB_IJdlEEESM_lNS1_9__extrema9arg_max_fIdlNSA_4lessIdEEEEEEJSL_SN_lSS_EEEvDpT0__param_0];
	ld.param.u64 	%rd196, [_ZN6thrust24THRUST_300001_SM_1000_NS8cuda_cub4core6detail13_kernel_agentINS1_8__reduce11ReduceAgentINS0_12zip_iteratorIN4cuda3std3__45tupleIJNS0_6detail15normal_iteratorINS0_10device_ptrIdEEEENS0_17counting_iteratorIlNS0_11use_defaultESI_SI_EEEEEEEPNSB_IJdlEEESM_lNS1_9__extrema9arg_max_fIdlNSA_4lessIdEEEEEEJSL_SN_lSS_EEEvDpT0__param_2];
	setp.eq.s64 	%p1, %rd196, 0;
	@%p1 bra 	$L__BB12_206;
	cvta.to.global.u64 	%rd1, %rd193;
	setp.gt.s64 	%p2, %rd196, 1279;
	@%p2 bra 	$L__BB12_122;
	cvt.u32.u64 	%r1, %rd196;
	mov.u32 	%r2, %tid.x;
	setp.ge.s32 	%p96, %r2, %r1;
	mov.f64 	%fd188, 0d0000000000000000;
	mov.b64 	%rd300, 0;
	mov.u32 	%r385, %r2;
	@%p96 bra 	$L__BB12_4;
	cvt.u64.u32 	%rd256, %r2;
	mul.wide.u32 	%rd257, %r2, 8;
	add.s64 	%rd258, %rd1, %rd257;
	add.s64 	%rd300, %rd194, %rd256;
	ld.global.f64 	%fd188, [%rd258];
	add.s32 	%r385, %r2, 256;
$L__BB12_4:
	setp.ge.s32 	%p97, %r385, %r1;
	@%p97 bra 	$L__BB12_26;
	not.b32 	%r154, %r385;
	add.s32 	%r5, %r154, %r1;
	and.b32  	%r155, %r5, 768;
	setp.eq.s32 	%p98, %r155, 768;
	@%p98 bra 	$L__BB12_11;
	cvt.u64.u32 	%rd260, %r385;
	add.s64 	%rd291, %rd194, %rd260;
	mul.wide.u32 	%rd261, %r385, 8;
	add.s64 	%rd290, %rd1, %rd261;
	shr.u32 	%r156, %r5, 8;
	add.s32 	%r157, %r156, 1;
	and.b32  	%r158, %r157, 3;
	neg.s32 	%r383, %r158;
$L__BB12_7:
	.pragma "nounroll";
	mov.u64 	%rd9, %rd300;
	mov.f64 	%fd3, %fd188;
	ld.global.f64 	%fd4, [%rd290];
	setp.lt.f64 	%p99, %fd3, %fd4;
	mov.u64 	%rd300, %rd291;
	mov.f64 	%fd188, %fd4;
	@%p99 bra 	$L__BB12_10;
	setp.lt.f64 	%p100, %fd4, %fd3;
	mov.u64 	%rd300, %rd9;
	mov.f64 	%fd188, %fd3;
	@%p100 bra 	$L__BB12_10;
	setp.lt.s64 	%p101, %rd9, %rd291;
	min.s64 	%rd300, %rd9, %rd291;
	selp.f64 	%fd188, %fd3, %fd4, %p101;
$L__BB12_10:
	add.s32 	%r385, %r385, 256;
	add.s64 	%rd291, %rd291, 256;
	add.s64 	%rd290, %rd290, 2048;
	add.s32 	%r383, %r383, 1;
	setp.ne.s32 	%p102, %r383, 0;
	@%p102 bra 	$L__BB12_7;
$L__BB12_11:
	setp.lt.u32 	%p103, %r5, 768;
	@%p103 bra 	$L__BB12_26;
	add.s32 	%r386, %r385, 512;
$L__BB12_13:
	mov.u32 	%r13, %r386;
	add.s32 	%r159, %r13, -512;
	cvt.s64.s32 	%rd262, %r159;
	mul.wide.s32 	%rd263, %r159, 8;
	add.s64 	%rd17, %rd1, %rd263;
	add.s64 	%rd18, %rd194, %rd262;
	ld.global.f64 	%fd10, [%rd17];
	setp.lt.f64 	%p104, %fd188, %fd10;
	mov.u64 	%rd297, %rd18;
	mov.f64 	%fd185, %fd10;
	@%p104 bra 	$L__BB12_16;
	setp.lt.f64 	%p105, %fd10, %fd188;
	mov.u64 	%rd297, %rd300;
	mov.f64 	%fd185, %fd188;
	@%p105 bra 	$L__BB12_16;
	setp.lt.s64 	%p106, %rd300, %rd18;
	min.s64 	%rd297, %rd300, %rd18;
	selp.f64 	%fd185, %fd188, %fd10, %p106;
$L__BB12_16:
	add.s32 	%r160, %r13, -256;
	cvt.s64.s32 	%rd264, %r160;
	add.s64 	%rd21, %rd194, %rd264;
	ld.global.f64 	%fd13, [%rd17+2048];
	setp.lt.f64 	%p107, %fd185, %fd13;
	mov.u64 	%rd298, %rd21;
	mov.f64 	%fd186, %fd13;
	@%p107 bra 	$L__BB12_19;
	setp.lt.f64 	%p108, %fd13, %fd185;
	mov.u64 	%rd298, %rd297;
	mov.f64 	%fd186, %fd185;
	@%p108 bra 	$L__BB12_19;
	setp.lt.s64 	%p109, %rd297, %rd21;
	min.s64 	%rd298, %rd297, %rd21;
	selp.f64 	%fd186, %fd185, %fd13, %p109;
$L__BB12_19:
	cvt.s64.s32 	%rd265, %r13;
	add.s64 	%rd24, %rd194, %rd265;
	ld.global.f64 	%fd16, [%rd17+4096];
	setp.lt.f64 	%p110, %fd186, %fd16;
	mov.u64 	%rd299, %rd24;
	mov.f64 	%fd187, %fd16;
	@%p110 bra 	$L__BB12_22;
	setp.lt.f64 	%p111, %fd16, %fd186;
	mov.u64 	%rd299, %rd298;
	mov.f64 	%fd187, %fd186;
	@%p111 bra 	$L__BB12_22;
	setp.lt.s64 	%p112, %rd298, %rd24;
	min.s64 	%rd299, %rd298, %rd24;
	selp.f64 	%fd187, %fd186, %fd16, %p112;
$L__BB12_22:
	add.s32 	%r161, %r13, 256;
	cvt.s64.s32 	%rd266, %r161;
	add.s64 	%rd27, %rd194, %rd266;
	ld.global.f64 	%fd19, [%rd17+6144];
	setp.lt.f64 	%p113, %fd187, %fd19;
	mov.u64 	%rd300, %rd27;
	mov.f64 	%fd188, %fd19;
	@%p113 bra 	$L__BB12_25;
	setp.lt.f64 	%p114, %fd19, %fd187;
	mov.u64 	%rd300, %rd299;
	mov.f64 	%fd188, %fd187;
	@%p114 bra 	$L__BB12_25;
	setp.lt.s64 	%p115, %rd299, %rd27;
	min.s64 	%rd300, %rd299, %rd27;
	selp.f64 	%fd188, %fd187, %fd19, %p115;
$L__BB12_25:
	add.s32 	%r386, %r13, 1024;
	add.s32 	%r162, %r13, 512;
	setp.lt.s32 	%p116, %r162, %r1;
	@%p116 bra 	$L__BB12_13;
$L__BB12_26:
	setp.lt.s32 	%p117, %r1, 256;
	@%p117 bra 	$L__BB12_71;
	// begin inline asm
	mov.u32 %r276, %laneid;
	// end inline asm
	mov.b64 	%rd277, %fd188;
	mov.b64 	{%r278, %r283}, %rd277;
	mov.b32 	%r294, 1;
	mov.b32 	%r295, 31;
	mov.b32 	%r296, -1;
	// begin inline asm
	shfl.sync.down.b32 %r277, %r278, %r294, %r295, %r296;
	// end inline asm
	// begin inline asm
	shfl.sync.down.b32 %r282, %r283, %r294, %r295, %r296;
	// end inline asm
	mov.b64 	%rd278, {%r277, %r282};
	mov.b64 	%fd23, %rd278;
	mov.b64 	{%r288, %r293}, %rd300;
	// begin inline asm
	shfl.sync.down.b32 %r287, %r288, %r294, %r295, %r296;
	// end inline asm
	// begin inline asm
	shfl.sync.down.b32 %r292, %r293, %r294, %r295, %r296;
	// end inline asm
	mov.b64 	%rd31, {%r287, %r292};
	setp.gt.s32 	%p169, %r276, 30;
	mov.u64 	%rd302, %rd300;
	mov.f64 	%fd190, %fd188;
	@%p169 bra 	$L__BB12_31;
	setp.lt.f64 	%p170, %fd188, %fd23;
	mov.u64 	%rd302, %rd31;
	mov.f64 	%fd190, %fd23;
	@%p170 bra 	$L__BB12_31;
	setp.gt.f64 	%p171, %fd188, %fd23;
	mov.u64 	%rd302, %rd300;
	mov.f64 	%fd190, %fd188;
	@%p171 bra 	$L__BB12_31;
	setp.lt.s64 	%p172, %rd300, %rd31;
	min.s64 	%rd302, %rd300, %rd31;
	selp.f64 	%fd190, %fd188, %fd23, %p172;
$L__BB12_31:
	mov.b64 	%rd279, %fd190;
	mov.b64 	{%r298, %r303}, %rd279;
	mov.b32 	%r314, 2;
	mov.b32 	%r315, 31;
	mov.b32 	%r316, -1;
	// begin inline asm
	shfl.sync.down.b32 %r297, %r298, %r314, %r315, %r316;
	// end inline asm
	// begin inline asm
	shfl.sync.down.b32 %r302, %r303, %r314, %r315, %r316;
	// end inline asm
	mov.b64 	%rd280, {%r297, %r302};
	mov.b64 	%fd26, %rd280;
	mov.b64 	{%r308, %r313}, %rd302;
	// begin inline asm
	shfl.sync.down.b32 %r307, %r308, %r314, %r315, %r316;
	// end inline asm
	// begin inline asm
	shfl.sync.down.b32 %r312, %r313, %r314, %r315, %r316;
	// end inline asm
	mov.b64 	%rd34, {%r307, %r312};
	setp.gt.s32 	%p173, %r276, 29;
	mov.u64 	%rd303, %rd302;
	mov.f64 	%fd191, %fd190;
	@%p173 bra 	$L__BB12_35;
	setp.lt.f64 	%p174, %fd190, %fd26;
	mov.u64 	%rd303, %rd34;
	mov.f64 	%fd191, %fd26;
	@%p174 bra 	$L__BB12_35;
	setp.gt.f64 	%p175, %fd190, %fd26;
	mov.u64 	%rd303, %rd302;
	mov.f64 	%fd191, %fd190;
	@%p175 bra 	$L__BB12_35;
	setp.lt.s64 	%p176, %rd302, %rd34;
	min.s64 	%rd303, %rd302, %rd34;
	selp.f64 	%fd191, %fd190, %fd26, %p176;
$L__BB12_35:
	mov.b64 	%rd281, %fd191;
	mov.b64 	{%r318, %r323}, %rd281;
	mov.b32 	%r334, 4;
	mov.b32 	%r335, 31;
	mov.b32 	%r336, -1;
	// begin inline asm
	shfl.sync.down.b32 %r317, %r318, %r334, %r335, %r336;
	// end inline asm
	// begin inline asm
	shfl.sync.down.b32 %r322, %r323, %r334, %r335, %r336;
	// end inline asm
	mov.b64 	%rd282, {%r317, %r322};
	mov.b64 	%fd29, %rd282;
	mov.b64 	{%r328, %r333}, %rd303;
	// begin inline asm
	shfl.sync.down.b32 %r327, %r328, %r334, %r335, %r336;
	// end inline asm
	// begin inline asm
	shfl.sync.down.b32 %r332, %r333, %r334, %r335, %r336;
	// end inline asm
	mov.b64 	%rd37, {%r327, %r332};
	setp.gt.s32 	%p177, %r276, 27;
	mov.u64 	%rd304, %rd303;
	mov.f64 	%fd192, %fd191;
	@%p177 bra 	$L__BB12_39;
	setp.lt.f64 	%p178, %fd191, %fd29;
	mov.u64 	%rd304, %rd37;
	mov.f64 	%fd192, %fd29;
	@%p178 bra 	$L__BB12_39;
	setp.gt.f64 	%p179, %fd191, %fd29;
	mov.u64 	%rd304, %rd303;
	mov.f64 	%fd192, %fd191;
	@%p179 bra 	$L__BB12_39;
	setp.lt.s64 	%p180, %rd303, %rd37;
	min.s64 	%rd304, %rd303, %rd37;
	selp.f64 	%fd192, %fd191, %fd29, %p180;
$L__BB12_39:
	mov.b64 	%rd283, %fd192;
	mov.b64 	{%r338, %r343}, %rd283;
	mov.b32 	%r354, 8;
	mov.b32 	%r355, 31;
	mov.b32 	%r356, -1;
	// begin inline asm
	shfl.sync.down.b32 %r337, %r338, %r354, %r355, %r356;
	// end inline asm
	// begin inline asm
	shfl.sync.down.b32 %r342, %r343, %r354, %r355, %r356;
	// end inline asm
	mov.b64 	%rd284, {%r337, %r342};
	mov.b64 	%fd32, %rd284;
	mov.b64 	{%r348, %r353}, %rd304;
	// begin inline asm
	shfl.sync.down.b32 %r347, %r348, %r354, %r355, %r356;
	// end inline asm
	// begin inline asm
	shfl.sync.down.b32 %r352, %r353, %r354, %r355, %r356;
	// end inline asm
	mov.b64 	%rd40, {%r347, %r352};
	setp.gt.s32 	%p181, %r276, 23;
	mov.u64 	%rd305, %rd304;
	mov.f64 	%fd193, %fd192;
	@%p181 bra 	$L__BB12_43;
	setp.lt.f64 	%p182, %fd192, %fd32;
	mov.u64 	%rd305, %rd40;
	mov.f64 	%fd193, %fd32;
	@%p182 bra 	$L__BB12_43;
	setp.gt.f64 	%p183, %fd192, %fd32;
	mov.u64 	%rd305, %rd304;
	mov.f64 	%fd193, %fd192;
	@%p183 bra 	$L__BB12_43;
	setp.lt.s64 	%p184, %rd304, %rd40;
	min.s64 	%rd305, %rd304, %rd40;
	selp.f64 	%fd193, %fd192, %fd32, %p184;
$L__BB12_43:
	mov.b64 	%rd285, %fd193;
	mov.b64 	{%r358, %r363}, %rd285;
	mov.b32 	%r374, 16;
	mov.b32 	%r375, 31;
	mov.b32 	%r376, -1;
	// begin inline asm
	shfl.sync.down.b32 %r357, %r358, %r374, %r375, %r376;
	// end inline asm
	// begin inline asm
	shfl.sync.down.b32 %r362, %r363, %r374, %r375, %r376;
	// end inline asm
	mov.b64 	%rd286, {%r357, %r362};
	mov.b64 	%fd35, %rd286;
	mov.b64 	{%r368, %r373}, %rd305;
	// begin inline asm
	shfl.sync.down.b32 %r367, %r368, %r374, %r375, %r376;
	// end inline asm
	// begin inline asm
	shfl.sync.down.b32 %r372, %r373, %r374, %r375, %r376;
	// end inline asm
	mov.b64 	%rd43, {%r367, %r372};
	setp.gt.s32 	%p185, %r276, 15;
	mov.u64 	%rd357, %rd305;
	mov.f64 	%fd241, %fd193;
	@%p185 bra 	$L__BB12_47;
	setp.lt.f64 	%p186, %fd193, %fd35;
	mov.u64 	%rd357, %rd43;
	mov.f64 	%fd241, %fd35;
	@%p186 bra 	$L__BB12_47;
	setp.gt.f64 	%p187, %fd193, %fd35;
	mov.u64 	%rd357, %rd305;
	mov.f64 	%fd241, %fd193;
	@%p187 bra 	$L__BB12_47;
	setp.lt.s64 	%p188, %rd305, %rd43;
	min.s64 	%rd357, %rd305, %rd43;
	selp.f64 	%fd241, %fd193, %fd35, %p188;
$L__BB12_47:
	setp.ne.s32 	%p189, %r276, 0;
	@%p189 bra 	$L__BB12_49;
	shr.u32 	%r377, %r2, 1;
	and.b32  	%r378, %r377, 496;
	mov.u32 	%r379, _ZN6thrust24THRUST_300001_SM_1000_NS8cuda_cub4core6detail5shmemE;
	add.s32 	%r380, %r379, %r378;
	st.shared.f64 	[%r380+8], %fd241;
	st.shared.u64 	[%r380+16], %rd357;
$L__BB12_49:
	bar.sync 	0;
	setp.ne.s32 	%p190, %r2, 0;
	@%p190 bra 	$L__BB12_204;
	ld.shared.f64 	%fd38, [_ZN6thrust24THRUST_300001_SM_1000_NS8cuda_cub4core6detail5shmemE+24];
	ld.shared.u64 	%rd46, [_ZN6thrust24THRUST_300001_SM_1000_NS8cuda_cub4core6detail5shmemE+32];
	setp.lt.f64 	%p191, %fd241, %fd38;
	mov.u64 	%rd307, %rd46;
	mov.f64 	%fd195, %fd38;
	@%p191 bra 	$L__BB12_53;
	setp.lt.f64 	%p192, %fd38, %fd241;
	mov.u64 	%rd307, %rd357;
	mov.f64 	%fd195, %fd241;
	@%p192 bra 	$L__BB12_53;
	setp.lt.s64 	%p193, %rd357, %rd46;
	min.s64 	%rd307, %rd357, %rd46;
	selp.f64 	%fd195, %fd241, %fd38, %p193;
$L__BB12_53:
	ld.shared.f64 	%fd41, [_ZN6thrust24THRUST_300001_SM_1000_NS8cuda_cub4core6detail5shmemE+40];
	ld.shared.u64 	%rd49, [_ZN6thrust24THRUST_300001_SM_1000_NS8cuda_cub4core6detail5shmemE+48];
	setp.lt.f64 	%p194, %fd195, %fd41;
	mov.u64 	%rd308, %rd49;
	mov.f64 	%fd196, %fd41;
	@%p194 bra 	$L__BB12_56;
	setp.lt.f64 	%p195, %fd41, %fd195;
	mov.u64 	%rd308, %rd307;
	mov.f64 	%fd196, %fd195;
	@%p195 bra 	$L__BB12_56;
	setp.lt.s64 	%p196, %rd307, %rd49;
	min.s64 	%rd308, %rd307, %rd49;
	selp.f64 	%fd196, %fd195, %fd41, %p196;
$L__BB12_56:
	ld.shared.f64 	%fd44, [_ZN6thrust24THRUST_300001_SM_1000_NS8cuda_cub4core6detail5shmemE+56];
	ld.shared.u64 	%rd52, [_ZN6thrust24THRUST_300001_SM_1000_NS8cuda_cub4core6detail5shmemE+64];
	setp.lt.f64 	%p197, %fd196, %fd44;
	mov.u64 	%rd309, %rd52;
	mov.f64 	%fd197, %fd44;
	@%p197 bra 	$L__BB12_59;
	setp.lt.f64 	%p198, %fd44, %fd196;
	mov.u64 	%rd309, %rd308;
	mov.f64 	%fd197, %fd196;
	@%p198 bra 	$L__BB12_59;
	setp.lt.s64 	%p199, %rd308, %rd52;
	min.s64 	%rd309, %rd308, %rd52;
	selp.f64 	%fd197, %fd196, %fd44, %p199;
$L__BB12_59:
	ld.shared.f64 	%fd47, [_ZN6thrust24THRUST_300001_SM_1000_NS8cuda_cub4core6detail5shmemE+72];
	ld.shared.u64 	%rd55, [_ZN6thrust24THRUST_300001_SM_1000_NS8cuda_cub4core6detail5shmemE+80];
	setp.lt.f64 	%p200, %fd197, %fd47;
	mov.u64 	%rd310, %rd55;
	mov.f64 	%fd198, %fd47;
	@%p200 bra 	$L__BB12_62;
	setp.lt.f64 	%p201, %fd47, %fd197;
	mov.u64 	%rd310, %rd309;
	mov.f64 	%fd198, %fd197;
	@%p201 bra 	$L__BB12_62;
	setp.lt.s64 	%p202, %rd309, %rd55;
	min.s64 	%rd310, %rd309, %rd55;
	selp.f64 	%fd198, %fd197, %fd47, %p202;
$L__BB12_62:
	ld.shared.f64 	%fd50, [_ZN6thrust24THRUST_300001_SM_1000_NS8cuda_cub4core6detail5shmemE+88];
	ld.shared.u64 	%rd58, [_ZN6thrust24THRUST_300001_SM_1000_NS8cuda_cub4core6detail5shmemE+96];
	setp.lt.f64 	%p203, %fd198, %fd50;
	mov.u64 	%rd311, %rd58;
	mov.f64 	%fd199, %fd50;
	@%p203 bra 	$L__BB12_65;
	setp.lt.f64 	%p204, %fd50, %fd198;
	mov.u64 	%rd311, %rd310;
	mov.f64 	%fd199, %fd198;
	@%p204 bra 	$L__BB12_65;
	setp.lt.s64 	%p205, %rd310, %rd58;
	min.s64 	%rd311, %rd310, %rd58;
	selp.f64 	%fd199, %fd198, %fd50, %p205;
$L__BB12_65:
	ld.shared.f64 	%fd53, [_ZN6thrust24THRUST_300001_SM_1000_NS8cuda_cub4core6detail5shmemE+104];
	ld.shared.u64 	%rd61, [_ZN6thrust24THRUST_300001_SM_1000_NS8cuda_cub4core6detail5shmemE+112];
	setp.lt.f64 	%p206, %fd199, %fd53;
	mov.u64 	%rd312, %rd61;
	mov.f64 	%fd200, %fd53;
	@%p206 bra 	$L__BB12_68;
	setp.lt.f64 	%p207, %fd53, %fd199;
	mov.u64 	%rd312, %rd311;
	mov.f64 	%fd200, %fd199;
	@%p207 bra 	$L__BB12_68;
	setp.lt.s64 	%p208, %rd311, %rd61;
	min.s64 	%rd312, %rd311, %rd61;
	selp.f64 	%fd200, %fd199, %fd53, %p208;
$L__BB12_68:
	ld.shared.f64 	%fd56, [_ZN6thrust24THRUST_300001_SM_1000_NS8cuda_cub4core6detail5shmemE+120];
	ld.shared.u64 	%rd64, [_ZN6thrust24THRUST_300001_SM_1000_NS8cuda_cub4core6detail5shmemE+128];
	setp.lt.f64 	%p209, %fd200, %fd56;
	mov.u64 	%rd357, %rd64;
	mov.f64 	%fd241, %fd56;
	@%p209 bra 	$L__BB12_204;
	setp.lt.f64 	%p210, %fd56, %fd200;
	mov.u64 	%rd357, %rd312;
	mov.f64 	%fd241, %fd200;
	@%p210 bra 	$L__BB12_204;
	setp.lt.s64 	%p211, %rd312, %rd64;
	min.s64 	%rd357, %rd312, %rd64;
	selp.f64 	%fd241, %fd200, %fd56, %p211;
	bra.uni 	$L__BB12_204;
$L__BB12_71:
	// begin inline asm
	mov.u32 %r163, %laneid;
	// end inline asm
	and.b32  	%r184, %r2, 992;
	add.s32 	%r185, %r184, 32;
	setp.gt.s32 	%p118, %r185, %r1;
	not.b32 	%r186, %r184;
	add.s32 	%r187, %r1, %r186;
	selp.b32 	%r182, %r187, 31, %p118;
	mov.b64 	%rd267, %fd188;
	mov.b64 	{%r165, %r170}, %rd267;
	mov.b32 	%r181, 1;
	mov.b32 	%r183, -1;
	// begin inline asm
	shfl.sync.down.b32 %r164, %r165, %r181, %r182, %r183;
	// end inline asm
	// begin inline asm
	shfl.sync.down.b32 %r169, %r170, %r181, %r182, %r183;
	// end inline asm
	mov.b64 	%rd268, {%r164, %r169};
	mov.b64 	%fd58, %rd268;
	mov.b64 	{%r175, %r180}, %rd300;
	// begin inline asm
	shfl.sync.down.b32 %r174, %r175, %r181, %r182, %r183;
	// end inline asm
	// begin inline asm
	shfl.sync.down.b32 %r179, %r180, %r181, %r182, %r183;
	// end inline asm
	mov.b64 	%rd66, {%r174, %r179};
	setp.ge.s32 	%p119, %r163, %r182;
	mov.u64 	%rd313, %rd300;
	mov.f64 	%fd201, %fd188;
	@%p119 bra 	$L__BB12_75;
	setp.lt.f64 	%p120, %fd188, %fd58;
	mov.u64 	%rd313, %rd66;
	mov.f64 	%fd201, %fd58;
	@%p120 bra 	$L__BB12_75;
	setp.gt.f64 	%p121, %fd188, %fd58;
	mov.u64 	%rd313, %rd300;
	mov.f64 	%fd201, %fd188;
	@%p121 bra 	$L__BB12_75;
	setp.lt.s64 	%p122, %rd300, %rd66;
	min.s64 	%rd313, %rd300, %rd66;
	selp.f64 	%fd201, %fd188, %fd58, %p122;
$L__BB12_75:
	mov.b64 	%rd269, %fd201;
	mov.b64 	{%r189, %r194}, %rd269;
	mov.b32 	%r205, 2;
	mov.b32 	%r207, -1;
	// begin inline asm
	shfl.sync.down.b32 %r188, %r189, %r205, %r182, %r207;
	// end inline asm
	// begin inline asm
	shfl.sync.down.b32 %r193, %r194, %r205, %r182, %r207;
	// end inline asm
	mov.b64 	%rd270, {%r188, %r193};
	mov.b64 	%fd61, %rd270;
	mov.b64 	{%r199, %r204}, %rd313;
	// begin inline asm
	shfl.sync.down.b32 %r198, %r199, %r205, %r182, %r207;
	// end inline asm
	// begin inline asm
	shfl.sync.down.b32 %r203, %r204, %r205, %r182, %r207;
	// end inline asm
	mov.b64 	%rd69, {%r198, %r203};
	add.s32 	%r208, %r163, 2;
	setp.gt.s32 	%p123, %r208, %r182;
	mov.u64 	%rd314, %rd313;
	mov.f64 	%fd202, %fd201;
	@%p123 bra 	$L__BB12_79;
	setp.lt.f64 	%p124, %fd201, %fd61;
	mov.u64 	%rd314, %rd69;
	mov.f64 	%fd202, %fd61;
	@%p124 bra 	$L__BB12_79;
	setp.gt.f64 	%p125, %fd201, %fd61;
	mov.u64 	%rd314, %rd313;
	mov.f64 	%fd202, %fd201;
	@%p125 bra 	$L__BB12_79;
	setp.lt.s64 	%p126, %rd313, %rd69;
	min.s64 	%rd314, %rd313, %rd69;
	selp.f64 	%fd202, %fd201, %fd61, %p126;
$L__BB12_79:
	mov.b64 	%rd271, %fd202;
	mov.b64 	{%r210, %r215}, %rd271;
	mov.b32 	%r226, 4;
	mov.b32 	%r228, -1;
	// begin inline asm
	shfl.sync.down.b32 %r209, %r210, %r226, %r182, %r228;
	// end inline asm
	// begin inline asm
	shfl.sync.down.b32 %r214, %r215, %r226, %r182, %r228;
	// end inline asm
	mov.b64 	%rd272, {%r209, %r214};
	mov.b64 	%fd64, %rd272;
	mov.b64 	{%r220, %r225}, %rd314;
	// begin inline asm
	shfl.sync.down.b32 %r219, %r220, %r226, %r182, %r228;
	// end inline asm
	// begin inline asm
	shfl.sync.down.b32 %r224, %r225, %r226, %r182, %r228;
	// end inline asm
	mov.b64 	%rd72, {%r219, %r224};
	add.s32 	%r229, %r163, 4;
	setp.gt.s32 	%p127, %r229, %r182;
	mov.u64 	%rd315, %rd314;
	mov.f64 	%fd203, %fd202;
	@%p127 bra 	$L__BB12_83;
	setp.lt.f64 	%p128, %fd202, %fd64;
	mov.u64 	%rd315, %rd72;
	mov.f64 	%fd203, %fd64;
	@%p128 bra 	$L__BB12_83;
	setp.gt.f64 	%p129, %fd202, %fd64;
	mov.u64 	%rd315, %rd314;
	mov.f64 	%fd203, %fd202;
	@%p129 bra 	$L__BB12_83;
	setp.lt.s64 	%p130, %rd314, %rd72;
	min.s64 	%rd315, %rd314, %rd72;
	selp.f64 	%fd203, %fd202, %fd64, %p130;
$L__BB12_83:
	mov.b64 	%rd273, %fd203;
	mov.b64 	{%r231, %r236}, %rd273;
	mov.b32 	%r247, 8;
	mov.b32 	%r249, -1;
	// begin inline asm
	shfl.sync.down.b32 %r230, %r231, %r247, %r182, %r249;
	// end inline asm
	// begin inline asm
	shfl.sync.down.b32 %r235, %r236, %r247, %r182, %r249;
	// end inline asm
	mov.b64 	%rd274, {%r230, %r235};
	mov.b64 	%fd67, %rd274;
	mov.b64 	{%r241, %r246}, %rd315;
	// begin inline asm
	shfl.sync.down.b32 %r240, %r241, %r247, %r182, %r249;
	// end inline asm
	// begin inline asm
	shfl.sync.down.b32 %r245, %r246, %r247, %r182, %r249;
	// end inline asm
	mov.b64 	%rd75, {%r240, %r245};
	add.s32 	%r250, %r163, 8;
	setp.gt.s32 	%p131, %r250, %r182;
	mov.f64 	%fd204, %fd203;
	mov.u64 	%rd316, %rd315;
	@%p131 bra 	$L__BB12_87;
	setp.lt.f64 	%p132, %fd203, %fd67;
	mov.f64 	%fd204, %fd67;
	mov.u64 	%rd316, %rd75;
	@%p132 bra 	$L__BB12_87;
	setp.gt.f64 	%p133, %fd203, %fd67;
	mov.f64 	%fd204, %fd203;
	mov.u64 	%rd316, %rd315;
	@%p133 bra 	$L__BB12_87;
	setp.lt.s64 	%p134, %rd315, %rd75;
	selp.f64 	%fd204, %fd203, %fd67, %p134;
	min.s64 	%rd316, %rd315, %rd75;
$L__BB12_87:
	mov.b64 	%rd275, %fd204;
	mov.b64 	{%r252, %r257}, %rd275;
	mov.b32 	%r268, 16;
	mov.b32 	%r270, -1;
	// begin inline asm
	shfl.sync.down.b32 %r251, %r252, %r268, %r182, %r270;
	// end inline asm
	// begin inline asm
	shfl.sync.down.b32 %r256, %r257, %r268, %r182, %r270;
	// end inline asm
	mov.b64 	%rd276, {%r251, %r256};
	mov.b64 	%fd70, %rd276;
	mov.b64 	{%r262, %r267}, %rd316;
	// begin inline asm
	shfl.sync.down.b32 %r261, %r262, %r268, %r182, %r270;
	// end inline asm
	// begin inline asm
	shfl.sync.down.b32 %r266, %r267, %r268, %r182, %r270;
	// end inline asm
	mov.b64 	%rd78, {%r261, %r266};
	add.s32 	%r271, %r163, 16;
	setp.gt.s32 	%p135, %r271, %r182;
	mov.f64 	%fd241, %fd204;
	mov.u64 	%rd357, %rd316;
	@%p135 bra 	$L__BB12_91;
	setp.lt.f64 	%p136, %fd204, %fd70;
	mov.f64 	%fd241, %fd70;
	mov.u64 	%rd357, %rd78;
	@%p136 bra 	$L__BB12_91;
	setp.gt.f64 	%p137, %fd204, %fd70;
	mov.f64 	%fd241, %fd204;
	mov.u64 	%rd357, %rd316;
	@%p137 bra 	$L__BB12_91;
	setp.lt.s64 	%p138, %rd316, %rd78;
	selp.f64 	%fd241, %fd204, %fd70, %p138;
	min.s64 	%rd357, %rd316, %rd78;
$L__BB12_91:
	setp.ne.s32 	%p139, %r163, 0;
	@%p139 bra 	$L__BB12_93;
	shr.u32 	%r272, %r2, 1;
	and.b32  	%r273, %r272, 496;
	mov.u32 	%r274, _ZN6thrust24THRUST_300001_SM_1000_NS8cuda_cub4core6detail5shmemE;
	add.s32 	%r275, %r274, %r273;
	st.shared.f64 	[%r275+8], %fd241;
	st.shared.u64 	[%r275+16], %rd357;
$L__BB12_93:
	bar.sync 	0;
	setp.ne.s32 	%p140, %r2, 0;
	@%p140 bra 	$L__BB12_204;
	setp.lt.s32 	%p141, %r1, 33;
	mov.f64 	%fd206, %fd241;
	mov.u64 	%rd318, %rd357;
	@%p141 bra 	$L__BB12_98;
	ld.shared.f64 	%fd73, [_ZN6thrust24THRUST_300001_SM_1000_NS8cuda_cub4core6detail5shmemE+24];
	ld.shared.u64 	%rd81, [_ZN6thrust24THRUST_300001_SM_1000_NS8cuda_cub4core6detail5shmemE+32];
	setp.lt.f64 	%p142, %fd241, %fd73;
	mov.f64 	%fd206, %fd73;
	mov.u64 	%rd318, %rd81;
	@%p142 bra 	$L__BB12_98;
	setp.lt.f64 	%p143, %fd73, %fd241;
	mov.f64 	%fd206, %fd241;
	mov.u64 	%rd318, %rd357;
	@%p143 bra 	$L__BB12_98;
	setp.lt.s64 	%p144, %rd357, %rd81;
	selp.f64 	%fd206, %fd241, %fd73, %p144;
	min.s64 	%rd318, %rd357, %rd81;
$L__BB12_98:
	setp.lt.s32 	%p145, %r1, 65;
	mov.f64 	%fd207, %fd206;
	mov.u64 	%rd319, %rd318;
	@%p145 bra 	$L__BB12_102;
	ld.shared.f64 	%fd76, [_ZN6thrust24THRUST_300001_SM_1000_NS8cuda_cub4core6detail5shmemE+40];
	ld.shared.u64 	%rd84, [_ZN6thrust24THRUST_300001_SM_1000_NS8cuda_cub4core6detail5shmemE+48];
	setp.lt.f64 	%p146, %fd206, %fd76;
	mov.f64 	%fd207, %fd76;
	mov.u64 	%rd319, %rd84;
	@%p146 bra 	$L__BB12_102;
	setp.lt.f64 	%p147, %fd76, %fd206;
	mov.f64 	%fd207, %fd206;
	mov.u64 	%rd319, %rd318;
	@%p147 bra 	$L__BB12_102;
	setp.lt.s64 	%p148, %rd318, %rd84;
	selp.f64 	%fd207, %fd206, %fd76, %p148;
	min.s64 	%rd319, %rd318, %rd84;
$L__BB12_102:
	setp.lt.s32 	%p149, %r1, 97;
	mov.f64 	%fd208, %fd207;
	mov.u64 	%rd320, %rd319;
	@%p149 bra 	$L__BB12_106;
	ld.shared.f64 	%fd79, [_ZN6thrust24THRUST_300001_SM_1000_NS8cuda_cub4core6detail5shmemE+56];
	ld.shared.u64 	%rd87, [_ZN6thrust24THRUST_300001_SM_1000_NS8cuda_cub4core6detail5shmemE+64];
	setp.lt.f64 	%p150, %fd207, %fd79;
	mov.f64 	%fd208, %fd79;
	mov.u64 	%rd320, %rd87;
	@%p150 bra 	$L__BB12_106;
	setp.lt.f64 	%p151, %fd79, %fd207;
	mov.f64 	%fd208, %fd207;
	mov.u64 	%rd320, %rd319;
	@%p151 bra 	$L__BB12_106;
	setp.lt.s64 	%p152, %rd319, %rd87;
	selp.f64 	%fd208, %fd207, %fd79, %p152;
	min.s64 	%rd320, %rd319, %rd87;
$L__BB12_106:
	setp.lt.s32 	%p153, %r1, 129;
	mov.f64 	%fd209, %fd208;
	mov.u64 	%rd321, %rd320;
	@%p153 bra 	$L__BB12_110;
	ld.shared.f64 	%fd82, [_ZN6thrust24THRUST_300001_SM_1000_NS8cuda_cub4core6detail5shmemE+72];
	ld.shared.u64 	%rd90, [_ZN6thrust24THRUST_300001_SM_1000_NS8cuda_cub4core6detail5shmemE+80];
	setp.lt.f64 	%p154, %fd208, %fd82;
	mov.f64 	%fd209, %fd82;
	mov.u64 	%rd321, %rd90;
	@%p154 bra 	$L__BB12_110;
	setp.lt.f64 	%p155, %fd82, %fd208;
	mov.f64 	%fd209, %fd208;
	mov.u64 	%rd321, %rd320;
	@%p155 bra 	$L__BB12_110;
	setp.lt.s64 	%p156, %rd320, %rd90;
	selp.f64 	%fd209, %fd208, %fd82, %p156;
	min.s64 	%rd321, %rd320, %rd90;
$L__BB12_110:
	setp.lt.s32 	%p157, %r1, 161;
	mov.f64 	%fd210, %fd209;
	mov.u64 	%rd322, %rd321;
	@%p157 bra 	$L__BB12_114;
	ld.shared.f64 	%fd85, [_ZN6thrust24THRUST_300001_SM_1000_NS8cuda_cub4core6detail5shmemE+88];
	ld.shared.u64 	%rd93, [_ZN6thrust24THRUST_300001_SM_1000_NS8cuda_cub4core6detail5shmemE+96];
	setp.lt.f64 	%p158, %fd209, %fd85;
	mov.f64 	%fd210, %fd85;
	mov.u64 	%rd322, %rd93;
	@%p158 bra 	$L__BB12_114;
	setp.lt.f64 	%p159, %fd85, %fd209;
	mov.f64 	%fd210, %fd209;
	mov.u64 	%rd322, %rd321;
	@%p159 bra 	$L__BB12_114;
	setp.lt.s64 	%p160, %rd321, %rd93;
	selp.f64 	%fd210, %fd209, %fd85, %p160;
	min.s64 	%rd322, %rd321, %rd93;
$L__BB12_114:
	setp.lt.s32 	%p161, %r1, 193;
	mov.f64 	%fd211, %fd210;
	mov.u64 	%rd323, %rd322;
	@%p161 bra 	$L__BB12_118;
	ld.shared.f64 	%fd88, [_ZN6thrust24THRUST_300001_SM_1000_NS8cuda_cub4core6detail5shmemE+104];
	ld.shared.u64 	%rd96, [_ZN6thrust24THRUST_300001_SM_1000_NS8cuda_cub4core6detail5shmemE+112];
	setp.lt.f64 	%p162, %fd210, %fd88;
	mov.f64 	%fd211, %fd88;
	mov.u64 	%rd323, %rd96;
	@%p162 bra 	$L__BB12_118;
	setp.lt.f64 	%p163, %fd88, %fd210;
	mov.f64 	%fd211, %fd210;
	mov.u64 	%rd323, %rd322;
	@%p163 bra 	$L__BB12_118;
	setp.lt.s64 	%p164, %rd322, %rd96;
	selp.f64 	%fd211, %fd210, %fd88, %p164;
	min.s64 	%rd323, %rd322, %rd96;
$L__BB12_118:
	setp.lt.s32 	%p165, %r1, 225;
	mov.u64 	%rd357, %rd323;
	mov.f64 	%fd241, %fd211;
	@%p165 bra 	$L__BB12_204;
	ld.shared.f64 	%fd91, [_ZN6thrust24THRUST_300001_SM_1000_NS8cuda_cub4core6detail5shmemE+120];
	ld.shared.u64 	%rd99, [_ZN6thrust24THRUST_300001_SM_1000_NS8cuda_cub4core6detail5shmemE+128];
	setp.lt.f64 	%p166, %fd211, %fd91;
	mov.u64 	%rd357, %rd99;
	mov.f64 	%fd241, %fd91;
	@%p166 bra 	$L__BB12_204;
	setp.lt.f64 	%p167, %fd91, %fd211;
	mov.u64 	%rd357, %rd323;
	mov.f64 	%fd241, %fd211;
	@%p167 bra 	$L__BB12_204;
	setp.lt.s64 	%p168, %rd323, %rd99;
	selp.f64 	%fd241, %fd211, %fd91, %p168;
	min.s64 	%rd357, %rd323, %rd99;
	bra.uni 	$L__BB12_204;
$L__BB12_122:
	mov.u32 	%r18, %tid.x;
	cvt.u64.u32 	%rd197, %r18;
	cvta.to.global.u64 	%rd198, %rd193;
	mul.wide.u32 	%rd199, %r18, 8;
	add.s64 	%rd200, %rd198, %rd199;
	ld.global.f64 	%fd170, [%rd200];
	add.s32 	%r31, %r18, 256;
	cvt.u64.u32 	%rd201, %r31;
	ld.global.f64 	%fd171, [%rd200+2048];
	add.s32 	%r32, %r18, 512;
	cvt.u64.u32 	%rd202, %r32;
	ld.global.f64 	%fd172, [%rd200+4096];
	add.s32 	%r33, %r18, 768;
	cvt.u64.u32 	%rd203, %r33;
	ld.global.f64 	%fd173, [%rd200+6144];
	or.b32  	%r34, %r18, 1024;
	cvt.u64.u32 	%rd101, %r34;
	add.s64 	%rd344, %rd194, %rd101;
	ld.global.f64 	%fd228, [%rd200+8192];
	setp.geu.f64 	%p3, %fd170, %fd171;
	selp.f64 	%fd174, %fd170, %fd171, %p3;
	selp.b64 	%rd204, %rd197, %rd201, %p3;
	setp.geu.f64 	%p4, %fd174, %fd172;
	selp.f64 	%fd175, %fd174, %fd172, %p4;
	selp.b64 	%rd205, %rd204, %rd202, %p4;
	setp.geu.f64 	%p5, %fd175, %fd173;
	selp.f64 	%fd94, %fd175, %fd173, %p5;
	selp.b64 	%rd104, %rd205, %rd203, %p5;
	setp.lt.f64 	%p6, %fd94, %fd228;
	@%p6 bra 	$L__BB12_124;
	setp.lt.f64 	%p7, %fd228, %fd94;
	setp.lt.u64 	%p8, %rd104, %rd101;
	or.pred  	%p9, %p7, %p8;
	selp.f64 	%fd228, %fd94, %fd228, %p9;
	add.s64 	%rd206, %rd194, %rd104;
	selp.b64 	%rd344, %rd206, %rd344, %p9;
$L__BB12_124:
	setp.lt.u64 	%p10, %rd196, 2560;
	mov.b64 	%rd333, 1280;
	@%p10 bra 	$L__BB12_137;
	mov.b64 	%rd325, 1280;
	mov.f64 	%fd213, %fd228;
$L__BB12_126:
	add.s64 	%rd209, %rd325, %rd197;
	shl.b64 	%rd210, %rd325, 3;
	cvta.to.global.u64 	%rd211, %rd193;
	add.s64 	%rd213, %rd211, %rd199;
	add.s64 	%rd214, %rd213, %rd210;
	add.s64 	%rd327, %rd209, %rd194;
	ld.global.f64 	%fd214, [%rd214];
	ld.global.f64 	%fd215, [%rd214+2048];
	ld.global.f64 	%fd216, [%rd214+4096];
	ld.global.f64 	%fd217, [%rd214+6144];
	ld.global.f64 	%fd228, [%rd214+8192];
	setp.lt.f64 	%p11, %fd213, %fd214;
	@%p11 bra 	$L__BB12_128;
	setp.lt.f64 	%p12, %fd214, %fd213;
	setp.lt.s64 	%p13, %rd344, %rd327;
	or.pred  	%p14, %p12, %p13;
	selp.f64 	%fd214, %fd213, %fd214, %p14;
	selp.b64 	%rd327, %rd344, %rd327, %p14;
$L__BB12_128:
	add.s64 	%rd215, %rd325, %rd197;
	add.s64 	%rd216, %rd215, %rd194;
	add.s64 	%rd328, %rd216, 256;
	setp.lt.f64 	%p15, %fd214, %fd215;
	@%p15 bra 	$L__BB12_130;
	setp.lt.f64 	%p16, %fd215, %fd214;
	add.s64 	%rd218, %rd325, %rd197;
	add.s64 	%rd219, %rd218, %rd194;
	add.s64 	%rd220, %rd219, 256;
	setp.lt.s64 	%p17, %rd327, %rd220;
	or.pred  	%p18, %p16, %p17;
	selp.f64 	%fd215, %fd214, %fd215, %p18;
	selp.b64 	%rd328, %rd327, %rd220, %p18;
$L__BB12_130:
	add.s64 	%rd329, %rd216, 512;
	setp.lt.f64 	%p19, %fd215, %fd216;
	@%p19 bra 	$L__BB12_132;
	setp.lt.f64 	%p20, %fd216, %fd215;
	add.s64 	%rd224, %rd325, %rd197;
	add.s64 	%rd225, %rd224, %rd194;
	add.s64 	%rd226, %rd225, 512;
	setp.lt.s64 	%p21, %rd328, %rd226;
	or.pred  	%p22, %p20, %p21;
	selp.f64 	%fd216, %fd215, %fd216, %p22;
	selp.b64 	%rd329, %rd328, %rd226, %p22;
$L__BB12_132:
	add.s64 	%rd227, %rd325, %rd197;
	add.s64 	%rd228, %rd227, %rd194;
	add.s64 	%rd330, %rd228, 768;
	setp.lt.f64 	%p23, %fd216, %fd217;
	@%p23 bra 	$L__BB12_134;
	setp.lt.f64 	%p24, %fd217, %fd216;
	setp.lt.s64 	%p25, %rd329, %rd330;
	or.pred  	%p26, %p24, %p25;
	selp.f64 	%fd217, %fd216, %fd217, %p26;
	selp.b64 	%rd330, %rd329, %rd330, %p26;
$L__BB12_134:
	add.s64 	%rd344, %rd228, 1024;
	setp.lt.f64 	%p27, %fd217, %fd228;
	@%p27 bra 	$L__BB12_136;
	setp.lt.f64 	%p28, %fd228, %fd217;
	setp.lt.s64 	%p29, %rd330, %rd344;
	or.pred  	%p30, %p28, %p29;
	selp.f64 	%fd228, %fd217, %fd228, %p30;
	selp.b64 	%rd344, %rd330, %rd344, %p30;
$L__BB12_136:
	add.s64 	%rd333, %rd325, 1280;
	add.s64 	%rd231, %rd325, 2560;
	setp.le.s64 	%p31, %rd231, %rd196;
	mov.u64 	%rd325, %rd333;
	mov.f64 	%fd213, %fd228;
	@%p31 bra 	$L__BB12_126;
$L__BB12_137:
	setp.le.s64 	%p32, %rd196, %rd333;
	@%p32 bra 	$L__BB12_160;
	cvt.u32.u64 	%r35, %rd333;
	cvt.u32.u64 	%r36, %rd196;
	sub.s32 	%r19, %r36, %r35;
	setp.ge.s32 	%p33, %r18, %r19;
	@%p33 bra 	$L__BB12_160;
	cvta.to.global.u64 	%rd130, %rd193;
	not.b32 	%r38, %r18;
	add.s32 	%r39, %r38, %r36;
	sub.s32 	%r20, %r39, %r35;
	and.b32  	%r41, %r20, 768;
	setp.eq.s32 	%p34, %r41, 768;
	mov.u32 	%r389, %r18;
	@%p34 bra 	$L__BB12_145;
	add.s64 	%rd234, %rd333, %rd197;
	add.s64 	%rd335, %rd234, %rd194;
	shl.b64 	%rd235, %rd234, 3;
	add.s64 	%rd334, %rd130, %rd235;
	shr.u32 	%r42, %r20, 8;
	add.s32 	%r43, %r42, 1;
	and.b32  	%r44, %r43, 3;
	neg.s32 	%r387, %r44;
	mov.u32 	%r389, %r18;
$L__BB12_141:
	.pragma "nounroll";
	mov.u64 	%rd135, %rd344;
	mov.f64 	%fd114, %fd228;
	ld.global.f64 	%fd115, [%rd334];
	setp.lt.f64 	%p35, %fd114, %fd115;
	mov.f64 	%fd228, %fd115;
	mov.u64 	%rd344, %rd335;
	@%p35 bra 	$L__BB12_144;
	setp.lt.f64 	%p36, %fd115, %fd114;
	mov.f64 	%fd228, %fd114;
	mov.u64 	%rd344, %rd135;
	@%p36 bra 	$L__BB12_144;
	setp.lt.s64 	%p37, %rd135, %rd335;
	selp.f64 	%fd228, %fd114, %fd115, %p37;
	min.s64 	%rd344, %rd135, %rd335;
$L__BB12_144:
	add.s32 	%r389, %r389, 256;
	add.s64 	%rd335, %rd335, 256;
	add.s64 	%rd334, %rd334, 2048;
	add.s32 	%r387, %r387, 1;
	setp.ne.s32 	%p38, %r387, 0;
	@%p38 bra 	$L__BB12_141;
$L__BB12_145:
	setp.lt.u32 	%p39, %r20, 768;
	@%p39 bra 	$L__BB12_160;
	add.s32 	%r390, %r389, 512;
$L__BB12_147:
	mov.u32 	%r28, %r390;
	add.s32 	%r45, %r28, -512;
	cvt.u64.u32 	%rd236, %r45;
	add.s64 	%rd237, %rd333, %rd236;
	shl.b64 	%rd238, %rd237, 3;
	add.s64 	%rd143, %rd130, %rd238;
	add.s64 	%rd144, %rd237, %rd194;
	ld.global.f64 	%fd121, [%rd143];
	setp.lt.f64 	%p40, %fd228, %fd121;
	mov.f64 	%fd225, %fd121;
	mov.u64 	%rd341, %rd144;
	@%p40 bra 	$L__BB12_150;
	setp.lt.f64 	%p41, %fd121, %fd228;
	mov.f64 	%fd225, %fd228;
	mov.u64 	%rd341, %rd344;
	@%p41 bra 	$L__BB12_150;
	setp.lt.s64 	%p42, %rd344, %rd144;
	selp.f64 	%fd225, %fd228, %fd121, %p42;
	min.s64 	%rd341, %rd344, %rd144;
$L__BB12_150:
	add.s32 	%r46, %r28, -256;
	cvt.u64.u32 	%rd239, %r46;
	add.s64 	%rd240, %rd333, %rd239;
	add.s64 	%rd147, %rd240, %rd194;
	ld.global.f64 	%fd124, [%rd143+2048];
	setp.lt.f64 	%p43, %fd225, %fd124;
	mov.f64 	%fd226, %fd124;
	mov.u64 	%rd342, %rd147;
	@%p43 bra 	$L__BB12_153;
	setp.lt.f64 	%p44, %fd124, %fd225;
	mov.f64 	%fd226, %fd225;
	mov.u64 	%rd342, %rd341;
	@%p44 bra 	$L__BB12_153;
	setp.lt.s64 	%p45, %rd341, %rd147;
	selp.f64 	%fd226, %fd225, %fd124, %p45;
	min.s64 	%rd342, %rd341, %rd147;
$L__BB12_153:
	cvt.u64.u32 	%rd241, %r28;
	add.s64 	%rd242, %rd333, %rd241;
	add.s64 	%rd150, %rd242, %rd194;
	ld.global.f64 	%fd127, [%rd143+4096];
	setp.lt.f64 	%p46, %fd226, %fd127;
	mov.f64 	%fd227, %fd127;
	mov.u64 	%rd343, %rd150;
	@%p46 bra 	$L__BB12_156;
	setp.lt.f64 	%p47, %fd127, %fd226;
	mov.f64 	%fd227, %fd226;
	mov.u64 	%rd343, %rd342;
	@%p47 bra 	$L__BB12_156;
	setp.lt.s64 	%p48, %rd342, %rd150;
	selp.f64 	%fd227, %fd226, %fd127, %p48;
	min.s64 	%rd343, %rd342, %rd150;
$L__BB12_156:
	add.s32 	%r47, %r28, 256;
	cvt.u64.u32 	%rd243, %r47;
	add.s64 	%rd244, %rd333, %rd243;
	add.s64 	%rd153, %rd244, %rd194;
	ld.global.f64 	%fd130, [%rd143+6144];
	setp.lt.f64 	%p49, %fd227, %fd130;
	mov.f64 	%fd228, %fd130;
	mov.u64 	%rd344, %rd153;
	@%p49 bra 	$L__BB12_159;
	setp.lt.f64 	%p50, %fd130, %fd227;
	mov.f64 	%fd228, %fd227;
	mov.u64 	%rd344, %rd343;
	@%p50 bra 	$L__BB12_159;
	setp.lt.s64 	%p51, %rd343, %rd153;
	selp.f64 	%fd228, %fd227, %fd130, %p51;
	min.s64 	%rd344, %rd343, %rd153;
$L__BB12_159:
	add.s32 	%r390, %r28, 1024;
	add.s32 	%r48, %r28, 512;
	setp.lt.s32 	%p52, %r48, %r19;
	@%p52 bra 	$L__BB12_147;
$L__BB12_160:
	// begin inline asm
	mov.u32 %r49, %laneid;
	// end inline asm
	mov.b64 	%rd245, %fd228;
	mov.b64 	{%r51, %r56}, %rd245;
	mov.b32 	%r67, 1;
	mov.b32 	%r68, 31;
	mov.b32 	%r69, -1;
	// begin inline asm
	shfl.sync.down.b32 %r50, %r51, %r67, %r68, %r69;
	// end inline asm
	// begin inline asm
	shfl.sync.down.b32 %r55, %r56, %r67, %r68, %r69;
	// end inline asm
	mov.b64 	%rd246, {%r50, %r55};
	mov.b64 	%fd134, %rd246;
	mov.b64 	{%r61, %r66}, %rd344;
	// begin inline asm
	shfl.sync.down.b32 %r60, %r61, %r67, %r68, %r69;
	// end inline asm
	// begin inline asm
	shfl.sync.down.b32 %r65, %r66, %r67, %r68, %r69;
	// end inline asm
	mov.b64 	%rd157, {%r60, %r65};
	setp.gt.s32 	%p53, %r49, 30;
	mov.f64 	%fd230, %fd228;
	mov.u64 	%rd346, %rd344;
	@%p53 bra 	$L__BB12_164;
	setp.lt.f64 	%p54, %fd228, %fd134;
	mov.f64 	%fd230, %fd134;
	mov.u64 	%rd346, %rd157;
	@%p54 bra 	$L__BB12_164;
	setp.gt.f64 	%p55, %fd228, %fd134;
	mov.f64 	%fd230, %fd228;
	mov.u64 	%rd346, %rd344;
	@%p55 bra 	$L__BB12_164;
	setp.lt.s64 	%p56, %rd344, %rd157;
	selp.f64 	%fd230, %fd228, %fd134, %p56;
	min.s64 	%rd346, %rd344, %rd157;
$L__BB12_164:
	mov.b64 	%rd247, %fd230;
	mov.b64 	{%r71, %r76}, %rd247;
	mov.b32 	%r87, 2;
	mov.b32 	%r88, 31;
	mov.b32 	%r89, -1;
	// begin inline asm
	shfl.sync.down.b32 %r70, %r71, %r87, %r88, %r89;
	// end inline asm
	// begin inline asm
	shfl.sync.down.b32 %r75, %r76, %r87, %r88, %r89;
	// end inline asm
	mov.b64 	%rd248, {%r70, %r75};
	mov.b64 	%fd137, %rd248;
	mov.b64 	{%r81, %r86}, %rd346;
	// begin inline asm
	shfl.sync.down.b32 %r80, %r81, %r87, %r88, %r89;
	// end inline asm
	// begin inline asm
	shfl.sync.down.b32 %r85, %r86, %r87, %r88, %r89;
	// end inline asm
	mov.b64 	%rd160, {%r80, %r85};
	setp.gt.s32 	%p57, %r49, 29;
	mov.f64 	%fd231, %fd230;
	mov.u64 	%rd347, %rd346;
	@%p57 bra 	$L__BB12_168;
	setp.lt.f64 	%p58, %fd230, %fd137;
	mov.f64 	%fd231, %fd137;
	mov.u64 	%rd347, %rd160;
	@%p58 bra 	$L__BB12_168;
	setp.gt.f64 	%p59, %fd230, %fd137;
	mov.f64 	%fd231, %fd230;
	mov.u64 	%rd347, %rd346;
	@%p59 bra 	$L__BB12_168;
	setp.lt.s64 	%p60, %rd346, %rd160;
	selp.f64 	%fd231, %fd230, %fd137, %p60;
	min.s64 	%rd347, %rd346, %rd160;
$L__BB12_168:
	mov.b64 	%rd249, %fd231;
	mov.b64 	{%r91, %r96}, %rd249;
	mov.b32 	%r107, 4;
	mov.b32 	%r108, 31;
	mov.b32 	%r109, -1;
	// begin inline asm
	shfl.sync.down.b32 %r90, %r91, %r107, %r108, %r109;
	// end inline asm
	// begin inline asm
	shfl.sync.down.b32 %r95, %r96, %r107, %r108, %r109;
	// end inline asm
	mov.b64 	%rd250, {%r90, %r95};
	mov.b64 	%fd140, %rd250;
	mov.b64 	{%r101, %r106}, %rd347;
	// begin inline asm
	shfl.sync.down.b32 %r100, %r101, %r107, %r108, %r109;
	// end inline asm
	// begin inline asm
	shfl.sync.down.b32 %r105, %r106, %r107, %r108, %r109;
	// end inline asm
	mov.b64 	%rd163, {%r100, %r105};
	setp.gt.s32 	%p61, %r49, 27;
	mov.f64 	%fd232, %fd231;
	mov.u64 	%rd348, %rd347;
	@%p61 bra 	$L__BB12_172;
	setp.lt.f64 	%p62, %fd231, %fd140;
	mov.f64 	%fd232, %fd140;
	mov.u64 	%rd348, %rd163;
	@%p62 bra 	$L__BB12_172;
	setp.gt.f64 	%p63, %fd231, %fd140;
	mov.f64 	%fd232, %fd231;
	mov.u64 	%rd348, %rd347;
	@%p63 bra 	$L__BB12_172;
	setp.lt.s64 	%p64, %rd347, %rd163;
	selp.f64 	%fd232, %fd231, %fd140, %p64;
	min.s64 	%rd348, %rd347, %rd163;
$L__BB12_172:
	mov.b64 	%rd251, %fd232;
	mov.b64 	{%r111, %r116}, %rd251;
	mov.b32 	%r127, 8;
	mov.b32 	%r128, 31;
	mov.b32 	%r129, -1;
	// begin inline asm
	shfl.sync.down.b32 %r110, %r111, %r127, %r128, %r129;
	// end inline asm
	// begin inline asm
	shfl.sync.down.b32 %r115, %r116, %r127, %r128, %r129;
	// end inline asm
	mov.b64 	%rd252, {%r110, %r115};
	mov.b64 	%fd143, %rd252;
	mov.b64 	{%r121, %r126}, %rd348;
	// begin inline asm
	shfl.sync.down.b32 %r120, %r121, %r127, %r128, %r129;
	// end inline asm
	// begin inline asm
	shfl.sync.down.b32 %r125, %r126, %r127, %r128, %r129;
	// end inline asm
	mov.b64 	%rd166, {%r120, %r125};
	setp.gt.s32 	%p65, %r49, 23;
	mov.f64 	%fd233, %fd232;
	mov.u64 	%rd349, %rd348;
	@%p65 bra 	$L__BB12_176;
	setp.lt.f64 	%p66, %fd232, %fd143;
	mov.f64 	%fd233, %fd143;
	mov.u64 	%rd349, %rd166;
	@%p66 bra 	$L__BB12_176;
	setp.gt.f64 	%p67, %fd232, %fd143;
	mov.f64 	%fd233, %fd232;
	mov.u64 	%rd349, %rd348;
	@%p67 bra 	$L__BB12_176;
	setp.lt.s64 	%p68, %rd348, %rd166;
	selp.f64 	%fd233, %fd232, %fd143, %p68;
	min.s64 	%rd349, %rd348, %rd166;
$L__BB12_176:
	mov.b64 	%rd253, %fd233;
	mov.b64 	{%r131, %r136}, %rd253;
	mov.b32 	%r147, 16;
	mov.b32 	%r148, 31;
	mov.b32 	%r149, -1;
	// begin inline asm
	shfl.sync.down.b32 %r130, %r131, %r147, %r148, %r149;
	// end inline asm
	// begin inline asm
	shfl.sync.down.b32 %r135, %r136, %r147, %r148, %r149;
	// end inline asm
	mov.b64 	%rd254, {%r130, %r135};
	mov.b64 	%fd146, %rd254;
	mov.b64 	{%r141, %r146}, %rd349;
	// begin inline asm
	shfl.sync.down.b32 %r140, %r141, %r147, %r148, %r149;
	// end inline asm
	// begin inline asm
	shfl.sync.down.b32 %r145, %r146, %r147, %r148, %r149;
	// end inline asm
	mov.b64 	%rd169, {%r140, %r145};
	setp.gt.s32 	%p69, %r49, 15;
	mov.f64 	%fd241, %fd233;
	mov.u64 	%rd357, %rd349;
	@%p69 bra 	$L__BB12_180;
	setp.lt.f64 	%p70, %fd233, %fd146;
	mov.f64 	%fd241, %fd146;
	mov.u64 	%rd357, %rd169;
	@%p70 bra 	$L__BB12_180;
	setp.gt.f64 	%p71, %fd233, %fd146;
	mov.f64 	%fd241, %fd233;
	mov.u64 	%rd357, %rd349;
	@%p71 bra 	$L__BB12_180;
	setp.lt.s64 	%p72, %rd349, %rd169;
	selp.f64 	%fd241, %fd233, %fd146, %p72;
	min.s64 	%rd357, %rd349, %rd169;
$L__BB12_180:
	setp.ne.s32 	%p73, %r49, 0;
	@%p73 bra 	$L__BB12_182;
	shr.u32 	%r150, %r18, 1;
	and.b32  	%r151, %r150, 496;
	mov.u32 	%r152, _ZN6thrust24THRUST_300001_SM_1000_NS8cuda_cub4core6detail5shmemE;
	add.s32 	%r153, %r152, %r151;
	st.shared.f64 	[%r153+8], %fd241;
	st.shared.u64 	[%r153+16], %rd357;
$L__BB12_182:
	bar.sync 	0;
	setp.ne.s32 	%p74, %r18, 0;
	@%p74 bra 	$L__BB12_204;
	ld.shared.f64 	%fd149, [_ZN6thrust24THRUST_300001_SM_1000_NS8cuda_cub4core6detail5shmemE+24];
	ld.shared.u64 	%rd172, [_ZN6thrust24THRUST_300001_SM_1000_NS8cuda_cub4core6detail5shmemE+32];
	setp.lt.f64 	%p75, %fd241, %fd149;
	mov.f64 	%fd235, %fd149;
	mov.u64 	%rd351, %rd172;
	@%p75 bra 	$L__BB12_186;
	setp.lt.f64 	%p76, %fd149, %fd241;
	mov.f64 	%fd235, %fd241;
	mov.u64 	%rd351, %rd357;
	@%p76 bra 	$L__BB12_186;
	setp.lt.s64 	%p77, %rd357, %rd172;
	selp.f64 	%fd235, %fd241, %fd149, %p77;
	min.s64 	%rd351, %rd357, %rd172;
$L__BB12_186:
	ld.shared.f64 	%fd152, [_ZN6thrust24THRUST_300001_SM_1000_NS8cuda_cub4core6detail5shmemE+40];
	ld.shared.u64 	%rd175, [_ZN6thrust24THRUST_300001_SM_1000_NS8cuda_cub4core6detail5shmemE+48];
	setp.lt.f64 	%p78, %fd235, %fd152;
	mov.f64 	%fd236, %fd152;
	mov.u64 	%rd352, %rd175;
	@%p78 bra 	$L__BB12_189;
	setp.lt.f64 	%p79, %fd152, %fd235;
	mov.f64 	%fd236, %fd235;
	mov.u64 	%rd352, %rd351;
	@%p79 bra 	$L__BB12_189;
	setp.lt.s64 	%p80, %rd351, %rd175;
	selp.f64 	%fd236, %fd235, %fd152, %p80;
	min.s64 	%rd352, %rd351, %rd175;
$L__BB12_189:
	ld.shared.f64 	%fd155, [_ZN6thrust24THRUST_300001_SM_1000_NS8cuda_cub4core6detail5shmemE+56];
	ld.shared.u64 	%rd178, [_ZN6thrust24THRUST_300001_SM_1000_NS8cuda_cub4core6detail5shmemE+64];
	setp.lt.f64 	%p81, %fd236, %fd155;
	mov.f64 	%fd237, %fd155;
	mov.u64 	%rd353, %rd178;
	@%p81 bra 	$L__BB12_192;
	setp.lt.f64 	%p82, %fd155, %fd236;
	mov.f64 	%fd237, %fd236;
	mov.u64 	%rd353, %rd352;
	@%p82 bra 	$L__BB12_192;
	setp.lt.s64 	%p83, %rd352, %rd178;
	selp.f64 	%fd237, %fd236, %fd155, %p83;
	min.s64 	%rd353, %rd352, %rd178;
$L__BB12_192:
	ld.shared.f64 	%fd158, [_ZN6thrust24THRUST_300001_SM_1000_NS8cuda_cub4core6detail5shmemE+72];
	ld.shared.u64 	%rd181, [_ZN6thrust24THRUST_300001_SM_1000_NS8cuda_cub4core6detail5shmemE+80];
	setp.lt.f64 	%p84, %fd237, %fd158;
	mov.f64 	%fd238, %fd158;
	mov.u64 	%rd354, %rd181;
	@%p84 bra 	$L__BB12_195;
	setp.lt.f64 	%p85, %fd158, %fd237;
	mov.f64 	%fd238, %fd237;
	mov.u64 	%rd354, %rd353;
	@%p85 bra 	$L__BB12_195;
	setp.lt.s64 	%p86, %rd353, %rd181;
	selp.f64 	%fd238, %fd237, %fd158, %p86;
	min.s64 	%rd354, %rd353, %rd181;
$L__BB12_195:
	ld.shared.f64 	%fd161, [_ZN6thrust24THRUST_300001_SM_1000_NS8cuda_cub4core6detail5shmemE+88];
	ld.shared.u64 	%rd184, [_ZN6thrust24THRUST_300001_SM_1000_NS8cuda_cub4core6detail5shmemE+96];
	setp.lt.f64 	%p87, %fd238, %fd161;
	mov.f64 	%fd239, %fd161;
	mov.u64 	%rd355, %rd184;
	@%p87 bra 	$L__BB12_198;
	setp.lt.f64 	%p88, %fd161, %fd238;
	mov.f64 	%fd239, %fd238;
	mov.u64 	%rd355, %rd354;
	@%p88 bra 	$L__BB12_198;
	setp.lt.s64 	%p89, %rd354, %rd184;
	selp.f64 	%fd239, %fd238, %fd161, %p89;
	min.s64 	%rd355, %rd354, %rd184;
$L__BB12_198:
	ld.shared.f64 	%fd164, [_ZN6thrust24THRUST_300001_SM_1000_NS8cuda_cub4core6detail5shmemE+104];
	ld.shared.u64 	%rd187, [_ZN6thrust24THRUST_300001_SM_1000_NS8cuda_cub4core6detail5shmemE+112];
	setp.lt.f64 	%p90, %fd239, %fd164;
	mov.f64 	%fd240, %fd164;
	mov.u64 	%rd356, %rd187;
	@%p90 bra 	$L__BB12_201;
	setp.lt.f64 	%p91, %fd164, %fd239;
	mov.f64 	%fd240, %fd239;
	mov.u64 	%rd356, %rd355;
	@%p91 bra 	$L__BB12_201;
	setp.lt.s64 	%p92, %rd355, %rd187;
	selp.f64 	%fd240, %fd239, %fd164, %p92;
	min.s64 	%rd356, %rd355, %rd187;
$L__BB12_201:
	ld.shared.f64 	%fd167, [_ZN6thrust24THRUST_300001_SM_1000_NS8cuda_cub4core6detail5shmemE+120];
	ld.shared.u64 	%rd190, [_ZN6thrust24THRUST_300001_SM_1000_NS8cuda_cub4core6detail5shmemE+128];
	setp.lt.f64 	%p93, %fd240, %fd167;
	mov.u64 	%rd357, %rd190;
	mov.f64 	%fd241, %fd167;
	@%p93 bra 	$L__BB12_204;
	setp.lt.f64 	%p94, %fd167, %fd240;
	mov.u64 	%rd357, %rd356;
	mov.f64 	%fd241, %fd240;
	@%p94 bra 	$L__BB12_204;
	setp.lt.s64 	%p95, %rd356, %rd190;
	selp.f64 	%fd241, %fd240, %fd167, %p95;
	min.s64 	%rd357, %rd356, %rd190;
$L__BB12_204:
	mov.u32 	%r381, %tid.x;
	setp.ne.s32 	%p212, %r381, 0;
	@%p212 bra 	$L__BB12_206;
	ld.param.u64 	%rd288, [_ZN6thrust24THRUST_300001_SM_1000_NS8cuda_cub4core6detail13_kernel_agentINS1_8__reduce11ReduceAgentINS0_12zip_iteratorIN4cuda3std3__45tupleIJNS0_6detail15normal_iteratorINS0_10device_ptrIdEEEENS0_17counting_iteratorIlNS0_11use_defaultESI_SI_EEEEEEEPNSB_IJdlEEESM_lNS1_9__extrema9arg_max_fIdlNSA_4lessIdEEEEEEJSL_SN_lSS_EEEvDpT0__param_1];
	cvta.to.global.u64 	%rd287, %rd288;
	st.global.f64 	[%rd287], %fd241;
	st.global.u64 	[%rd287+8], %rd357;
$L__BB12_206:
	ret;

}
	// .globl	_ZN6thrust24THRUST_300001_SM_1000_NS8cuda_cub4core6detail13_kernel_agentINS1_8__reduce11ReduceAgentINS0_12zip_iteratorIN4cuda3std3__45tupleIJNS0_6detail15normal_iteratorINS0_10device_ptrIdEEEENS0_17counting_iteratorIlNS0_11use_defaultESI_SI_EEEEEEEPNSB_IJdlEEESM_lNS1_9__extrema9arg_max_fIdlNSA_4lessIdEEEEEEJSL_SN_lN3cub18CUB_300001_SM_100013GridEvenShareIlEENSV_9GridQueueIyEESS_EEEvDpT0_
.visible .entry _ZN6thrust24THRUST_300001_SM_1000_NS8cuda_cub4core6detail13_kernel_agentINS1_8__reduce11ReduceAgentINS0_12zip_iteratorIN4cuda3std3__45tupleIJNS0_6detail15normal_iteratorINS0_10device_ptrIdEEEENS0_17counting_iteratorIlNS0_11use_defaultESI_SI_EEEEEEEPNSB_IJdlEEESM_lNS1_9__extrema9arg_max_fIdlNSA_4lessIdEEEEEEJSL_SN_lN3cub18CUB_300001_SM_100013GridEvenShareIlEENSV_9GridQueueIyEESS_EEEvDpT0_(
	.param .align 8 .b8 _ZN6thrust24THRUST_300001_SM_1000_NS8cuda_cub4core6detail13_kernel_agentINS1_8__reduce11ReduceAgentINS0_12zip_iteratorIN4cuda3std3__45tupleIJNS0_6detail15normal_iteratorINS0_10device_ptrIdEEEENS0_17counting_iteratorIlNS0_11use_defaultESI_SI_EEEEEEEPNSB_IJdlEEESM_lNS1_9__extrema9arg_max_fIdlNSA_4lessIdEEEEEEJSL_SN_lN3cub18CUB_300001_SM_100013GridEvenShareIlEENSV_9GridQueueIyEESS_EEEvDpT0__param_0[16],
	.param .u64 .ptr .align 1 _ZN6thrust24THRUST_300001_SM_1000_NS8cuda_cub4core6detail13_kernel_agentINS1_8__reduce11ReduceAgentINS0_12zip_iteratorIN4cuda3std3__45tupleIJNS0_6detail15normal_iteratorINS0_10device_ptrIdEEEENS0_17counting_iteratorIlNS0_11use_defaultESI_SI_EEEEEEEPNSB_IJdlEEESM_lNS1_9__extrema9arg_max_fIdlNSA_4lessIdEEEEEEJSL_SN_lN3cub18CUB_300001_SM_100013GridEvenShareIlEENSV_9GridQueueIyEESS_EEEvDpT0__param_1,
	.param .u64 _ZN6thrust24THRUST_300001_SM_1000_NS8cuda_cub4core6detail13_kernel_agentINS1_8__reduce11ReduceAgentINS0_12zip_iteratorIN4cuda3std3__45tupleIJNS0_6detail15normal_iteratorINS0_10device_ptrIdEEEENS0_17counting_iteratorIlNS0_11use_defaultESI_SI_EEEEEEEPNSB_IJdlEEESM_lNS1_9__extrema9arg_max_fIdlNSA_4lessIdEEEEEEJSL_SN_lN3cub18CUB_300001_SM_100013GridEvenShareIlEENSV_9GridQueueIyEESS_EEEvDpT0__param_2,
	.param .align 8 .b8 _ZN6thrust24THRUST_300001_SM_1000_NS8cuda_cub4core6detail13_kernel_agentINS1_8__reduce11ReduceAgentINS0_12zip_iteratorIN4cuda3std3__45tupleIJNS0_6detail15normal_iteratorINS0_10device_ptrIdEEEENS0_17counting_iteratorIlNS0_11use_defaultESI_SI_EEEEEEEPNSB_IJdlEEESM_lNS1_9__extrema9arg_max_fIdlNSA_4lessIdEEEEEEJSL_SN_lN3cub18CUB_300001_SM_100013GridEvenShareIlEENSV_9GridQueueIyEESS_EEEvDpT0__param_3[72],
	.param .align 8 .b8 _ZN6thrust24THRUST_300001_SM_1000_NS8cuda_cub4core6detail13_kernel_agentINS1_8__reduce11ReduceAgentINS0_12zip_iteratorIN4cuda3std3__45tupleIJNS0_6detail15normal_iteratorINS0_10device_ptrIdEEEENS0_17counting_iteratorIlNS0_11use_defaultESI_SI_EEEEEEEPNSB_IJdlEEESM_lNS1_9__extrema9arg_max_fIdlNSA_4lessIdEEEEEEJSL_SN_lN3cub18CUB_300001_SM_100013GridEvenShareIlEENSV_9GridQueueIyEESS_EEEvDpT0__param_4[8],
	.param .align 1 .b8 _ZN6thrust24THRUST_300001_SM_1000_NS8cuda_cub4core6detail13_kernel_agentINS1_8__reduce11ReduceAgentINS0_12zip_iteratorIN4cuda3std3__45tupleIJNS0_6detail15normal_iteratorINS0_10device_ptrIdEEEENS0_17counting_iteratorIlNS0_11use_defaultESI_SI_EEEEEEEPNSB_IJdlEEESM_lNS1_9__extrema9arg_max_fIdlNSA_4lessIdEEEEEEJSL_SN_lN3cub18CUB_300001_SM_100013GridEvenShareIlEENSV_9GridQueueIyEESS_EEEvDpT0__param_5[1]
)
.maxntid 256
{
	.reg .pred 	%p<215>;
	.reg .b32 	%r<399>;
	.reg .b64 	%rd<350>;
	.reg .b64 	%fd<242>;

	ld.param.u64 	%rd3, [_ZN6thrust24THRUST_300001_SM_1000_NS8cuda_cub4core6detail13_kernel_agentINS1_8__reduce11ReduceAgentINS0_12zip_iteratorIN4cuda3std3__45tupleIJNS0_6detail15normal_iteratorINS0_10device_ptrIdEEEENS0_17counting_iteratorIlNS0_11use_defaultESI_SI_EEEEEEEPNSB_IJdlEEESM_lNS1_9__extrema9arg_max_fIdlNSA_4lessIdEEEEEEJSL_SN_lN3cub18CUB_300001_SM_100013GridEvenShareIlEENSV_9GridQueueIyEESS_EEEvDpT0__param_0+8];
	ld.param.u64 	%rd196, [_ZN6thrust24THRUST_300001_SM_1000_NS8cuda_cub4core6detail13_kernel_agentINS1_8__reduce11ReduceAgentINS0_12zip_iteratorIN4cuda3std3__45tupleIJNS0_6detail15normal_iteratorINS0_10device_ptrIdEEEENS0_17counting_iteratorIlNS0_11use_defaultESI_SI_EEEEEEEPNSB_IJdlEEESM_lNS1_9__extrema9arg_max_fIdlNSA_4lessIdEEEEEEJSL_SN_lN3cub18CUB_300001_SM_100013GridEvenShareIlEENSV_9GridQueueIyEESS_EEEvDpT0__param_0];
	ld.param.u64 	%rd197, [_ZN6thrust24THRUST_300001_SM_1000_NS8cuda_cub4core6detail13_kernel_agentINS1_8__reduce11ReduceAgentINS0_12zip_iteratorIN4cuda3std3__45tupleIJNS0_6detail15normal_iteratorINS0_10device_ptrIdEEEENS0_17counting_iteratorIlNS0_11use_defaultESI_SI_EEEEEEEPNSB_IJdlEEESM_lNS1_9__extrema9arg_max_fIdlNSA_4lessIdEEEEEEJSL_SN_lN3cub18CUB_300001_SM_100013GridEvenShareIlEENSV_9GridQueueIyEESS_EEEvDpT0__param_4];
	ld.param.u64 	%rd195, [_ZN6thrust24THRUST_300001_SM_1000_NS8cuda_cub4core6detail13_kernel_agentINS1_8__reduce11ReduceAgentINS0_12zip_iteratorIN4cuda3std3__45tupleIJNS0_6detail15normal_iteratorINS0_10device_ptrIdEEEENS0_17counting_iteratorIlNS0_11use_defaultESI_SI_EEEEEEEPNSB_IJdlEEESM_lNS1_9__extrema9arg_max_fIdlNSA_4lessIdEEEEEEJSL_SN_lN3cub18CUB_300001_SM_100013GridEvenShareIlEENSV_9GridQueueIyEESS_EEEvDpT0__param_2];
	cvta.to.global.u64 	%rd1, %rd197;
	cvta.to.global.u64 	%rd2, %rd196;
	mov.u32 	%r1, %ctaid.x;
	mul.lo.s32 	%r33, %r1, 1280;
	cvt.u64.u32 	%rd4, %r33;
	mov.u32 	%r34, %nctaid.x;
	mul.lo.s32 	%r35, %r34, 1280;
	cvt.u64.u32 	%rd5, %r35;
	add.s64 	%rd198, %rd4, 1280;
	setp.le.s64 	%p1, %rd198, %rd195;
	@%p1 bra 	$L__BB13_121;
	cvt.u32.u64 	%r159, %rd4;
	cvt.u32.u64 	%r2, %rd195;
	sub.s32 	%r3, %r2, %r159;
	mov.u32 	%r4, %tid.x;
	setp.ge.s32 	%p98, %r4, %r3;
	mov.f64 	%fd188, 0d0000000000000000;
	mov.b64 	%rd292, 0;
	mov.u32 	%r393, %r4;
	@%p98 bra 	$L__BB13_3;
	cvt.u64.u32 	%rd240, %r4;
	add.s64 	%rd241, %rd4, %rd240;
	shl.b64 	%rd242, %rd241, 3;
	add.s64 	%rd243, %rd2, %rd242;
	add.s64 	%rd292, %rd3, %rd241;
	ld.global.f64 	%fd188, [%rd243];
	add.s32 	%r393, %r4, 256;
$L__BB13_3:
	setp.ge.s32 	%p99, %r393, %r3;
	@%p99 bra 	$L__BB13_25;
	not.b32 	%r161, %r393;
	add.s32 	%r162, %r161, %r2;
	sub.s32 	%r7, %r162, %r159;
	and.b32  	%r163, %r7, 768;
	setp.eq.s32 	%p100, %r163, 768;
	@%p100 bra 	$L__BB13_10;
	cvt.u64.u32 	%rd245, %r393;
	add.s64 	%rd246, %rd245, %rd4;
	add.s64 	%rd283, %rd246, %rd3;
	shl.b64 	%rd247, %rd246, 3;
	add.s64 	%rd282, %rd2, %rd247;
	shr.u32 	%r164, %r7, 8;
	add.s32 	%r165, %r164, 1;
	and.b32  	%r166, %r165, 3;
	neg.s32 	%r391, %r166;
$L__BB13_6:
	.pragma "nounroll";
	mov.u64 	%rd12, %rd292;
	mov.f64 	%fd3, %fd188;
	ld.global.f64 	%fd4, [%rd282];
	setp.lt.f64 	%p101, %fd3, %fd4;
	mov.u64 	%rd292, %rd283;
	mov.f64 	%fd188, %fd4;
	@%p101 bra 	$L__BB13_9;
	setp.lt.f64 	%p102, %fd4, %fd3;
	mov.u64 	%rd292, %rd12;
	mov.f64 	%fd188, %fd3;
	@%p102 bra 	$L__BB13_9;
	setp.lt.s64 	%p103, %rd12, %rd283;
	min.s64 	%rd292, %rd12, %rd283;
	selp.f64 	%fd188, %fd3, %fd4, %p103;
$L__BB13_9:
	add.s32 	%r393, %r393, 256;
	add.s64 	%rd283, %rd283, 256;
	add.s64 	%rd282, %rd282, 2048;
	add.s32 	%r391, %r391, 1;
	setp.ne.s32 	%p104, %r391, 0;
	@%p104 bra 	$L__BB13_6;
$L__BB13_10:
	setp.lt.u32 	%p105, %r7, 768;
	@%p105 bra 	$L__BB13_25;
	add.s32 	%r394, %r393, 512;
$L__BB13_12:
	mov.u32 	%r15, %r394;
	add.s32 	%r167, %r15, -512;
	cvt.s64.s32 	%rd248, %r167;
	add.s64 	%rd249, %rd248, %rd4;
	shl.b64 	%rd250, %rd249, 3;
	add.s64 	%rd20, %rd2, %rd250;
	add.s64 	%rd21, %rd249, %rd3;
	ld.global.f64 	%fd10, [%rd20];
	setp.lt.f64 	%p106, %fd188, %fd10;
	mov.u64 	%rd289, %rd21;
	mov.f64 	%fd185, %fd10;
	@%p106 bra 	$L__BB13_15;
	setp.lt.f64 	%p107, %fd10, %fd188;
	mov.u64 	%rd289, %rd292;
	mov.f64 	%fd185, %fd188;
	@%p107 bra 	$L__BB13_15;
	setp.lt.s64 	%p108, %rd292, %rd21;
	min.s64 	%rd289, %rd292, %rd21;
	selp.f64 	%fd185, %fd188, %fd10, %p108;
$L__BB13_15:
	add.s32 	%r168, %r15, -256;
	cvt.s64.s32 	%rd251, %r168;
	add.s64 	%rd252, %rd251, %rd4;
	add.s64 	%rd24, %rd252, %rd3;
	ld.global.f64 	%fd13, [%rd20+2048];
	setp.lt.f64 	%p109, %fd185, %fd13;
	mov.u64 	%rd290, %rd24;
	mov.f64 	%fd186, %fd13;
	@%p109 bra 	$L__BB13_18;
	setp.lt.f64 	%p110, %fd13, %fd185;
	mov.u64 	%rd290, %rd289;
	mov.f64 	%fd186, %fd185;
	@%p110 bra 	$L__BB13_18;
	setp.lt.s64 	%p111, %rd289, %rd24;
	min.s64 	%rd290, %rd289, %rd24;
	selp.f64 	%fd186, %fd185, %fd13, %p111;
$L__BB13_18:
	cvt.s64.s32 	%rd253, %r15;
	add.s64 	%rd254, %rd253, %rd4;
	add.s64 	%rd27, %rd254, %rd3;
	ld.global.f64 	%fd16, [%rd20+4096];
	setp.lt.f64 	%p112, %fd186, %fd16;
	mov.u64 	%rd291, %rd27;
	mov.f64 	%fd187, %fd16;
	@%p112 bra 	$L__BB13_21;
	setp.lt.f64 	%p113, %fd16, %fd186;
	mov.u64 	%rd291, %rd290;
	mov.f64 	%fd187, %fd186;
	@%p113 bra 	$L__BB13_21;
	setp.lt.s64 	%p114, %rd290, %rd27;
	min.s64 	%rd291, %rd290, %rd27;
	selp.f64 	%fd187, %fd186, %fd16, %p114;
$L__BB13_21:
	add.s32 	%r169, %r15, 256;
	cvt.s64.s32 	%rd255, %r169;
	add.s64 	%rd256, %rd255, %rd4;
	add.s64 	%rd30, %rd256, %rd3;
	ld.global.f64 	%fd19, [%rd20+6144];
	setp.lt.f64 	%p115, %fd187, %fd19;
	mov.u64 	%rd292, %rd30;
	mov.f64 	%fd188, %fd19;
	@%p115 bra 	$L__BB13_24;
	setp.lt.f64 	%p116, %fd19, %fd187;
	mov.u64 	%rd292, %rd291;
	mov.f64 	%fd188, %fd187;
	@%p116 bra 	$L__BB13_24;
	setp.lt.s64 	%p117, %rd291, %rd30;
	min.s64 	%rd292, %rd291, %rd30;
	selp.f64 	%fd188, %fd187, %fd19, %p117;
$L__BB13_24:
	add.s32 	%r394, %r15, 1024;
	add.s32 	%r170, %r15, 512;
	setp.lt.s32 	%p118, %r170, %r3;
	@%p118 bra 	$L__BB13_12;
$L__BB13_25:
	setp.lt.s32 	%p119, %r3, 256;
	@%p119 bra 	$L__BB13_70;
	// begin inline asm
	mov.u32 %r284, %laneid;
	// end inline asm
	mov.b64 	%rd267, %fd188;
	mov.b64 	{%r286, %r291}, %rd267;
	mov.b32 	%r302, 1;
	mov.b32 	%r303, 31;
	mov.b32 	%r304, -1;
	// begin inline asm
	shfl.sync.down.b32 %r285, %r286, %r302, %r303, %r304;
	// end inline asm
	// begin inline asm
	shfl.sync.down.b32 %r290, %r291, %r302, %r303, %r304;
	// end inline asm
	mov.b64 	%rd268, {%r285, %r290};
	mov.b64 	%fd23, %rd268;
	mov.b64 	{%r296, %r301}, %rd292;
	// begin inline asm
	shfl.sync.down.b32 %r295, %r296, %r302, %r303, %r304;
	// end inline asm
	// begin inline asm
	shfl.sync.down.b32 %r300, %r301, %r302, %r303, %r304;
	// end inline asm
	mov.b64 	%rd34, {%r295, %r300};
	setp.gt.s32 	%p171, %r284, 30;
	mov.u64 	%rd294, %rd292;
	mov.f64 	%fd190, %fd188;
	@%p171 bra 	$L__BB13_30;
	setp.lt.f64 	%p172, %fd188, %fd23;
	mov.u64 	%rd294, %rd34;
	mov.f64 	%fd190, %fd23;
	@%p172 bra 	$L__BB13_30;
	setp.gt.f64 	%p173, %fd188, %fd23;
	mov.u64 	%rd294, %rd292;
	mov.f64 	%fd190, %fd188;
	@%p173 bra 	$L__BB13_30;
	setp.lt.s64 	%p174, %rd292, %rd34;
	min.s64 	%rd294, %rd292, %rd34;
	selp.f64 	%fd190, %fd188, %fd23, %p174;
$L__BB13_30:
	mov.b64 	%rd269, %fd190;
	mov.b64 	{%r306, %r311}, %rd269;
	mov.b32 	%r322, 2;
	mov.b32 	%r323, 31;
	mov.b32 	%r324, -1;
	// begin inline asm
	shfl.sync.down.b32 %r305, %r306, %r322, %r323, %r324;
	// end inline asm
	// begin inline asm
	shfl.sync.down.b32 %r310, %r311, %r322, %r323, %r324;
	// end inline asm
	mov.b64 	%rd270, {%r305, %r310};
	mov.b64 	%fd26, %rd270;
	mov.b64 	{%r316, %r321}, %rd294;
	// begin inline asm
	shfl.sync.down.b32 %r315, %r316, %r322, %r323, %r324;
	// end inline asm
	// begin inline asm
	shfl.sync.down.b32 %r320, %r321, %r322, %r323, %r324;
	// end inline asm
	mov.b64 	%rd37, {%r315, %r320};
	setp.gt.s32 	%p175, %r284, 29;
	mov.u64 	%rd295, %rd294;
	mov.f64 	%fd191, %fd190;
	@%p175 bra 	$L__BB13_34;
	setp.lt.f64 	%p176, %fd190, %fd26;
	mov.u64 	%rd295, %rd37;
	mov.f64 	%fd191, %fd26;
	@%p176 bra 	$L__BB13_34;
	setp.gt.f64 	%p177, %fd190, %fd26;
	mov.u64 	%rd295, %rd294;
	mov.f64 	%fd191, %fd190;
	@%p177 bra 	$L__BB13_34;
	setp.lt.s64 	%p178, %rd294, %rd37;
	min.s64 	%rd295, %rd294, %rd37;
	selp.f64 	%fd191, %fd190, %fd26, %p178;
$L__BB13_34:
	mov.b64 	%rd271, %fd191;
	mov.b64 	{%r326, %r331}, %rd271;
	mov.b32 	%r342, 4;
	mov.b32 	%r343, 31;
	mov.b32 	%r344, -1;
	// begin inline asm
	shfl.sync.down.b32 %r325, %r326, %r342, %r343, %r344;
	// end inline asm
	// begin inline asm
	shfl.sync.down.b32 %r330, %r331, %r342, %r343, %r344;
	// end inline asm
	mov.b64 	%rd272, {%r325, %r330};
	mov.b64 	%fd29, %rd272;
	mov.b64 	{%r336, %r341}, %rd295;
	// begin inline asm
	shfl.sync.down.b32 %r335, %r336, %r342, %r343, %r344;
	// end inline asm
	// begin inline asm
	shfl.sync.down.b32 %r340, %r341, %r342, %r343, %r344;
	// end inline asm
	mov.b64 	%rd40, {%r335, %r340};
	setp.gt.s32 	%p179, %r284, 27;
	mov.u64 	%rd296, %rd295;
	mov.f64 	%fd192, %fd191;
	@%p179 bra 	$L__BB13_38;
	setp.lt.f64 	%p180, %fd191, %fd29;
	mov.u64 	%rd296, %rd40;
	mov.f64 	%fd192, %fd29;
	@%p180 bra 	$L__BB13_38;
	setp.gt.f64 	%p181, %fd191, %fd29;
	mov.u64 	%rd296, %rd295;
	mov.f64 	%fd192, %fd191;
	@%p181 bra 	$L__BB13_38;
	setp.lt.s64 	%p182, %rd295, %rd40;
	min.s64 	%rd296, %rd295, %rd40;
	selp.f64 	%fd192, %fd191, %fd29, %p182;
$L__BB13_38:
	mov.b64 	%rd273, %fd192;
	mov.b64 	{%r346, %r351}, %rd273;
	mov.b32 	%r362, 8;
	mov.b32 	%r363, 31;
	mov.b32 	%r364, -1;
	// begin inline asm
	shfl.sync.down.b32 %r345, %r346, %r362, %r363, %r364;
	// end inline asm
	// begin inline asm
	shfl.sync.down.b32 %r350, %r351, %r362, %r363, %r364;
	// end inline asm
	mov.b64 	%rd274, {%r345, %r350};
	mov.b64 	%fd32, %rd274;
	mov.b64 	{%r356, %r361}, %rd296;
	// begin inline asm
	shfl.sync.down.b32 %r355, %r356, %r362, %r363, %r364;
	// end inline asm
	// begin inline asm
	shfl.sync.down.b32 %r360, %r361, %r362, %r363, %r364;
	// end inline asm
	mov.b64 	%rd43, {%r355, %r360};
	setp.gt.s32 	%p183, %r284, 23;
	mov.u64 	%rd297, %rd296;
	mov.f64 	%fd193, %fd192;
	@%p183 bra 	$L__BB13_42;
	setp.lt.f64 	%p184, %fd192, %fd32;
	mov.u64 	%rd297, %rd43;
	mov.f64 	%fd193, %fd32;
	@%p184 bra 	$L__BB13_42;
	setp.gt.f64 	%p185, %fd192, %fd32;
	mov.u64 	%rd297, %rd296;
	mov.f64 	%fd193, %fd192;
	@%p185 bra 	$L__BB13_42;
	setp.lt.s64 	%p186, %rd296, %rd43;
	min.s64 	%rd297, %rd296, %rd43;
	selp.f64 	%fd193, %fd192, %fd32, %p186;
$L__BB13_42:
	mov.b64 	%rd275, %fd193;
	mov.b64 	{%r366, %r371}, %rd275;
	mov.b32 	%r382, 16;
	mov.b32 	%r383, 31;
	mov.b32 	%r384, -1;
	// begin inline asm
	shfl.sync.down.b32 %r365, %r366, %r382, %r383, %r384;
	// end inline asm
	// begin inline asm
	shfl.sync.down.b32 %r370, %r371, %r382, %r383, %r384;
	// end inline asm
	mov.b64 	%rd276, {%r365, %r370};
	mov.b64 	%fd35, %rd276;
	mov.b64 	{%r376, %r381}, %rd297;
	// begin inline asm
	shfl.sync.down.b32 %r375, %r376, %r382, %r383, %r384;
	// end inline asm
	// begin inline asm
	shfl.sync.down.b32 %r380, %r381, %r382, %r383, %r384;
	// end inline asm
	mov.b64 	%rd46, {%r375, %r380};
	setp.gt.s32 	%p187, %r284, 15;
	mov.u64 	%rd349, %rd297;
	mov.f64 	%fd241, %fd193;
	@%p187 bra 	$L__BB13_46;
	setp.lt.f64 	%p188, %fd193, %fd35;
	mov.u64 	%rd349, %rd46;
	mov.f64 	%fd241, %fd35;
	@%p188 bra 	$L__BB13_46;
	setp.gt.f64 	%p189, %fd193, %fd35;
	mov.u64 	%rd349, %rd297;
	mov.f64 	%fd241, %fd193;
	@%p189 bra 	$L__BB13_46;
	setp.lt.s64 	%p190, %rd297, %rd46;
	min.s64 	%rd349, %rd297, %rd46;
	selp.f64 	%fd241, %fd193, %fd35, %p190;
$L__BB13_46:
	setp.ne.s32 	%p191, %r284, 0;
	@%p191 bra 	$L__BB13_48;
	shr.u32 	%r385, %r4, 1;
	and.b32  	%r386, %r385, 496;
	mov.u32 	%r387, _ZN6thrust24THRUST_300001_SM_1000_NS8cuda_cub4core6detail5shmemE;
	add.s32 	%r388, %r387, %r386;
	st.shared.f64 	[%r388+8], %fd241;
	st.shared.u64 	[%r388+16], %rd349;
$L__BB13_48:
	bar.sync 	0;
	setp.ne.s32 	%p192, %r4, 0;
	@%p192 bra 	$L__BB13_208;
	ld.shared.f64 	%fd38, [_ZN6thrust24THRUST_300001_SM_1000_NS8cuda_cub4core6detail5shmemE+24];
	ld.shared.u64 	%rd49, [_ZN6thrust24THRUST_300001_SM_1000_NS8cuda_cub4core6detail5shmemE+32];
	setp.lt.f64 	%p193, %fd241, %fd38;
	mov.u64 	%rd299, %rd49;
	mov.f64 	%fd195, %fd38;
	@%p193 bra 	$L__BB13_52;
	setp.lt.f64 	%p194, %fd38, %fd241;
	mov.u64 	%rd299, %rd349;
	mov.f64 	%fd195, %fd241;
	@%p194 bra 	$L__BB13_52;
	setp.lt.s64 	%p195, %rd349, %rd49;
	min.s64 	%rd299, %rd349, %rd49;
	selp.f64 	%fd195, %fd241, %fd38, %p195;
$L__BB13_52:
	ld.shared.f64 	%fd41, [_ZN6thrust24THRUST_300001_SM_1000_NS8cuda_cub4core6detail5shmemE+40];
	ld.shared.u64 	%rd52, [_ZN6thrust24THRUST_300001_SM_1000_NS8cuda_cub4core6detail5shmemE+48];
	setp.lt.f64 	%p196, %fd195, %fd41;
	mov.u64 	%rd300, %rd52;
	mov.f64 	%fd196, %fd41;
	@%p196 bra 	$L__BB13_55;
	setp.lt.f64 	%p197, %fd41, %fd195;
	mov.u64 	%rd300, %rd299;
	mov.f64 	%fd196, %fd195;
	@%p197 bra 	$L__BB13_55;
	setp.lt.s64 	%p198, %rd299, %rd52;
	min.s64 	%rd300, %rd299, %rd52;
	selp.f64 	%fd196, %fd195, %fd41, %p198;
$L__BB13_55:
	ld.shared.f64 	%fd44, [_ZN6thrust24THRUST_300001_SM_1000_NS8cuda_cub4core6detail5shmemE+56];
	ld.shared.u64 	%rd55, [_ZN6thrust24THRUST_300001_SM_1000_NS8cuda_cub4core6detail5shmemE+64];
	setp.lt.f64 	%p199, %fd196, %fd44;
	mov.u64 	%rd301, %rd55;
	mov.f64 	%fd197, %fd44;
	@%p199 bra 	$L__BB13_58;
	setp.lt.f64 	%p200, %fd44, %fd196;
	mov.u64 	%rd301, %rd300;
	mov.f64 	%fd197, %fd196;
	@%p200 bra 	$L__BB13_58;
	setp.lt.s64 	%p201, %rd300, %rd55;
	min.s64 	%rd301, %rd300, %rd55;
	selp.f64 	%fd197, %fd196, %fd44, %p201;
$L__BB13_58:
	ld.shared.f64 	%fd47, [_ZN6thrust24THRUST_300001_SM_1000_NS8cuda_cub4core6detail5shmemE+72];
	ld.shared.u64 	%rd58, [_ZN6thrust24THRUST_300001_SM_1000_NS8cuda_cub4core6detail5shmemE+80];
	setp.lt.f64 	%p202, %fd197, %fd47;
	mov.u64 	%rd302, %rd58;
	mov.f64 	%fd198, %fd47;
	@%p202 bra 	$L__BB13_61;
	setp.lt.f64 	%p203, %fd47, %fd197;
	mov.u64 	%rd302, %rd301;
	mov.f64 	%fd198, %fd197;
	@%p203 bra 	$L__BB13_61;
	setp.lt.s64 	%p204, %rd301, %rd58;
	min.s64 	%rd302, %rd301, %rd58;
	selp.f64 	%fd198, %fd197, %fd47, %p204;
$L__BB13_61:
	ld.shared.f64 	%fd50, [_ZN6thrust24THRUST_300001_SM_1000_NS8cuda_cub4core6detail5shmemE+88];
	ld.shared.u64 	%rd61, [_ZN6thrust24THRUST_300001_SM_1000_NS8cuda_cub4core6detail5shmemE+96];
	setp.lt.f64 	%p205, %fd198, %fd50;
	mov.u64 	%rd303, %rd61;
	mov.f64 	%fd199, %fd50;
	@%p205 bra 	$L__BB13_64;
	setp.lt.f64 	%p206, %fd50, %fd198;
	mov.u64 	%rd303, %rd302;
	mov.f64 	%fd199, %fd198;
	@%p206 bra 	$L__BB13_64;
	setp.lt.s64 	%p207, %rd302, %rd61;
	min.s64 	%rd303, %rd302, %rd61;
	selp.f64 	%fd199, %fd198, %fd50, %p207;
$L__BB13_64:
	ld.shared.f64 	%fd53, [_ZN6thrust24THRUST_300001_SM_1000_NS8cuda_cub4core6detail5shmemE+104];
	ld.shared.u64 	%rd64, [_ZN6thrust24THRUST_300001_SM_1000_NS8cuda_cub4core6detail5shmemE+112];
	setp.lt.f64 	%p208, %fd199, %fd53;
	mov.u64 	%rd304, %rd64;
	mov.f64 	%fd200, %fd53;
	@%p208 bra 	$L__BB13_67;
	setp.lt.f64 	%p209, %fd53, %fd199;
	mov.u64 	%rd304, %rd303;
	mov.f64 	%fd200, %fd199;
	@%p209 bra 	$L__BB13_67;
	setp.lt.s64 	%p210, %rd303, %rd64;
	min.s64 	%rd304, %rd303, %rd64;
	selp.f64 	%fd200, %fd199, %fd53, %p210;
$L__BB13_67:
	ld.shared.f64 	%fd56, [_ZN6thrust24THRUST_300001_SM_1000_NS8cuda_cub4core6detail5shmemE+120];
	ld.shared.u64 	%rd67, [_ZN6thrust24THRUST_300001_SM_1000_NS8cuda_cub4core6detail5shmemE+128];
	setp.lt.f64 	%p211, %fd200, %fd56;
	mov.u64 	%rd349, %rd67;
	mov.f64 	%fd241, %fd56;
	@%p211 bra 	$L__BB13_208;
	setp.lt.f64 	%p212, %fd56, %fd200;
	mov.u64 	%rd349, %rd304;
	mov.f64 	%fd241, %fd200;
	@%p212 bra 	$L__BB13_208;
	setp.lt.s64 	%p213, %rd304, %rd67;
	min.s64 	%rd349, %rd304, %rd67;
	selp.f64 	%fd241, %fd200, %fd56, %p213;
	bra.uni 	$L__BB13_208;
$L__BB13_70:
	// begin inline asm
	mov.u32 %r171, %laneid;
	// end inline asm
	and.b32  	%r192, %r4, 992;
	add.s32 	%r193, %r192, 32;
	setp.gt.s32 	%p120, %r193, %r3;
	not.b32 	%r194, %r192;
	add.s32 	%r195, %r3, %r194;
	selp.b32 	%r190, %r195, 31, %p120;
	mov.b64 	%rd257, %fd188;
	mov.b64 	{%r173, %r178}, %rd257;
	mov.b32 	%r189, 1;
	mov.b32 	%r191, -1;
	// begin inline asm
	shfl.sync.down.b32 %r172, %r173, %r189, %r190, %r191;
	// end inline asm
	// begin inline asm
	shfl.sync.down.b32 %r177, %r178, %r189, %r190, %r191;
	// end inline asm
	mov.b64 	%rd258, {%r172, %r177};
	mov.b64 	%fd58, %rd258;
	mov.b64 	{%r183, %r188}, %rd292;
	// begin inline asm
	shfl.sync.down.b32 %r182, %r183, %r189, %r190, %r191;
	// end inline asm
	// begin inline asm
	shfl.sync.down.b32 %r187, %r188, %r189, %r190, %r191;
	// end inline asm
	mov.b64 	%rd69, {%r182, %r187};
	setp.ge.s32 	%p121, %r171, %r190;
	mov.f64 	%fd201, %fd188;
	mov.u64 	%rd305, %rd292;
	@%p121 bra 	$L__BB13_74;
	setp.lt.f64 	%p122, %fd188, %fd58;
	mov.f64 	%fd201, %fd58;
	mov.u64 	%rd305, %rd69;
	@%p122 bra 	$L__BB13_74;
	setp.gt.f64 	%p123, %fd188, %fd58;
	mov.f64 	%fd201, %fd188;
	mov.u64 	%rd305, %rd292;
	@%p123 bra 	$L__BB13_74;
	setp.lt.s64 	%p124, %rd292, %rd69;
	selp.f64 	%fd201, %fd188, %fd58, %p124;
	min.s64 	%rd305, %rd292, %rd69;
$L__BB13_74:
	mov.b64 	%rd259, %fd201;
	mov.b64 	{%r197, %r202}, %rd259;
	mov.b32 	%r213, 2;
	mov.b32 	%r215, -1;
	// begin inline asm
	shfl.sync.down.b32 %r196, %r197, %r213, %r190, %r215;
	// end inline asm
	// begin inline asm
	shfl.sync.down.b32 %r201, %r202, %r213, %r190, %r215;
	// end inline asm
	mov.b64 	%rd260, {%r196, %r201};
	mov.b64 	%fd61, %rd260;
	mov.b64 	{%r207, %r212}, %rd305;
	// begin inline asm
	shfl.sync.down.b32 %r206, %r207, %r213, %r190, %r215;
	// end inline asm
	// begin inline asm
	shfl.sync.down.b32 %r211, %r212, %r213, %r190, %r215;
	// end inline asm
	mov.b64 	%rd72, {%r206, %r211};
	add.s32 	%r216, %r171, 2;
	setp.gt.s32 	%p125, %r216, %r190;
	mov.f64 	%fd202, %fd201;
	mov.u64 	%rd306, %rd305;
	@%p125 bra 	$L__BB13_78;
	setp.lt.f64 	%p126, %fd201, %fd61;
	mov.f64 	%fd202, %fd61;
	mov.u64 	%rd306, %rd72;
	@%p126 bra 	$L__BB13_78;
	setp.gt.f64 	%p127, %fd201, %fd61;
	mov.f64 	%fd202, %fd201;
	mov.u64 	%rd306, %rd305;
	@%p127 bra 	$L__BB13_78;
	setp.lt.s64 	%p128, %rd305, %rd72;
	selp.f64 	%fd202, %fd201, %fd61, %p128;
	min.s64 	%rd306, %rd305, %rd72;
$L__BB13_78:
	mov.b64 	%rd261, %fd202;
	mov.b64 	{%r218, %r223}, %rd261;
	mov.b32 	%r234, 4;
	mov.b32 	%r236, -1;
	// begin inline asm
	shfl.sync.down.b32 %r217, %r218, %r234, %r190, %r236;
	// end inline asm
	// begin inline asm
	shfl.sync.down.b32 %r222, %r223, %r234, %r190, %r236;
	// end inline asm
	mov.b64 	%rd262, {%r217, %r222};
	mov.b64 	%fd64, %rd262;
	mov.b64 	{%r228, %r233}, %rd306;
	// begin inline asm
	shfl.sync.down.b32 %r227, %r228, %r234, %r190, %r236;
	// end inline asm
	// begin inline asm
	shfl.sync.down.b32 %r232, %r233, %r234, %r190, %r236;
	// end inline asm
	mov.b64 	%rd75, {%r227, %r232};
	add.s32 	%r237, %r171, 4;
	setp.gt.s32 	%p129, %r237, %r190;
	mov.f64 	%fd203, %fd202;
	mov.u64 	%rd307, %rd306;
	@%p129 bra 	$L__BB13_82;
	setp.lt.f64 	%p130, %fd202, %fd64;
	mov.f64 	%fd203, %fd64;
	mov.u64 	%rd307, %rd75;
	@%p130 bra 	$L__BB13_82;
	setp.gt.f64 	%p131, %fd202, %fd64;
	mov.f64 	%fd203, %fd202;
	mov.u64 	%rd307, %rd306;
	@%p131 bra 	$L__BB13_82;
	setp.lt.s64 	%p132, %rd306, %rd75;
	selp.f64 	%fd203, %fd202, %fd64, %p132;
	min.s64 	%rd307, %rd306, %rd75;
$L__BB13_82:
	mov.b64 	%rd263, %fd203;
	mov.b64 	{%r239, %r244}, %rd263;
	mov.b32 	%r255, 8;
	mov.b32 	%r257, -1;
	// begin inline asm
	shfl.sync.down.b32 %r238, %r239, %r255, %r190, %r257;
	// end inline asm
	// begin inline asm
	shfl.sync.down.b32 %r243, %r244, %r255, %r190, %r257;
	// end inline asm
	mov.b64 	%rd264, {%r238, %r243};
	mov.b64 	%fd67, %rd264;
	mov.b64 	{%r249, %r254}, %rd307;
	// begin inline asm
	shfl.sync.down.b32 %r248, %r249, %r255, %r190, %r257;
	// end inline asm
	// begin inline asm
	shfl.sync.down.b32 %r253, %r254, %r255, %r190, %r257;
	// end inline asm
	mov.b64 	%rd78, {%r248, %r253};
	add.s32 	%r258, %r171, 8;
	setp.gt.s32 	%p133, %r258, %r190;
	mov.f64 	%fd204, %fd203;
	mov.u64 	%rd308, %rd307;
	@%p133 bra 	$L__BB13_86;
	setp.lt.f64 	%p134, %fd203, %fd67;
	mov.f64 	%fd204, %fd67;
	mov.u64 	%rd308, %rd78;
	@%p134 bra 	$L__BB13_86;
	setp.gt.f64 	%p135, %fd203, %fd67;
	mov.f64 	%fd204, %fd203;
	mov.u64 	%rd308, %rd307;
	@%p135 bra 	$L__BB13_86;
	setp.lt.s64 	%p136, %rd307, %rd78;
	selp.f64 	%fd204, %fd203, %fd67, %p136;
	min.s64 	%rd308, %rd307, %rd78;
$L__BB13_86:
	mov.b64 	%rd265, %fd204;
	mov.b64 	{%r260, %r265}, %rd265;
	mov.b32 	%r276, 16;
	mov.b32 	%r278, -1;
	// begin inline asm
	shfl.sync.down.b32 %r259, %r260, %r276, %r190, %r278;
	// end inline asm
	// begin inline asm
	shfl.sync.down.b32 %r264, %r265, %r276, %r190, %r278;
	// end inline asm
	mov.b64 	%rd266, {%r259, %r264};
	mov.b64 	%fd70, %rd266;
	mov.b64 	{%r270, %r275}, %rd308;
	// begin inline asm
	shfl.sync.down.b32 %r269, %r270, %r276, %r190, %r278;
	// end inline asm
	// begin inline asm
	shfl.sync.down.b32 %r274, %r275, %r276, %r190, %r278;
	// end inline asm
	mov.b64 	%rd81, {%r269, %r274};
	add.s32 	%r279, %r171, 16;
	setp.gt.s32 	%p137, %r279, %r190;
	mov.f64 	%fd241, %fd204;
	mov.u64 	%rd349, %rd308;
	@%p137 bra 	$L__BB13_90;
	setp.lt.f64 	%p138, %fd204, %fd70;
	mov.f64 	%fd241, %fd70;
	mov.u64 	%rd349, %rd81;
	@%p138 bra 	$L__BB13_90;
	setp.gt.f64 	%p139, %fd204, %fd70;
	mov.f64 	%fd241, %fd204;
	mov.u64 	%rd349, %rd308;
	@%p139 bra 	$L__BB13_90;
	setp.lt.s64 	%p140, %rd308, %rd81;
	selp.f64 	%fd241, %fd204, %fd70, %p140;
	min.s64 	%rd349, %rd308, %rd81;
$L__BB13_90:
	setp.ne.s32 	%p141, %r171, 0;
	@%p141 bra 	$L__BB13_92;
	shr.u32 	%r280, %r4, 1;
	and.b32  	%r281, %r280, 496;
	mov.u32 	%r282, _ZN6thrust24THRUST_300001_SM_1000_NS8cuda_cub4core6detail5shmemE;
	add.s32 	%r283, %r282, %r281;
	st.shared.f64 	[%r283+8], %fd241;
	st.shared.u64 	[%r283+16], %rd349;
$L__BB13_92:
	bar.sync 	0;
	setp.ne.s32 	%p142, %r4, 0;
	@%p142 bra 	$L__BB13_208;
	setp.lt.s32 	%p143, %r3, 33;
	mov.f64 	%fd206, %fd241;
	mov.u64 	%rd310, %rd349;
	@%p143 bra 	$L__BB13_97;
	ld.shared.f64 	%fd73, [_ZN6thrust24THRUST_300001_SM_1000_NS8cuda_cub4core6detail5shmemE+24];
	ld.shared.u64 	%rd84, [_ZN6thrust24THRUST_300001_SM_1000_NS8cuda_cub4core6detail5shmemE+32];
	setp.lt.f64 	%p144, %fd241, %fd73;
	mov.f64 	%fd206, %fd73;
	mov.u64 	%rd310, %rd84;
	@%p144 bra 	$L__BB13_97;
	setp.lt.f64 	%p145, %fd73, %fd241;
	mov.f64 	%fd206, %fd241;
	mov.u64 	%rd310, %rd349;
	@%p145 bra 	$L__BB13_97;
	setp.lt.s64 	%p146, %rd349, %rd84;
	selp.f64 	%fd206, %fd241, %fd73, %p146;
	min.s64 	%rd310, %rd349, %rd84;
$L__BB13_97:
	setp.lt.s32 	%p147, %r3, 65;
	mov.f64 	%fd207, %fd206;
	mov.u64 	%rd311, %rd310;
	@%p147 bra 	$L__BB13_101;
	ld.shared.f64 	%fd76, [_ZN6thrust24THRUST_300001_SM_1000_NS8cuda_cub4core6detail5shmemE+40];
	ld.shared.u64 	%rd87, [_ZN6thrust24THRUST_300001_SM_1000_NS8cuda_cub4core6detail5shmemE+48];
	setp.lt.f64 	%p148, %fd206, %fd76;
	mov.f64 	%fd207, %fd76;
	mov.u64 	%rd311, %rd87;
	@%p148 bra 	$L__BB13_101;
	setp.lt.f64 	%p149, %fd76, %fd206;
	mov.f64 	%fd207, %fd206;
	mov.u64 	%rd311, %rd310;
	@%p149 bra 	$L__BB13_101;
	setp.lt.s64 	%p150, %rd310, %rd87;
	selp.f64 	%fd207, %fd206, %fd76, %p150;
	min.s64 	%rd311, %rd310, %rd87;
$L__BB13_101:
	setp.lt.s32 	%p151, %r3, 97;
	mov.f64 	%fd208, %fd207;
	mov.u64 	%rd312, %rd311;
	@%p151 bra 	$L__BB13_105;
	ld.shared.f64 	%fd79, [_ZN6thrust24THRUST_300001_SM_1000_NS8cuda_cub4core6detail5shmemE+56];
	ld.shared.u64 	%rd90, [_ZN6thrust24THRUST_300001_SM_1000_NS8cuda_cub4core6detail5shmemE+64];
	setp.lt.f64 	%p152, %fd207, %fd79;
	mov.f64 	%fd208, %fd79;
	mov.u64 	%rd312, %rd90;
	@%p152 bra 	$L__BB13_105;
	setp.lt.f64 	%p153, %fd79, %fd207;
	mov.f64 	%fd208, %fd207;
	mov.u64 	%rd312, %rd311;
	@%p153 bra 	$L__BB13_105;
	setp.lt.s64 	%p154, %rd311, %rd90;
	selp.f64 	%fd208, %fd207, %fd79, %p154;
	min.s64 	%rd312, %rd311, %rd90;
$L__BB13_105:
	setp.lt.s32 	%p155, %r3, 129;
	mov.f64 	%fd209, %fd208;
	mov.u64 	%rd313, %rd312;
	@%p155 bra 	$L__BB13_109;
	ld.shared.f64 	%fd82, [_ZN6thrust24THRUST_300001_SM_1000_NS8cuda_cub4core6detail5shmemE+72];
	ld.shared.u64 	%rd93, [_ZN6thrust24THRUST_300001_SM_1000_NS8cuda_cub4core6detail5shmemE+80];
	setp.lt.f64 	%p156, %fd208, %fd82;
	mov.f64 	%fd209, %fd82;
	mov.u64 	%rd313, %rd93;
	@%p156 bra 	$L__BB13_109;
	setp.lt.f64 	%p157, %fd82, %fd208;
	mov.f64 	%fd209, %fd208;
	mov.u64 	%rd313, %rd312;
	@%p157 bra 	$L__BB13_109;
	setp.lt.s64 	%p158, %rd312, %rd93;
	selp.f64 	%fd209, %fd208, %fd82, %p158;
	min.s64 	%rd313, %rd312, %rd93;
$L__BB13_109:
	setp.lt.s32 	%p159, %r3, 161;
	mov.f64 	%fd210, %fd209;
	mov.u64 	%rd314, %rd313;
	@%p159 bra 	$L__BB13_113;
	ld.shared.f64 	%fd85, [_ZN6thrust24THRUST_300001_SM_1000_NS8cuda_cub4core6detail5shmemE+88];
	ld.shared.u64 	%rd96, [_ZN6thrust24THRUST_300001_SM_1000_NS8cuda_cub4core6detail5shmemE+96];
	setp.lt.f64 	%p160, %fd209, %fd85;
	mov.f64 	%fd210, %fd85;
	mov.u64 	%rd314, %rd96;
	@%p160 bra 	$L__BB13_113;
	setp.lt.f64 	%p161, %fd85, %fd209;
	mov.f64 	%fd210, %fd209;
	mov.u64 	%rd314, %rd313;
	@%p161 bra 	$L__BB13_113;
	setp.lt.s64 	%p162, %rd313, %rd96;
	selp.f64 	%fd210, %fd209, %fd85, %p162;
	min.s64 	%rd314, %rd313, %rd96;
$L__BB13_113:
	setp.lt.s32 	%p163, %r3, 193;
	mov.f64 	%fd211, %fd210;
	mov.u64 	%rd315, %rd314;
	@%p163 bra 	$L__BB13_117;
	ld.shared.f64 	%fd88, [_ZN6thrust24THRUST_300001_SM_1000_NS8cuda_cub4core6detail5shmemE+104];
	ld.shared.u64 	%rd99, [_ZN6thrust24THRUST_300001_SM_1000_NS8cuda_cub4core6detail5shmemE+112];
	setp.lt.f64 	%p164, %fd210, %fd88;
	mov.f64 	%fd211, %fd88;
	mov.u64 	%rd315, %rd99;
	@%p164 bra 	$L__BB13_117;
	setp.lt.f64 	%p165, %fd88, %fd210;
	mov.f64 	%fd211, %fd210;
	mov.u64 	%rd315, %rd314;
	@%p165 bra 	$L__BB13_117;
	setp.lt.s64 	%p166, %rd314, %rd99;
	selp.f64 	%fd211, %fd210, %fd88, %p166;
	min.s64 	%rd315, %rd314, %rd99;
$L__BB13_117:
	setp.lt.s32 	%p167, %r3, 225;
	mov.u64 	%rd349, %rd315;
	mov.f64 	%fd241, %fd211;
	@%p167 bra 	$L__BB13_208;
	ld.shared.f64 	%fd91, [_ZN6thrust24THRUST_300001_SM_1000_NS8cuda_cub4core6detail5shmemE+120];
	ld.shared.u64 	%rd102, [_ZN6thrust24THRUST_300001_SM_1000_NS8cuda_cub4core6detail5shmemE+128];
	setp.lt.f64 	%p168, %fd211, %fd91;
	mov.u64 	%rd349, %rd102;
	mov.f64 	%fd241, %fd91;
	@%p168 bra 	$L__BB13_208;
	setp.lt.f64 	%p169, %fd91, %fd211;
	mov.u64 	%rd349, %rd315;
	mov.f64 	%fd241, %fd211;
	@%p169 bra 	$L__BB13_208;
	setp.lt.s64 	%p170, %rd315, %rd102;
	selp.f64 	%fd241, %fd211, %fd91, %p170;
	min.s64 	%rd349, %rd315, %rd102;
	bra.uni 	$L__BB13_208;
$L__BB13_121:
	mov.u32 	%r20, %tid.x;
	add.s64 	%rd104, %rd3, %rd4;
	cvt.u64.u32 	%rd105, %r20;
	add.s64 	%rd199, %rd105, %rd4;
	shl.b64 	%rd200, %rd199, 3;
	add.s64 	%rd201, %rd2, %rd200;
	ld.global.f64 	%fd170, [%rd201];
	add.s32 	%r36, %r20, 256;
	cvt.u64.u32 	%rd202, %r36;
	ld.global.f64 	%fd171, [%rd201+2048];
	add.s32 	%r37, %r20, 512;
	cvt.u64.u32 	%rd203, %r37;
	ld.global.f64 	%fd172, [%rd201+4096];
	add.s32 	%r38, %r20, 768;
	cvt.u64.u32 	%rd204, %r38;
	ld.global.f64 	%fd173, [%rd201+6144];
	or.b32  	%r39, %r20, 1024;
	cvt.u64.u32 	%rd106, %r39;
	add.s64 	%rd337, %rd104, %rd106;
	ld.global.f64 	%fd229, [%rd201+8192];
	setp.geu.f64 	%p2, %fd170, %fd171;
	selp.f64 	%fd174, %fd170, %fd171, %p2;
	selp.b64 	%rd205, %rd105, %rd202, %p2;
	setp.geu.f64 	%p3, %fd174, %fd172;
	selp.f64 	%fd175, %fd174, %fd172, %p3;
	selp.b64 	%rd206, %rd205, %rd203, %p3;
	setp.geu.f64 	%p4, %fd175, %fd173;
	selp.f64 	%fd94, %fd175, %fd173, %p4;
	selp.b64 	%rd108, %rd206, %rd204, %p4;
	setp.lt.f64 	%p5, %fd94, %fd229;
	@%p5 bra 	$L__BB13_123;
	setp.lt.f64 	%p6, %fd229, %fd94;
	setp.lt.u64 	%p7, %rd108, %rd106;
	or.pred  	%p8, %p6, %p7;
	selp.f64 	%fd229, %fd94, %fd229, %p8;
	add.s64 	%rd207, %rd104, %rd108;
	selp.b64 	%rd337, %rd207, %rd337, %p8;
$L__BB13_123:
	setp.le.u64 	%p9, %rd195, %rd5;
	@%p9 bra 	$L__BB13_164;
	setp.ne.s32 	%p10, %r20, 0;
	@%p10 bra 	$L__BB13_126;
	atom.global.add.u64 	%rd208, [%rd1+8], 1280;
	add.s64 	%rd209, %rd208, %rd5;
	st.shared.u64 	[_ZN6thrust24THRUST_300001_SM_1000_NS8cuda_cub4core6detail5shmemE+152], %rd209;
$L__BB13_126:
	bar.sync 	0;
	ld.shared.u64 	%rd325, [_ZN6thrust24THRUST_300001_SM_1000_NS8cuda_cub4core6detail5shmemE+152];
	add.s64 	%rd210, %rd325, 1280;
	setp.gt.s64 	%p11, %rd210, %rd195;
	@%p11 bra 	$L__BB13_141;
	mov.f64 	%fd213, %fd229;
	mov.u64 	%rd318, %rd337;
$L__BB13_128:
	add.s64 	%rd211, %rd325, %rd105;
	shl.b64 	%rd212, %rd211, 3;
	add.s64 	%rd213, %rd2, %rd212;
	add.s64 	%rd319, %rd211, %rd3;
	ld.global.f64 	%fd214, [%rd213];
	add.s64 	%rd320, %rd319, 256;
	ld.global.f64 	%fd215, [%rd213+2048];
	add.s64 	%rd321, %rd319, 512;
	ld.global.f64 	%fd216, [%rd213+4096];
	add.s64 	%rd322, %rd319, 768;
	ld.global.f64 	%fd217, [%rd213+6144];
	add.s64 	%rd337, %rd319, 1024;
	ld.global.f64 	%fd229, [%rd213+8192];
	setp.lt.f64 	%p12, %fd213, %fd214;
	@%p12 bra 	$L__BB13_130;
	setp.lt.f64 	%p13, %fd214, %fd213;
	setp.lt.s64 	%p14, %rd318, %rd319;
	or.pred  	%p15, %p13, %p14;
	selp.f64 	%fd214, %fd213, %fd214, %p15;
	selp.b64 	%rd319, %rd318, %rd319, %p15;
$L__BB13_130:
	setp.lt.f64 	%p16, %fd214, %fd215;
	@%p16 bra 	$L__BB13_132;
	setp.lt.f64 	%p17, %fd215, %fd214;
	setp.lt.s64 	%p18, %rd319, %rd320;
	or.pred  	%p19, %p17, %p18;
	selp.f64 	%fd215, %fd214, %fd215, %p19;
	selp.b64 	%rd320, %rd319, %rd320, %p19;
$L__BB13_132:
	setp.lt.f64 	%p20, %fd215, %fd216;
	@%p20 bra 	$L__BB13_134;
	setp.lt.f64 	%p21, %fd216, %fd215;
	setp.lt.s64 	%p22, %rd320, %rd321;
	or.pred  	%p23, %p21, %p22;
	selp.f64 	%fd216, %fd215, %fd216, %p23;
	selp.b64 	%rd321, %rd320, %rd321, %p23;
$L__BB13_134:
	setp.lt.f64 	%p24, %fd216, %fd217;
	@%p24 bra 	$L__BB13_136;
	setp.lt.f64 	%p25, %fd217, %fd216;
	setp.lt.s64 	%p26, %rd321, %rd322;
	or.pred  	%p27, %p25, %p26;
	selp.f64 	%fd217, %fd216, %fd217, %p27;
	selp.b64 	%rd322, %rd321, %rd322, %p27;
$L__BB13_136:
	setp.lt.f64 	%p28, %fd217, %fd229;
	@%p28 bra 	$L__BB13_138;
	setp.lt.f64 	%p29, %fd229, %fd217;
	setp.lt.s64 	%p30, %rd322, %rd337;
	or.pred  	%p31, %p29, %p30;
	selp.f64 	%fd229, %fd217, %fd229, %p31;
	selp.b64 	%rd337, %rd322, %rd337, %p31;
$L__BB13_138:
	setp.ne.s32 	%p32, %r20, 0;
	bar.sync 	0;
	@%p32 bra 	$L__BB13_140;
	atom.global.add.u64 	%rd214, [%rd1+8], 1280;
	add.s64 	%rd215, %rd214, %rd5;
	st.shared.u64 	[_ZN6thrust24THRUST_300001_SM_1000_NS8cuda_cub4core6detail5shmemE+152], %rd215;
$L__BB13_140:
	bar.sync 	0;
	ld.shared.u64 	%rd325, [_ZN6thrust24THRUST_300001_SM_1000_NS8cuda_cub4core6detail5shmemE+152];
	add.s64 	%rd216, %rd325, 1280;
	setp.le.s64 	%p33, %rd216, %rd195;
	mov.f64 	%fd213, %fd229;
	mov.u64 	%rd318, %rd337;
	@%p33 bra 	$L__BB13_128;
$L__BB13_141:
	setp.le.s64 	%p34, %rd195, %rd325;
	@%p34 bra 	$L__BB13_164;
	cvt.u32.u64 	%r40, %rd325;
	cvt.u32.u64 	%r41, %rd195;
	sub.s32 	%r21, %r41, %r40;
	setp.ge.s32 	%p35, %r20, %r21;
	@%p35 bra 	$L__BB13_164;
	not.b32 	%r43, %r20;
	add.s32 	%r44, %r43, %r41;
	sub.s32 	%r22, %r44, %r40;
	and.b32  	%r46, %r22, 768;
	setp.eq.s32 	%p36, %r46, 768;
	mov.u32 	%r397, %r20;
	@%p36 bra 	$L__BB13_149;
	add.s64 	%rd218, %rd325, %rd105;
	add.s64 	%rd327, %rd218, %rd3;
	shl.b64 	%rd219, %rd218, 3;
	add.s64 	%rd326, %rd2, %rd219;
	shr.u32 	%r47, %r22, 8;
	add.s32 	%r48, %r47, 1;
	and.b32  	%r49, %r48, 3;
	neg.s32 	%r395, %r49;
	mov.u32 	%r397, %r20;
$L__BB13_145:
	.pragma "nounroll";
	mov.u64 	%rd136, %rd337;
	mov.f64 	%fd114, %fd229;
	ld.global.f64 	%fd115, [%rd326];
	setp.lt.f64 	%p37, %fd114, %fd115;
	mov.f64 	%fd229, %fd115;
	mov.u64 	%rd337, %rd327;
	@%p37 bra 	$L__BB13_148;
	setp.lt.f64 	%p38, %fd115, %fd114;
	mov.f64 	%fd229, %fd114;
	mov.u64 	%rd337, %rd136;
	@%p38 bra 	$L__BB13_148;
	setp.lt.s64 	%p39, %rd136, %rd327;
	selp.f64 	%fd229, %fd114, %fd115, %p39;
	min.s64 	%rd337, %rd136, %rd327;
$L__BB13_148:
	add.s32 	%r397, %r397, 256;
	add.s64 	%rd327, %rd327, 256;
	add.s64 	%rd326, %rd326, 2048;
	add.s32 	%r395, %r395, 1;
	setp.ne.s32 	%p40, %r395, 0;
	@%p40 bra 	$L__BB13_145;
$L__BB13_149:
	setp.lt.u32 	%p41, %r22, 768;
	@%p41 bra 	$L__BB13_164;
	add.s32 	%r398, %r397, 512;
$L__BB13_151:
	mov.u32 	%r30, %r398;
	add.s32 	%r50, %r30, -512;
	cvt.u64.u32 	%rd220, %r50;
	add.s64 	%rd221, %rd325, %rd220;
	shl.b64 	%rd222, %rd221, 3;
	add.s64 	%rd144, %rd2, %rd222;
	add.s64 	%rd145, %rd221, %rd3;
	ld.global.f64 	%fd121, [%rd144];
	setp.lt.f64 	%p42, %fd229, %fd121;
	mov.f64 	%fd225, %fd121;
	mov.u64 	%rd333, %rd145;
	@%p42 bra 	$L__BB13_154;
	setp.lt.f64 	%p43, %fd121, %fd229;
	mov.f64 	%fd225, %fd229;
	mov.u64 	%rd333, %rd337;
	@%p43 bra 	$L__BB13_154;
	setp.lt.s64 	%p44, %rd337, %rd145;
	selp.f64 	%fd225, %fd229, %fd121, %p44;
	min.s64 	%rd333, %rd337, %rd145;
$L__BB13_154:
	add.s32 	%r51, %r30, -256;
	cvt.u64.u32 	%rd223, %r51;
	add.s64 	%rd224, %rd325, %rd223;
	add.s64 	%rd148, %rd224, %rd3;
	ld.global.f64 	%fd124, [%rd144+2048];
	setp.lt.f64 	%p45, %fd225, %fd124;
	mov.f64 	%fd226, %fd124;
	mov.u64 	%rd334, %rd148;
	@%p45 bra 	$L__BB13_157;
	setp.lt.f64 	%p46, %fd124, %fd225;
	mov.f64 	%fd226, %fd225;
	mov.u64 	%rd334, %rd333;
	@%p46 bra 	$L__BB13_157;
	setp.lt.s64 	%p47, %rd333, %rd148;
	selp.f64 	%fd226, %fd225, %fd124, %p47;
	min.s64 	%rd334, %rd333, %rd148;
$L__BB13_157:
	cvt.u64.u32 	%rd225, %r30;
	add.s64 	%rd226, %rd325, %rd225;
	add.s64 	%rd151, %rd226, %rd3;
	ld.global.f64 	%fd127, [%rd144+4096];
	setp.lt.f64 	%p48, %fd226, %fd127;
	mov.f64 	%fd227, %fd127;
	mov.u64 	%rd335, %rd151;
	@%p48 bra 	$L__BB13_160;
	setp.lt.f64 	%p49, %fd127, %fd226;
	mov.f64 	%fd227, %fd226;
	mov.u64 	%rd335, %rd334;
	@%p49 bra 	$L__BB13_160;
	setp.lt.s64 	%p50, %rd334, %rd151;
	selp.f64 	%fd227, %fd226, %fd127, %p50;
	min.s64 	%rd335, %rd334, %rd151;
$L__BB13_160:
	add.s32 	%r52, %r30, 256;
	cvt.u64.u32 	%rd227, %r52;
	add.s64 	%rd228, %rd325, %rd227;
	add.s64 	%rd154, %rd228, %rd3;
	ld.global.f64 	%fd130, [%rd144+6144];
	setp.lt.f64 	%p51, %fd227, %fd130;
	mov.f64 	%fd229, %fd130;
	mov.u64 	%rd337, %rd154;
	@%p51 bra 	$L__BB13_163;
	setp.lt.f64 	%p52, %fd130, %fd227;
	mov.f64 	%fd229, %fd227;
	mov.u64 	%rd337, %rd335;
	@%p52 bra 	$L__BB13_163;
	setp.lt.s64 	%p53, %rd335, %rd154;
	selp.f64 	%fd229, %fd227, %fd130, %p53;
	min.s64 	%rd337, %rd335, %rd154;
$L__BB13_163:
	add.s32 	%r398, %r30, 1024;
	add.s32 	%r53, %r30, 512;
	setp.lt.s32 	%p54, %r53, %r21;
	@%p54 bra 	$L__BB13_151;
$L__BB13_164:
	// begin inline asm
	mov.u32 %r54, %laneid;
	// end inline asm
	mov.b64 	%rd229, %fd229;
	mov.b64 	{%r56, %r61}, %rd229;
	mov.b32 	%r72, 1;
	mov.b32 	%r73, 31;
	mov.b32 	%r74, -1;
	// begin inline asm
	shfl.sync.down.b32 %r55, %r56, %r72, %r73, %r74;
	// end inline asm
	// begin inline asm
	shfl.sync.down.b32 %r60, %r61, %r72, %r73, %r74;
	// end inline asm
	mov.b64 	%rd230, {%r55, %r60};
	mov.b64 	%fd134, %rd230;
	mov.b64 	{%r66, %r71}, %rd337;
	// begin inline asm
	shfl.sync.down.b32 %r65, %r66, %r72, %r73, %r74;
	// end inline asm
	// begin inline asm
	shfl.sync.down.b32 %r70, %r71, %r72, %r73, %r74;
	// end inline asm
	mov.b64 	%rd158, {%r65, %r70};
	setp.gt.s32 	%p55, %r54, 30;
	mov.f64 	%fd230, %fd229;
	mov.u64 	%rd338, %rd337;
	@%p55 bra 	$L__BB13_168;
	setp.lt.f64 	%p56, %fd229, %fd134;
	mov.f64 	%fd230, %fd134;
	mov.u64 	%rd338, %rd158;
	@%p56 bra 	$L__BB13_168;
	setp.gt.f64 	%p57, %fd229, %fd134;
	mov.f64 	%fd230, %fd229;
	mov.u64 	%rd338, %rd337;
	@%p57 bra 	$L__BB13_168;
	setp.lt.s64 	%p58, %rd337, %rd158;
	selp.f64 	%fd230, %fd229, %fd134, %p58;
	min.s64 	%rd338, %rd337, %rd158;
$L__BB13_168:
	mov.b64 	%rd231, %fd230;
	mov.b64 	{%r76, %r81}, %rd231;
	mov.b32 	%r92, 2;
	mov.b32 	%r93, 31;
	mov.b32 	%r94, -1;
	// begin inline asm
	shfl.sync.down.b32 %r75, %r76, %r92, %r93, %r94;
	// end inline asm
	// begin inline asm
	shfl.sync.down.b32 %r80, %r81, %r92, %r93, %r94;
	// end inline asm
	mov.b64 	%rd232, {%r75, %r80};
	mov.b64 	%fd137, %rd232;
	mov.b64 	{%r86, %r91}, %rd338;
	// begin inline asm
	shfl.sync.down.b32 %r85, %r86, %r92, %r93, %r94;
	// end inline asm
	// begin inline asm
	shfl.sync.down.b32 %r90, %r91, %r92, %r93, %r94;
	// end inline asm
	mov.b64 	%rd161, {%r85, %r90};
	setp.gt.s32 	%p59, %r54, 29;
	mov.f64 	%fd231, %fd230;
	mov.u64 	%rd339, %rd338;
	@%p59 bra 	$L__BB13_172;
	setp.lt.f64 	%p60, %fd230, %fd137;
	mov.f64 	%fd231, %fd137;
	mov.u64 	%rd339, %rd161;
	@%p60 bra 	$L__BB13_172;
	setp.gt.f64 	%p61, %fd230, %fd137;
	mov.f64 	%fd231, %fd230;
	mov.u64 	%rd339, %rd338;
	@%p61 bra 	$L__BB13_172;
	setp.lt.s64 	%p62, %rd338, %rd161;
	selp.f64 	%fd231, %fd230, %fd137, %p62;
	min.s64 	%rd339, %rd338, %rd161;
$L__BB13_172:
	mov.b64 	%rd233, %fd231;
	mov.b64 	{%r96, %r101}, %rd233;
	mov.b32 	%r112, 4;
	mov.b32 	%r113, 31;
	mov.b32 	%r114, -1;
	// begin inline asm
	shfl.sync.down.b32 %r95, %r96, %r112, %r113, %r114;
	// end inline asm
	// begin inline asm
	shfl.sync.down.b32 %r100, %r101, %r112, %r113, %r114;
	// end inline asm
	mov.b64 	%rd234, {%r95, %r100};
	mov.b64 	%fd140, %rd234;
	mov.b64 	{%r106, %r111}, %rd339;
	// begin inline asm
	shfl.sync.down.b32 %r105, %r106, %r112, %r113, %r114;
	// end inline asm
	// begin inline asm
	shfl.sync.down.b32 %r110, %r111, %r112, %r113, %r114;
	// end inline asm
	mov.b64 	%rd164, {%r105, %r110};
	setp.gt.s32 	%p63, %r54, 27;
	mov.f64 	%fd232, %fd231;
	mov.u64 	%rd340, %rd339;
	@%p63 bra 	$L__BB13_176;
	setp.lt.f64 	%p64, %fd231, %fd140;
	mov.f64 	%fd232, %fd140;
	mov.u64 	%rd340, %rd164;
	@%p64 bra 	$L__BB13_176;
	setp.gt.f64 	%p65, %fd231, %fd140;
	mov.f64 	%fd232, %fd231;
	mov.u64 	%rd340, %rd339;
	@%p65 bra 	$L__BB13_176;
	setp.lt.s64 	%p66, %rd339, %rd164;
	selp.f64 	%fd232, %fd231, %fd140, %p66;
	min.s64 	%rd340, %rd339, %rd164;
$L__BB13_176:
	mov.b64 	%rd235, %fd232;
	mov.b64 	{%r116, %r121}, %rd235;
	mov.b32 	%r132, 8;
	mov.b32 	%r133, 31;
	mov.b32 	%r134, -1;
	// begin inline asm
	shfl.sync.down.b32 %r115, %r116, %r132, %r133, %r134;
	// end inline asm
	// begin inline asm
	shfl.sync.down.b32 %r120, %r121, %r132, %r133, %r134;
	// end inline asm
	mov.b64 	%rd236, {%r115, %r120};
	mov.b64 	%fd143, %rd236;
	mov.b64 	{%r126, %r131}, %rd340;
	// begin inline asm
	shfl.sync.down.b32 %r125, %r126, %r132, %r133, %r134;
	// end inline asm
	// begin inline asm
	shfl.sync.down.b32 %r130, %r131, %r132, %r133, %r134;
	// end inline asm
	mov.b64 	%rd167, {%r125, %r130};
	setp.gt.s32 	%p67, %r54, 23;
	mov.f64 	%fd233, %fd232;
	mov.u64 	%rd341, %rd340;
	@%p67 bra 	$L__BB13_180;
	setp.lt.f64 	%p68, %fd232, %fd143;
	mov.f64 	%fd233, %fd143;
	mov.u64 	%rd341, %rd167;
	@%p68 bra 	$L__BB13_180;
	setp.gt.f64 	%p69, %fd232, %fd143;
	mov.f64 	%fd233, %fd232;
	mov.u64 	%rd341, %rd340;
	@%p69 bra 	$L__BB13_180;
	setp.lt.s64 	%p70, %rd340, %rd167;
	selp.f64 	%fd233, %fd232, %fd143, %p70;
	min.s64 	%rd341, %rd340, %rd167;
$L__BB13_180:
	mov.b64 	%rd237, %fd233;
	mov.b64 	{%r136, %r141}, %rd237;
	mov.b32 	%r152, 16;
	mov.b32 	%r153, 31;
	mov.b32 	%r154, -1;
	// begin inline asm
	shfl.sync.down.b32 %r135, %r136, %r152, %r153, %r154;
	// end inline asm
	// begin inline asm
	shfl.sync.down.b32 %r140, %r141, %r152, %r153, %r154;
	// end inline asm
	mov.b64 	%rd238, {%r135, %r140};
	mov.b64 	%fd146, %rd238;
	mov.b64 	{%r146, %r151}, %rd341;
	// begin inline asm
	shfl.sync.down.b32 %r145, %r146, %r152, %r153, %r154;
	// end inline asm
	// begin inline asm
	shfl.sync.down.b32 %r150, %r151, %r152, %r153, %r154;
	// end inline asm
	mov.b64 	%rd170, {%r145, %r150};
	setp.gt.s32 	%p71, %r54, 15;
	mov.f64 	%fd241, %fd233;
	mov.u64 	%rd349, %rd341;
	@%p71 bra 	$L__BB13_184;
	setp.lt.f64 	%p72, %fd233, %fd146;
	mov.f64 	%fd241, %fd146;
	mov.u64 	%rd349, %rd170;
	@%p72 bra 	$L__BB13_184;
	setp.gt.f64 	%p73, %fd233, %fd146;
	mov.f64 	%fd241, %fd233;
	mov.u64 	%rd349, %rd341;
	@%p73 bra 	$L__BB13_184;
	setp.lt.s64 	%p74, %rd341, %rd170;
	selp.f64 	%fd241, %fd233, %fd146, %p74;
	min.s64 	%rd349, %rd341, %rd170;
$L__BB13_184:
	setp.ne.s32 	%p75, %r54, 0;
	@%p75 bra 	$L__BB13_186;
	shr.u32 	%r155, %r20, 1;
	and.b32  	%r156, %r155, 496;
	mov.u32 	%r157, _ZN6thrust24THRUST_300001_SM_1000_NS8cuda_cub4core6detail5shmemE;
	add.s32 	%r158, %r157, %r156;
	st.shared.f64 	[%r158+8], %fd241;
	st.shared.u64 	[%r158+16], %rd349;
$L__BB13_186:
	bar.sync 	0;
	setp.ne.s32 	%p76, %r20, 0;
	@%p76 bra 	$L__BB13_208;
	ld.shared.f64 	%fd149, [_ZN6thrust24THRUST_300001_SM_1000_NS8cuda_cub4core6detail5shmemE+24];
	ld.shared.u64 	%rd173, [_ZN6thrust24THRUST_300001_SM_1000_NS8cuda_cub4core6detail5shmemE+32];
	setp.lt.f64 	%p77, %fd241, %fd149;
	mov.f64 	%fd235, %fd149;
	mov.u64 	%rd343, %rd173;
	@%p77 bra 	$L__BB13_190;
	setp.lt.f64 	%p78, %fd149, %fd241;
	mov.f64 	%fd235, %fd241;
	mov.u64 	%rd343, %rd349;
	@%p78 bra 	$L__BB13_190;
	setp.lt.s64 	%p79, %rd349, %rd173;
	selp.f64 	%fd235, %fd241, %fd149, %p79;
	min.s64 	%rd343, %rd349, %rd173;
$L__BB13_190:
	ld.shared.f64 	%fd152, [_ZN6thrust24THRUST_300001_SM_1000_NS8cuda_cub4core6detail5shmemE+40];
	ld.shared.u64 	%rd176, [_ZN6thrust24THRUST_300001_SM_1000_NS8cuda_cub4core6detail5shmemE+48];
	setp.lt.f64 	%p80, %fd235, %fd152;
	mov.f64 	%fd236, %fd152;
	mov.u64 	%rd344, %rd176;
	@%p80 bra 	$L__BB13_193;
	setp.lt.f64 	%p81, %fd152, %fd235;
	mov.f64 	%fd236, %fd235;
	mov.u64 	%rd344, %rd343;
	@%p81 bra 	$L__BB13_193;
	setp.lt.s64 	%p82, %rd343, %rd176;
	selp.f64 	%fd236, %fd235, %fd152, %p82;
	min.s64 	%rd344, %rd343, %rd176;
$L__BB13_193:
	ld.shared.f64 	%fd155, [_ZN6thrust24THRUST_300001_SM_1000_NS8cuda_cub4core6detail5shmemE+56];
	ld.shared.u64 	%rd179, [_ZN6thrust24THRUST_300001_SM_1000_NS8cuda_cub4core6detail5shmemE+64];
	setp.lt.f64 	%p83, %fd236, %fd155;
	mov.f64 	%fd237, %fd155;
	mov.u64 	%rd345, %rd179;
	@%p83 bra 	$L__BB13_196;
	setp.lt.f64 	%p84, %fd155, %fd236;
	mov.f64 	%fd237, %fd236;
	mov.u64 	%rd345, %rd344;
	@%p84 bra 	$L__BB13_196;
	setp.lt.s64 	%p85, %rd344, %rd179;
	selp.f64 	%fd237, %fd236, %fd155, %p85;
	min.s64 	%rd345, %rd344, %rd179;
$L__BB13_196:
	ld.shared.f64 	%fd158, [_ZN6thrust24THRUST_300001_SM_1000_NS8cuda_cub4core6detail5shmemE+72];
	ld.shared.u64 	%rd182, [_ZN6thrust24THRUST_300001_SM_1000_NS8cuda_cub4core6detail5shmemE+80];
	setp.lt.f64 	%p86, %fd237, %fd158;
	mov.f64 	%fd238, %fd158;
	mov.u64 	%rd346, %rd182;
	@%p86 bra 	$L__BB13_199;
	setp.lt.f64 	%p87, %fd158, %fd237;
	mov.f64 	%fd238, %fd237;
	mov.u64 	%rd346, %rd345;
	@%p87 bra 	$L__BB13_199;
	setp.lt.s64 	%p88, %rd345, %rd182;
	selp.f64 	%fd238, %fd237, %fd158, %p88;
	min.s64 	%rd346, %rd345, %rd182;
$L__BB13_199:
	ld.shared.f64 	%fd161, [_ZN6thrust24THRUST_300001_SM_1000_NS8cuda_cub4core6detail5shmemE+88];
	ld.shared.u64 	%rd185, [_ZN6thrust24THRUST_300001_SM_1000_NS8cuda_cub4core6detail5shmemE+96];
	setp.lt.f64 	%p89, %fd238, %fd161;
	mov.f64 	%fd239, %fd161;
	mov.u64 	%rd347, %rd185;
	@%p89 bra 	$L__BB13_202;
	setp.lt.f64 	%p90, %fd161, %fd238;
	mov.f64 	%fd239, %fd238;
	mov.u64 	%rd347, %rd346;
	@%p90 bra 	$L__BB13_202;
	setp.lt.s64 	%p91, %rd346, %rd185;
	selp.f64 	%fd239, %fd238, %fd161, %p91;
	min.s64 	%rd347, %rd346, %rd185;
$L__BB13_202:
	ld.shared.f64 	%fd164, [_ZN6thrust24THRUST_300001_SM_1000_NS8cuda_cub4core6detail5shmemE+104];
	ld.shared.u64 	%rd188, [_ZN6thrust24THRUST_300001_SM_1000_NS8cuda_cub4core6detail5shmemE+112];
	setp.lt.f64 	%p92, %fd239, %fd164;
	mov.f64 	%fd240, %fd164;
	mov.u64 	%rd348, %rd188;
	@%p92 bra 	$L__BB13_205;
	setp.lt.f64 	%p93, %fd164, %fd239;
	mov.f64 	%fd240, %fd239;
	mov.u64 	%rd348, %rd347;
	@%p93 bra 	$L__BB13_205;
	setp.lt.s64 	%p94, %rd347, %rd188;
	selp.f64 	%fd240, %fd239, %fd164, %p94;
	min.s64 	%rd348, %rd347, %rd188;
$L__BB13_205:
	ld.shared.f64 	%fd167, [_ZN6thrust24THRUST_300001_SM_1000_NS8cuda_cub4core6detail5shmemE+120];
	ld.shared.u64 	%rd191, [_ZN6thrust24THRUST_300001_SM_1000_NS8cuda_cub4core6detail5shmemE+128];
	setp.lt.f64 	%p95, %fd240, %fd167;
	mov.u64 	%rd349, %rd191;
	mov.f64 	%fd241, %fd167;
	@%p95 bra 	$L__BB13_208;
	setp.lt.f64 	%p96, %fd167, %fd240;
	mov.u64 	%rd349, %rd348;
	mov.f64 	%fd241, %fd240;
	@%p96 bra 	$L__BB13_208;
	setp.lt.s64 	%p97, %rd348, %rd191;
	selp.f64 	%fd241, %fd240, %fd167, %p97;
	min.s64 	%rd349, %rd348, %rd191;
$L__BB13_208:
	mov.u32 	%r389, %tid.x;
	setp.ne.s32 	%p214, %r389, 0;
	@%p214 bra 	$L__BB13_210;
	ld.param.u64 	%rd280, [_ZN6thrust24THRUST_300001_SM_1000_NS8cuda_cub4core6detail13_kernel_agentINS1_8__reduce11ReduceAgentINS0_12zip_iteratorIN4cuda3std3__45tupleIJNS0_6detail15normal_iteratorINS0_10device_ptrIdEEEENS0_17counting_iteratorIlNS0_11use_defaultESI_SI_EEEEEEEPNSB_IJdlEEESM_lNS1_9__extrema9arg_max_fIdlNSA_4lessIdEEEEEEJSL_SN_lN3cub18CUB_300001_SM_100013GridEvenShareIlEENSV_9GridQueueIyEESS_EEEvDpT0__param_1];
	cvta.to.global.u64 	%rd277, %rd280;
	mul.wide.u32 	%rd278, %r1, 16;
	add.s64 	%rd279, %rd277, %rd278;
	st.global.f64 	[%rd279], %fd241;
	st.global.u64 	[%rd279+8], %rd349;
$L__BB13_210:
	ret;

}
	// .globl	_ZN6thrust24THRUST_300001_SM_1000_NS8cuda_cub4core6detail13_kernel_agentINS1_8__reduce11ReduceAgentIPN4cuda3std3__45tupleIJdlEEESC_SB_lNS1_9__extrema9arg_max_fIdlNS9_4lessIdEEEEEEJSC_SC_iSH_EEEvDpT0_
.visible .entry _ZN6thrust24THRUST_300001_SM_1000_NS8cuda_cub4core6detail13_kernel_agentINS1_8__reduce11ReduceAgentIPN4cuda3std3__45tupleIJdlEEESC_SB_lNS1_9__extrema9arg_max_fIdlNS9_4lessIdEEEEEEJSC_SC_iSH_EEEvDpT0_(
	.param .u64 .ptr .align 1 _ZN6thrust24THRUST_300001_SM_1000_NS8cuda_cub4core6detail13_kernel_agentINS1_8__reduce11ReduceAgentIPN4cuda3std3__45tupleIJdlEEESC_SB_lNS1_9__extrema9arg_max_fIdlNS9_4lessIdEEEEEEJSC_SC_iSH_EEEvDpT0__param_0,
	.param .u64 .ptr .align 1 _ZN6thrust24THRUST_300001_SM_1000_NS8cuda_cub4core6detail13_kernel_agentINS1_8__reduce11ReduceAgentIPN4cuda3std3__45tupleIJdlEEESC_SB_lNS1_9__extrema9arg_max_fIdlNS9_4lessIdEEEEEEJSC_SC_iSH_EEEvDpT0__param_1,
	.param .u32 _ZN6thrust24THRUST_300001_SM_1000_NS8cuda_cub4core6detail13_kernel_agentINS1_8__reduce11ReduceAgentIPN4cuda3std3__45tupleIJdlEEESC_SB_lNS1_9__extrema9arg_max_fIdlNS9_4lessIdEEEEEEJSC_SC_iSH_EEEvDpT0__param_2,
	.param .align 1 .b8 _ZN6thrust24THRUST_300001_SM_1000_NS8cuda_cub4core6detail13_kernel_agentINS1_8__reduce11ReduceAgentIPN4cuda3std3__45tupleIJdlEEESC_SB_lNS1_9__extrema9arg_max_fIdlNS9_4lessIdEEEEEEJSC_SC_iSH_EEEvDpT0__param_3[1]
)
.maxntid 256
{
	.reg .pred 	%p<264>;
	.reg .b32 	%r<374>;
	.reg .b64 	%rd<508>;
	.reg .b64 	%fd<293>;

	ld.param.u64 	%rd237, [_ZN6thrust24THRUST_300001_SM_1000_NS8cuda_cub4core6detail13_kernel_agentINS1_8__reduce11ReduceAgentIPN4cuda3std3__45tupleIJdlEEESC_SB_lNS1_9__extrema9arg_max_fIdlNS9_4lessIdEEEEEEJSC_SC_iSH_EEEvDpT0__param_0];
	ld.param.u32 	%r29, [_ZN6thrust24THRUST_300001_SM_1000_NS8cuda_cub4core6detail13_kernel_agentINS1_8__reduce11ReduceAgentIPN4cuda3std3__45tupleIJdlEEESC_SB_lNS1_9__extrema9arg_max_fIdlNS9_4lessIdEEEEEEJSC_SC_iSH_EEEvDpT0__param_2];
	cvt.s64.s32 	%rd1, %r29;
	setp.eq.s32 	%p1, %r29, 0;
	@%p1 bra 	$L__BB14_234;
	setp.gt.s32 	%p2, %r29, 1279;
	@%p2 bra 	$L__BB14_121;
	mov.u32 	%r1, %tid.x;
	setp.ge.s32 	%p147, %r1, %r29;
	mov.f64 	%fd224, 0d0000000000000000;
	mov.b64 	%rd431, 0;
	mov.u32 	%r368, %r1;
	@%p147 bra 	$L__BB14_4;
	mul.wide.u32 	%rd375, %r1, 16;
	add.s64 	%rd372, %rd237, %rd375;
	// begin inline asm
	ld.global.nc.u64 %rd371, [%rd372];
	// end inline asm
	add.s64 	%rd374, %rd372, 8;
	// begin inline asm
	ld.global.nc.u64 %rd431, [%rd374];
	// end inline asm
	mov.b64 	%fd224, %rd371;
	add.s32 	%r368, %r1, 256;
$L__BB14_4:
	setp.ge.s32 	%p148, %r368, %r29;
	@%p148 bra 	$L__BB14_25;
	not.b32 	%r141, %r368;
	add.s32 	%r4, %r29, %r141;
	and.b32  	%r142, %r4, 768;
	setp.eq.s32 	%p149, %r142, 768;
	@%p149 bra 	$L__BB14_11;
	mul.wide.u32 	%rd377, %r368, 16;
	add.s64 	%rd422, %rd237, %rd377;
	shr.u32 	%r143, %r4, 8;
	add.s32 	%r144, %r143, 1;
	and.b32  	%r145, %r144, 3;
	neg.s32 	%r366, %r145;
$L__BB14_7:
	.pragma "nounroll";
	mov.u64 	%rd6, %rd431;
	mov.f64 	%fd3, %fd224;
	// begin inline asm
	ld.global.nc.u64 %rd378, [%rd422];
	// end inline asm
	add.s64 	%rd381, %rd422, 8;
	// begin inline asm
	ld.global.nc.u64 %rd380, [%rd381];
	// end inline asm
	mov.b64 	%fd4, %rd378;
	setp.lt.f64 	%p150, %fd3, %fd4;
	mov.u64 	%rd431, %rd380;
	mov.f64 	%fd224, %fd4;
	@%p150 bra 	$L__BB14_10;
	setp.gt.f64 	%p151, %fd3, %fd4;
	mov.u64 	%rd431, %rd6;
	mov.f64 	%fd224, %fd3;
	@%p151 bra 	$L__BB14_10;
	setp.lt.s64 	%p152, %rd6, %rd380;
	min.s64 	%rd431, %rd6, %rd380;
	selp.f64 	%fd224, %fd3, %fd4, %p152;
$L__BB14_10:
	add.s32 	%r368, %r368, 256;
	add.s64 	%rd422, %rd422, 4096;
	add.s32 	%r366, %r366, 1;
	setp.ne.s32 	%p153, %r366, 0;
	@%p153 bra 	$L__BB14_7;
$L__BB14_11:
	setp.lt.u32 	%p154, %r4, 768;
	@%p154 bra 	$L__BB14_25;
$L__BB14_12:
	mul.wide.s32 	%rd386, %r368, 16;
	add.s64 	%rd383, %rd237, %rd386;
	// begin inline asm
	ld.global.nc.u64 %rd382, [%rd383];
	// end inline asm
	add.s64 	%rd385, %rd383, 8;
	// begin inline asm
	ld.global.nc.u64 %rd384, [%rd385];
	// end inline asm
	mov.b64 	%fd10, %rd382;
	setp.lt.f64 	%p155, %fd224, %fd10;
	mov.u64 	%rd428, %rd384;
	mov.f64 	%fd221, %fd10;
	@%p155 bra 	$L__BB14_15;
	setp.gt.f64 	%p156, %fd224, %fd10;
	mov.u64 	%rd428, %rd431;
	mov.f64 	%fd221, %fd224;
	@%p156 bra 	$L__BB14_15;
	setp.lt.s64 	%p157, %rd431, %rd384;
	min.s64 	%rd428, %rd431, %rd384;
	selp.f64 	%fd221, %fd224, %fd10, %p157;
$L__BB14_15:
	add.s64 	%rd388, %rd383, 4096;
	// begin inline asm
	ld.global.nc.u64 %rd387, [%rd388];
	// end inline asm
	add.s64 	%rd390, %rd383, 4104;
	// begin inline asm
	ld.global.nc.u64 %rd389, [%rd390];
	// end inline asm
	mov.b64 	%fd13, %rd387;
	setp.lt.f64 	%p158, %fd221, %fd13;
	mov.u64 	%rd429, %rd389;
	mov.f64 	%fd222, %fd13;
	@%p158 bra 	$L__BB14_18;
	setp.gt.f64 	%p159, %fd221, %fd13;
	mov.u64 	%rd429, %rd428;
	mov.f64 	%fd222, %fd221;
	@%p159 bra 	$L__BB14_18;
	setp.lt.s64 	%p160, %rd428, %rd389;
	min.s64 	%rd429, %rd428, %rd389;
	selp.f64 	%fd222, %fd221, %fd13, %p160;
$L__BB14_18:
	add.s64 	%rd392, %rd383, 8192;
	// begin inline asm
	ld.global.nc.u64 %rd391, [%rd392];
	// end inline asm
	add.s64 	%rd394, %rd383, 8200;
	// begin inline asm
	ld.global.nc.u64 %rd393, [%rd394];
	// end inline asm
	mov.b64 	%fd16, %rd391;
	setp.lt.f64 	%p161, %fd222, %fd16;
	mov.u64 	%rd430, %rd393;
	mov.f64 	%fd223, %fd16;
	@%p161 bra 	$L__BB14_21;
	setp.gt.f64 	%p162, %fd222, %fd16;
	mov.u64 	%rd430, %rd429;
	mov.f64 	%fd223, %fd222;
	@%p162 bra 	$L__BB14_21;
	setp.lt.s64 	%p163, %rd429, %rd393;
	min.s64 	%rd430, %rd429, %rd393;
	selp.f64 	%fd223, %fd222, %fd16, %p163;
$L__BB14_21:
	add.s64 	%rd396, %rd383, 12288;
	// begin inline asm
	ld.global.nc.u64 %rd395, [%rd396];
	// end inline asm
	add.s64 	%rd398, %rd383, 12296;
	// begin inline asm
	ld.global.nc.u64 %rd397, [%rd398];
	// end inline asm
	mov.b64 	%fd19, %rd395;
	setp.lt.f64 	%p164, %fd223, %fd19;
	mov.u64 	%rd431, %rd397;
	mov.f64 	%fd224, %fd19;
	@%p164 bra 	$L__BB14_24;
	setp.gt.f64 	%p165, %fd223, %fd19;
	mov.u64 	%rd431, %rd430;
	mov.f64 	%fd224, %fd223;
	@%p165 bra 	$L__BB14_24;
	setp.lt.s64 	%p166, %rd430, %rd397;
	min.s64 	%rd431, %rd430, %rd397;
	selp.f64 	%fd224, %fd223, %fd19, %p166;
$L__BB14_24:
	add.s32 	%r368, %r368, 1024;
	setp.lt.s32 	%p167, %r368, %r29;
	@%p167 bra 	$L__BB14_12;
$L__BB14_25:
	setp.lt.s32 	%p168, %r29, 256;
	@%p168 bra 	$L__BB14_70;
	// begin inline asm
	mov.u32 %r259, %laneid;
	// end inline asm
	mov.b64 	%rd409, %fd224;
	mov.b64 	{%r261, %r266}, %rd409;
	mov.b32 	%r277, 1;
	mov.b32 	%r278, 31;
	mov.b32 	%r279, -1;
	// begin inline asm
	shfl.sync.down.b32 %r260, %r261, %r277, %r278, %r279;
	// end inline asm
	// begin inline asm
	shfl.sync.down.b32 %r265, %r266, %r277, %r278, %r279;
	// end inline asm
	mov.b64 	%rd410, {%r260, %r265};
	mov.b64 	%fd23, %rd410;
	mov.b64 	{%r271, %r276}, %rd431;
	// begin inline asm
	shfl.sync.down.b32 %r270, %r271, %r277, %r278, %r279;
	// end inline asm
	// begin inline asm
	shfl.sync.down.b32 %r275, %r276, %r277, %r278, %r279;
	// end inline asm
	mov.b64 	%rd28, {%r270, %r275};
	setp.gt.s32 	%p220, %r259, 30;
	mov.u64 	%rd433, %rd431;
	mov.f64 	%fd226, %fd224;
	@%p220 bra 	$L__BB14_30;
	setp.lt.f64 	%p221, %fd224, %fd23;
	mov.u64 	%rd433, %rd28;
	mov.f64 	%fd226, %fd23;
	@%p221 bra 	$L__BB14_30;
	setp.gt.f64 	%p222, %fd224, %fd23;
	mov.u64 	%rd433, %rd431;
	mov.f64 	%fd226, %fd224;
	@%p222 bra 	$L__BB14_30;
	setp.lt.s64 	%p223, %rd431, %rd28;
	min.s64 	%rd433, %rd431, %rd28;
	selp.f64 	%fd226, %fd224, %fd23, %p223;
$L__BB14_30:
	mov.b64 	%rd411, %fd226;
	mov.b64 	{%r281, %r286}, %rd411;
	mov.b32 	%r297, 2;
	mov.b32 	%r298, 31;
	mov.b32 	%r299, -1;
	// begin inline asm
	shfl.sync.down.b32 %r280, %r281, %r297, %r298, %r299;
	// end inline asm
	// begin inline asm
	shfl.sync.down.b32 %r285, %r286, %r297, %r298, %r299;
	// end inline asm
	mov.b64 	%rd412, {%r280, %r285};
	mov.b64 	%fd26, %rd412;
	mov.b64 	{%r291, %r296}, %rd433;
	// begin inline asm
	shfl.sync.down.b32 %r290, %r291, %r297, %r298, %r299;
	// end inline asm
	// begin inline asm
	shfl.sync.down.b32 %r295, %r296, %r297, %r298, %r299;
	// end inline asm
	mov.b64 	%rd31, {%r290, %r295};
	setp.gt.s32 	%p224, %r259, 29;
	mov.u64 	%rd434, %rd433;
	mov.f64 	%fd227, %fd226;
	@%p224 bra 	$L__BB14_34;
	setp.lt.f64 	%p225, %fd226, %fd26;
	mov.u64 	%rd434, %rd31;
	mov.f64 	%fd227, %fd26;
	@%p225 bra 	$L__BB14_34;
	setp.gt.f64 	%p226, %fd226, %fd26;
	mov.u64 	%rd434, %rd433;
	mov.f64 	%fd227, %fd226;
	@%p226 bra 	$L__BB14_34;
	setp.lt.s64 	%p227, %rd433, %rd31;
	min.s64 	%rd434, %rd433, %rd31;
	selp.f64 	%fd227, %fd226, %fd26, %p227;
$L__BB14_34:
	mov.b64 	%rd413, %fd227;
	mov.b64 	{%r301, %r306}, %rd413;
	mov.b32 	%r317, 4;
	mov.b32 	%r318, 31;
	mov.b32 	%r319, -1;
	// begin inline asm
	shfl.sync.down.b32 %r300, %r301, %r317, %r318, %r319;
	// end inline asm
	// begin inline asm
	shfl.sync.down.b32 %r305, %r306, %r317, %r318, %r319;
	// end inline asm
	mov.b64 	%rd414, {%r300, %r305};
	mov.b64 	%fd29, %rd414;
	mov.b64 	{%r311, %r316}, %rd434;
	// begin inline asm
	shfl.sync.down.b32 %r310, %r311, %r317, %r318, %r319;
	// end inline asm
	// begin inline asm
	shfl.sync.down.b32 %r315, %r316, %r317, %r318, %r319;
	// end inline asm
	mov.b64 	%rd34, {%r310, %r315};
	setp.gt.s32 	%p228, %r259, 27;
	mov.u64 	%rd435, %rd434;
	mov.f64 	%fd228, %fd227;
	@%p228 bra 	$L__BB14_38;
	setp.lt.f64 	%p229, %fd227, %fd29;
	mov.u64 	%rd435, %rd34;
	mov.f64 	%fd228, %fd29;
	@%p229 bra 	$L__BB14_38;
	setp.gt.f64 	%p230, %fd227, %fd29;
	mov.u64 	%rd435, %rd434;
	mov.f64 	%fd228, %fd227;
	@%p230 bra 	$L__BB14_38;
	setp.lt.s64 	%p231, %rd434, %rd34;
	min.s64 	%rd435, %rd434, %rd34;
	selp.f64 	%fd228, %fd227, %fd29, %p231;
$L__BB14_38:
	mov.b64 	%rd415, %fd228;
	mov.b64 	{%r321, %r326}, %rd415;
	mov.b32 	%r337, 8;
	mov.b32 	%r338, 31;
	mov.b32 	%r339, -1;
	// begin inline asm
	shfl.sync.down.b32 %r320, %r321, %r337, %r338, %r339;
	// end inline asm
	// begin inline asm
	shfl.sync.down.b32 %r325, %r326, %r337, %r338, %r339;
	// end inline asm
	mov.b64 	%rd416, {%r320, %r325};
	mov.b64 	%fd32, %rd416;
	mov.b64 	{%r331, %r336}, %rd435;
	// begin inline asm
	shfl.sync.down.b32 %r330, %r331, %r337, %r338, %r339;
	// end inline asm
	// begin inline asm
	shfl.sync.down.b32 %r335, %r336, %r337, %r338, %r339;
	// end inline asm
	mov.b64 	%rd37, {%r330, %r335};
	setp.gt.s32 	%p232, %r259, 23;
	mov.u64 	%rd436, %rd435;
	mov.f64 	%fd229, %fd228;
	@%p232 bra 	$L__BB14_42;
	setp.lt.f64 	%p233, %fd228, %fd32;
	mov.u64 	%rd436, %rd37;
	mov.f64 	%fd229, %fd32;
	@%p233 bra 	$L__BB14_42;
	setp.gt.f64 	%p234, %fd228, %fd32;
	mov.u64 	%rd436, %rd435;
	mov.f64 	%fd229, %fd228;
	@%p234 bra 	$L__BB14_42;
	setp.lt.s64 	%p235, %rd435, %rd37;
	min.s64 	%rd436, %rd435, %rd37;
	selp.f64 	%fd229, %fd228, %fd32, %p235;
$L__BB14_42:
	mov.b64 	%rd417, %fd229;
	mov.b64 	{%r341, %r346}, %rd417;
	mov.b32 	%r357, 16;
	mov.b32 	%r358, 31;
	mov.b32 	%r359, -1;
	// begin inline asm
	shfl.sync.down.b32 %r340, %r341, %r357, %r358, %r359;
	// end inline asm
	// begin inline asm
	shfl.sync.down.b32 %r345, %r346, %r357, %r358, %r359;
	// end inline asm
	mov.b64 	%rd418, {%r340, %r345};
	mov.b64 	%fd35, %rd418;
	mov.b64 	{%r351, %r356}, %rd436;
	// begin inline asm
	shfl.sync.down.b32 %r350, %r351, %r357, %r358, %r359;
	// end inline asm
	// begin inline asm
	shfl.sync.down.b32 %r355, %r356, %r357, %r358, %r359;
	// end inline asm
	mov.b64 	%rd40, {%r350, %r355};
	setp.gt.s32 	%p236, %r259, 15;
	mov.u64 	%rd507, %rd436;
	mov.f64 	%fd292, %fd229;
	@%p236 bra 	$L__BB14_46;
	setp.lt.f64 	%p237, %fd229, %fd35;
	mov.u64 	%rd507, %rd40;
	mov.f64 	%fd292, %fd35;
	@%p237 bra 	$L__BB14_46;
	setp.gt.f64 	%p238, %fd229, %fd35;
	mov.u64 	%rd507, %rd436;
	mov.f64 	%fd292, %fd229;
	@%p238 bra 	$L__BB14_46;
	setp.lt.s64 	%p239, %rd436, %rd40;
	min.s64 	%rd507, %rd436, %rd40;
	selp.f64 	%fd292, %fd229, %fd35, %p239;
$L__BB14_46:
	setp.ne.s32 	%p240, %r259, 0;
	@%p240 bra 	$L__BB14_48;
	shr.u32 	%r360, %r1, 1;
	and.b32  	%r361, %r360, 496;
	mov.u32 	%r362, _ZN6thrust24THRUST_300001_SM_1000_NS8cuda_cub4core6detail5shmemE;
	add.s32 	%r363, %r362, %r361;
	st.shared.f64 	[%r363+8], %fd292;
	st.shared.u64 	[%r363+16], %rd507;
$L__BB14_48:
	bar.sync 	0;
	setp.ne.s32 	%p241, %r1, 0;
	@%p241 bra 	$L__BB14_232;
	ld.shared.f64 	%fd38, [_ZN6thrust24THRUST_300001_SM_1000_NS8cuda_cub4core6detail5shmemE+24];
	ld.shared.u64 	%rd43, [_ZN6thrust24THRUST_300001_SM_1000_NS8cuda_cub4core6detail5shmemE+32];
	setp.lt.f64 	%p242, %fd292, %fd38;
	mov.u64 	%rd438, %rd43;
	mov.f64 	%fd231, %fd38;
	@%p242 bra 	$L__BB14_52;
	setp.lt.f64 	%p243, %fd38, %fd292;
	mov.u64 	%rd438, %rd507;
	mov.f64 	%fd231, %fd292;
	@%p243 bra 	$L__BB14_52;
	setp.lt.s64 	%p244, %rd507, %rd43;
	min.s64 	%rd438, %rd507, %rd43;
	selp.f64 	%fd231, %fd292, %fd38, %p244;
$L__BB14_52:
	ld.shared.f64 	%fd41, [_ZN6thrust24THRUST_300001_SM_1000_NS8cuda_cub4core6detail5shmemE+40];
	ld.shared.u64 	%rd46, [_ZN6thrust24THRUST_300001_SM_1000_NS8cuda_cub4core6detail5shmemE+48];
	setp.lt.f64 	%p245, %fd231, %fd41;
	mov.u64 	%rd439, %rd46;
	mov.f64 	%fd232, %fd41;
	@%p245 bra 	$L__BB14_55;
	setp.lt.f64 	%p246, %fd41, %fd231;
	mov.u64 	%rd439, %rd438;
	mov.f64 	%fd232, %fd231;
	@%p246 bra 	$L__BB14_55;
	setp.lt.s64 	%p247, %rd438, %rd46;
	min.s64 	%rd439, %rd438, %rd46;
	selp.f64 	%fd232, %fd231, %fd41, %p247;
$L__BB14_55:
	ld.shared.f64 	%fd44, [_ZN6thrust24THRUST_300001_SM_1000_NS8cuda_cub4core6detail5shmemE+56];
	ld.shared.u64 	%rd49, [_ZN6thrust24THRUST_300001_SM_1000_NS8cuda_cub4core6detail5shmemE+64];
	setp.lt.f64 	%p248, %fd232, %fd44;
	mov.u64 	%rd440, %rd49;
	mov.f64 	%fd233, %fd44;
	@%p248 bra 	$L__BB14_58;
	setp.lt.f64 	%p249, %fd44, %fd232;
	mov.u64 	%rd440, %rd439;
	mov.f64 	%fd233, %fd232;
	@%p249 bra 	$L__BB14_58;
	setp.lt.s64 	%p250, %rd439, %rd49;
	min.s64 	%rd440, %rd439, %rd49;
	selp.f64 	%fd233, %fd232, %fd44, %p250;
$L__BB14_58:
	ld.shared.f64 	%fd47, [_ZN6thrust24THRUST_300001_SM_1000_NS8cuda_cub4core6detail5shmemE+72];
	ld.shared.u64 	%rd52, [_ZN6thrust24THRUST_300001_SM_1000_NS8cuda_cub4core6detail5shmemE+80];
	setp.lt.f64 	%p251, %fd233, %fd47;
	mov.u64 	%rd441, %rd52;
	mov.f64 	%fd234, %fd47;
	@%p251 bra 	$L__BB14_61;
	setp.lt.f64 	%p252, %fd47, %fd233;
	mov.u64 	%rd441, %rd440;
	mov.f64 	%fd234, %fd233;
	@%p252 bra 	$L__BB14_61;
	setp.lt.s64 	%p253, %rd440, %rd52;
	min.s64 	%rd441, %rd440, %rd52;
	selp.f64 	%fd234, %fd233, %fd47, %p253;
$L__BB14_61:
	ld.shared.f64 	%fd50, [_ZN6thrust24THRUST_300001_SM_1000_NS8cuda_cub4core6detail5shmemE+88];
	ld.shared.u64 	%rd55, [_ZN6thrust24THRUST_300001_SM_1000_NS8cuda_cub4core6detail5shmemE+96];
	setp.lt.f64 	%p254, %fd234, %fd50;
	mov.u64 	%rd442, %rd55;
	mov.f64 	%fd235, %fd50;
	@%p254 bra 	$L__BB14_64;
	setp.lt.f64 	%p255, %fd50, %fd234;
	mov.u64 	%rd442, %rd441;
	mov.f64 	%fd235, %fd234;
	@%p255 bra 	$L__BB14_64;
	setp.lt.s64 	%p256, %rd441, %rd55;
	min.s64 	%rd442, %rd441, %rd55;
	selp.f64 	%fd235, %fd234, %fd50, %p256;
$L__BB14_64:
	ld.shared.f64 	%fd53, [_ZN6thrust24THRUST_300001_SM_1000_NS8cuda_cub4core6detail5shmemE+104];
	ld.shared.u64 	%rd58, [_ZN6thrust24THRUST_300001_SM_1000_NS8cuda_cub4core6detail5shmemE+112];
	setp.lt.f64 	%p257, %fd235, %fd53;
	mov.u64 	%rd443, %rd58;
	mov.f64 	%fd236, %fd53;
	@%p257 bra 	$L__BB14_67;
	setp.lt.f64 	%p258, %fd53, %fd235;
	mov.u64 	%rd443, %rd442;
	mov.f64 	%fd236, %fd235;
	@%p258 bra 	$L__BB14_67;
	setp.lt.s64 	%p259, %rd442, %rd58;
	min.s64 	%rd443, %rd442, %rd58;
	selp.f64 	%fd236, %fd235, %fd53, %p259;
$L__BB14_67:
	ld.shared.f64 	%fd56, [_ZN6thrust24THRUST_300001_SM_1000_NS8cuda_cub4core6detail5shmemE+120];
	ld.shared.u64 	%rd61, [_ZN6thrust24THRUST_300001_SM_1000_NS8cuda_cub4core6detail5shmemE+128];
	setp.lt.f64 	%p260, %fd236, %fd56;
	mov.u64 	%rd507, %rd61;
	mov.f64 	%fd292, %fd56;
	@%p260 bra 	$L__BB14_232;
	setp.lt.f64 	%p261, %fd56, %fd236;
	mov.u64 	%rd507, %rd443;
	mov.f64 	%fd292, %fd236;
	@%p261 bra 	$L__BB14_232;
	setp.lt.s64 	%p262, %rd443, %rd61;
	min.s64 	%rd507, %rd443, %rd61;
	selp.f64 	%fd292, %fd236, %fd56, %p262;
	bra.uni 	$L__BB14_232;
$L__BB14_70:
	// begin inline asm
	mov.u32 %r146, %laneid;
	// end inline asm
	and.b32  	%r167, %r1, 992;
	add.s32 	%r168, %r167, 32;
	setp.gt.s32 	%p169, %r168, %r29;
	not.b32 	%r169, %r167;
	add.s32 	%r170, %r29, %r169;
	selp.b32 	%r165, %r170, 31, %p169;
	mov.b64 	%rd399, %fd224;
	mov.b64 	{%r148, %r153}, %rd399;
	mov.b32 	%r164, 1;
	mov.b32 	%r166, -1;
	// begin inline asm
	shfl.sync.down.b32 %r147, %r148, %r164, %r165, %r166;
	// end inline asm
	// begin inline asm
	shfl.sync.down.b32 %r152, %r153, %r164, %r165, %r166;
	// end inline asm
	mov.b64 	%rd400, {%r147, %r152};
	mov.b64 	%fd58, %rd400;
	mov.b64 	{%r158, %r163}, %rd431;
	// begin inline asm
	shfl.sync.down.b32 %r157, %r158, %r164, %r165, %r166;
	// end inline asm
	// begin inline asm
	shfl.sync.down.b32 %r162, %r163, %r164, %r165, %r166;
	// end inline asm
	mov.b64 	%rd63, {%r157, %r162};
	setp.ge.s32 	%p170, %r146, %r165;
	mov.u64 	%rd444, %rd431;
	mov.f64 	%fd237, %fd224;
	@%p170 bra 	$L__BB14_74;
	setp.lt.f64 	%p171, %fd224, %fd58;
	mov.u64 	%rd444, %rd63;
	mov.f64 	%fd237, %fd58;
	@%p171 bra 	$L__BB14_74;
	setp.gt.f64 	%p172, %fd224, %fd58;
	mov.u64 	%rd444, %rd431;
	mov.f64 	%fd237, %fd224;
	@%p172 bra 	$L__BB14_74;
	setp.lt.s64 	%p173, %rd431, %rd63;
	min.s64 	%rd444, %rd431, %rd63;
	selp.f64 	%fd237, %fd224, %fd58, %p173;
$L__BB14_74:
	mov.b64 	%rd401, %fd237;
	mov.b64 	{%r172, %r177}, %rd401;
	mov.b32 	%r188, 2;
	mov.b32 	%r190, -1;
	// begin inline asm
	shfl.sync.down.b32 %r171, %r172, %r188, %r165, %r190;
	// end inline asm
	// begin inline asm
	shfl.sync.down.b32 %r176, %r177, %r188, %r165, %r190;
	// end inline asm
	mov.b64 	%rd402, {%r171, %r176};
	mov.b64 	%fd61, %rd402;
	mov.b64 	{%r182, %r187}, %rd444;
	// begin inline asm
	shfl.sync.down.b32 %r181, %r182, %r188, %r165, %r190;
	// end inline asm
	// begin inline asm
	shfl.sync.down.b32 %r186, %r187, %r188, %r165, %r190;
	// end inline asm
	mov.b64 	%rd66, {%r181, %r186};
	add.s32 	%r191, %r146, 2;
	setp.gt.s32 	%p174, %r191, %r165;
	mov.u64 	%rd445, %rd444;
	mov.f64 	%fd238, %fd237;
	@%p174 bra 	$L__BB14_78;
	setp.lt.f64 	%p175, %fd237, %fd61;
	mov.u64 	%rd445, %rd66;
	mov.f64 	%fd238, %fd61;
	@%p175 bra 	$L__BB14_78;
	setp.gt.f64 	%p176, %fd237, %fd61;
	mov.u64 	%rd445, %rd444;
	mov.f64 	%fd238, %fd237;
	@%p176 bra 	$L__BB14_78;
	setp.lt.s64 	%p177, %rd444, %rd66;
	min.s64 	%rd445, %rd444, %rd66;
	selp.f64 	%fd238, %fd237, %fd61, %p177;
$L__BB14_78:
	mov.b64 	%rd403, %fd238;
	mov.b64 	{%r193, %r198}, %rd403;
	mov.b32 	%r209, 4;
	mov.b32 	%r211, -1;
	// begin inline asm
	shfl.sync.down.b32 %r192, %r193, %r209, %r165, %r211;
	// end inline asm
	// begin inline asm
	shfl.sync.down.b32 %r197, %r198, %r209, %r165, %r211;
	// end inline asm
	mov.b64 	%rd404, {%r192, %r197};
	mov.b64 	%fd64, %rd404;
	mov.b64 	{%r203, %r208}, %rd445;
	// begin inline asm
	shfl.sync.down.b32 %r202, %r203, %r209, %r165, %r211;
	// end inline asm
	// begin inline asm
	shfl.sync.down.b32 %r207, %r208, %r209, %r165, %r211;
	// end inline asm
	mov.b64 	%rd69, {%r202, %r207};
	add.s32 	%r212, %r146, 4;
	setp.gt.s32 	%p178, %r212, %r165;
	mov.u64 	%rd446, %rd445;
	mov.f64 	%fd239, %fd238;
	@%p178 bra 	$L__BB14_82;
	setp.lt.f64 	%p179, %fd238, %fd64;
	mov.u64 	%rd446, %rd69;
	mov.f64 	%fd239, %fd64;
	@%p179 bra 	$L__BB14_82;
	setp.gt.f64 	%p180, %fd238, %fd64;
	mov.u64 	%rd446, %rd445;
	mov.f64 	%fd239, %fd238;
	@%p180 bra 	$L__BB14_82;
	setp.lt.s64 	%p181, %rd445, %rd69;
	min.s64 	%rd446, %rd445, %rd69;
	selp.f64 	%fd239, %fd238, %fd64, %p181;
$L__BB14_82:
	mov.b64 	%rd405, %fd239;
	mov.b64 	{%r214, %r219}, %rd405;
	mov.b32 	%r230, 8;
	mov.b32 	%r232, -1;
	// begin inline asm
	shfl.sync.down.b32 %r213, %r214, %r230, %r165, %r232;
	// end inline asm
	// begin inline asm
	shfl.sync.down.b32 %r218, %r219, %r230, %r165, %r232;
	// end inline asm
	mov.b64 	%rd406, {%r213, %r218};
	mov.b64 	%fd67, %rd406;
	mov.b64 	{%r224, %r229}, %rd446;
	// begin inline asm
	shfl.sync.down.b32 %r223, %r224, %r230, %r165, %r232;
	// end inline asm
	// begin inline asm
	shfl.sync.down.b32 %r228, %r229, %r230, %r165, %r232;
	// end inline asm
	mov.b64 	%rd72, {%r223, %r228};
	add.s32 	%r233, %r146, 8;
	setp.gt.s32 	%p182, %r233, %r165;
	mov.u64 	%rd447, %rd446;
	mov.f64 	%fd240, %fd239;
	@%p182 bra 	$L__BB14_86;
	setp.lt.f64 	%p183, %fd239, %fd67;
	mov.u64 	%rd447, %rd72;
	mov.f64 	%fd240, %fd67;
	@%p183 bra 	$L__BB14_86;
	setp.gt.f64 	%p184, %fd239, %fd67;
	mov.u64 	%rd447, %rd446;
	mov.f64 	%fd240, %fd239;
	@%p184 bra 	$L__BB14_86;
	setp.lt.s64 	%p185, %rd446, %rd72;
	min.s64 	%rd447, %rd446, %rd72;
	selp.f64 	%fd240, %fd239, %fd67, %p185;
$L__BB14_86:
	mov.b64 	%rd407, %fd240;
	mov.b64 	{%r235, %r240}, %rd407;
	mov.b32 	%r251, 16;
	mov.b32 	%r253, -1;
	// begin inline asm
	shfl.sync.down.b32 %r234, %r235, %r251, %r165, %r253;
	// end inline asm
	// begin inline asm
	shfl.sync.down.b32 %r239, %r240, %r251, %r165, %r253;
	// end inline asm
	mov.b64 	%rd408, {%r234, %r239};
	mov.b64 	%fd70, %rd408;
	mov.b64 	{%r245, %r250}, %rd447;
	// begin inline asm
	shfl.sync.down.b32 %r244, %r245, %r251, %r165, %r253;
	// end inline asm
	// begin inline asm
	shfl.sync.down.b32 %r249, %r250, %r251, %r165, %r253;
	// end inline asm
	mov.b64 	%rd75, {%r244, %r249};
	add.s32 	%r254, %r146, 16;
	setp.gt.s32 	%p186, %r254, %r165;
	mov.u64 	%rd507, %rd447;
	mov.f64 	%fd292, %fd240;
	@%p186 bra 	$L__BB14_90;
	setp.lt.f64 	%p187, %fd240, %fd70;
	mov.u64 	%rd507, %rd75;
	mov.f64 	%fd292, %fd70;
	@%p187 bra 	$L__BB14_90;
	setp.gt.f64 	%p188, %fd240, %fd70;
	mov.u64 	%rd507, %rd447;
	mov.f64 	%fd292, %fd240;
	@%p188 bra 	$L__BB14_90;
	setp.lt.s64 	%p189, %rd447, %rd75;
	min.s64 	%rd507, %rd447, %rd75;
	selp.f64 	%fd292, %fd240, %fd70, %p189;
$L__BB14_90:
	setp.ne.s32 	%p190, %r146, 0;
	@%p190 bra 	$L__BB14_92;
	shr.u32 	%r255, %r1, 1;
	and.b32  	%r256, %r255, 496;
	mov.u32 	%r257, _ZN6thrust24THRUST_300001_SM_1000_NS8cuda_cub4core6detail5shmemE;
	add.s32 	%r258, %r257, %r256;
	st.shared.f64 	[%r258+8], %fd292;
	st.shared.u64 	[%r258+16], %rd507;
$L__BB14_92:
	bar.sync 	0;
	setp.ne.s32 	%p191, %r1, 0;
	@%p191 bra 	$L__BB14_232;
	setp.lt.s32 	%p192, %r29, 33;
	mov.f64 	%fd242, %fd292;
	mov.u64 	%rd449, %rd507;
	@%p192 bra 	$L__BB14_97;
	ld.shared.f64 	%fd73, [_ZN6thrust24THRUST_300001_SM_1000_NS8cuda_cub4core6detail5shmemE+24];
	ld.shared.u64 	%rd78, [_ZN6thrust24THRUST_300001_SM_1000_NS8cuda_cub4core6detail5shmemE+32];
	setp.lt.f64 	%p193, %fd292, %fd73;
	mov.f64 	%fd242, %fd73;
	mov.u64 	%rd449, %rd78;
	@%p193 bra 	$L__BB14_97;
	setp.lt.f64 	%p194, %fd73, %fd292;
	mov.f64 	%fd242, %fd292;
	mov.u64 	%rd449, %rd507;
	@%p194 bra 	$L__BB14_97;
	setp.lt.s64 	%p195, %rd507, %rd78;
	min.s64 	%rd449, %rd507, %rd78;
	selp.f64 	%fd242, %fd292, %fd73, %p195;
$L__BB14_97:
	setp.lt.s32 	%p196, %r29, 65;
	mov.f64 	%fd243, %fd242;
	mov.u64 	%rd450, %rd449;
	@%p196 bra 	$L__BB14_101;
	ld.shared.f64 	%fd76, [_ZN6thrust24THRUST_300001_SM_1000_NS8cuda_cub4core6detail5shmemE+40];
	ld.shared.u64 	%rd81, [_ZN6thrust24THRUST_300001_SM_1000_NS8cuda_cub4core6detail5shmemE+48];
	setp.lt.f64 	%p197, %fd242, %fd76;
	mov.f64 	%fd243, %fd76;
	mov.u64 	%rd450, %rd81;
	@%p197 bra 	$L__BB14_101;
	setp.lt.f64 	%p198, %fd76, %fd242;
	mov.f64 	%fd243, %fd242;
	mov.u64 	%rd450, %rd449;
	@%p198 bra 	$L__BB14_101;
	setp.lt.s64 	%p199, %rd449, %rd81;
	selp.f64 	%fd243, %fd242, %fd76, %p199;
	min.s64 	%rd450, %rd449, %rd81;
$L__BB14_101:
	setp.lt.s32 	%p200, %r29, 97;
	mov.f64 	%fd244, %fd243;
	mov.u64 	%rd451, %rd450;
	@%p200 bra 	$L__BB14_105;
	ld.shared.f64 	%fd79, [_ZN6thrust24THRUST_300001_SM_1000_NS8cuda_cub4core6detail5shmemE+56];
	ld.shared.u64 	%rd84, [_ZN6thrust24THRUST_300001_SM_1000_NS8cuda_cub4core6detail5shmemE+64];
	setp.lt.f64 	%p201, %fd243, %fd79;
	mov.f64 	%fd244, %fd79;
	mov.u64 	%rd451, %rd84;
	@%p201 bra 	$L__BB14_105;
	setp.lt.f64 	%p202, %fd79, %fd243;
	mov.f64 	%fd244, %fd243;
	mov.u64 	%rd451, %rd450;
	@%p202 bra 	$L__BB14_105;
	setp.lt.s64 	%p203, %rd450, %rd84;
	selp.f64 	%fd244, %fd243, %fd79, %p203;
	min.s64 	%rd451, %rd450, %rd84;
$L__BB14_105:
	setp.lt.s32 	%p204, %r29, 129;
	mov.f64 	%fd245, %fd244;
	mov.u64 	%rd452, %rd451;
	@%p204 bra 	$L__BB14_109;
	ld.shared.f64 	%fd82, [_ZN6thrust24THRUST_300001_SM_1000_NS8cuda_cub4core6detail5shmemE+72];
	ld.shared.u64 	%rd87, [_ZN6thrust24THRUST_300001_SM_1000_NS8cuda_cub4core6detail5shmemE+80];
	setp.lt.f64 	%p205, %fd244, %fd82;
	mov.f64 	%fd245, %fd82;
	mov.u64 	%rd452, %rd87;
	@%p205 bra 	$L__BB14_109;
	setp.lt.f64 	%p206, %fd82, %fd244;
	mov.f64 	%fd245, %fd244;
	mov.u64 	%rd452, %rd451;
	@%p206 bra 	$L__BB14_109;
	setp.lt.s64 	%p207, %rd451, %rd87;
	selp.f64 	%fd245, %fd244, %fd82, %p207;
	min.s64 	%rd452, %rd451, %rd87;
$L__BB14_109:
	setp.lt.s32 	%p208, %r29, 161;
	mov.f64 	%fd246, %fd245;
	mov.u64 	%rd453, %rd452;
	@%p208 bra 	$L__BB14_113;
	ld.shared.f64 	%fd85, [_ZN6thrust24THRUST_300001_SM_1000_NS8cuda_cub4core6detail5shmemE+88];
	ld.shared.u64 	%rd90, [_ZN6thrust24THRUST_300001_SM_1000_NS8cuda_cub4core6detail5shmemE+96];
	setp.lt.f64 	%p209, %fd245, %fd85;
	mov.f64 	%fd246, %fd85;
	mov.u64 	%rd453, %rd90;
	@%p209 bra 	$L__BB14_113;
	setp.lt.f64 	%p210, %fd85, %fd245;
	mov.f64 	%fd246, %fd245;
	mov.u64 	%rd453, %rd452;
	@%p210 bra 	$L__BB14_113;
	setp.lt.s64 	%p211, %rd452, %rd90;
	selp.f64 	%fd246, %fd245, %fd85, %p211;
	min.s64 	%rd453, %rd452, %rd90;
$L__BB14_113:
	setp.lt.s32 	%p212, %r29, 193;
	mov.f64 	%fd247, %fd246;
	mov.u64 	%rd454, %rd453;
	@%p212 bra 	$L__BB14_117;
	ld.shared.f64 	%fd88, [_ZN6thrust24THRUST_300001_SM_1000_NS8cuda_cub4core6detail5shmemE+104];
	ld.shared.u64 	%rd93, [_ZN6thrust24THRUST_300001_SM_1000_NS8cuda_cub4core6detail5shmemE+112];
	setp.lt.f64 	%p213, %fd246, %fd88;
	mov.f64 	%fd247, %fd88;
	mov.u64 	%rd454, %rd93;
	@%p213 bra 	$L__BB14_117;
	setp.lt.f64 	%p214, %fd88, %fd246;
	mov.f64 	%fd247, %fd246;
	mov.u64 	%rd454, %rd453;
	@%p214 bra 	$L__BB14_117;
	setp.lt.s64 	%p215, %rd453, %rd93;
	selp.f64 	%fd247, %fd246, %fd88, %p215;
	min.s64 	%rd454, %rd453, %rd93;
$L__BB14_117:
	setp.lt.s32 	%p216, %r29, 225;
	mov.u64 	%rd507, %rd454;
	mov.f64 	%fd292, %fd247;
	@%p216 bra 	$L__BB14_232;
	ld.shared.f64 	%fd91, [_ZN6thrust24THRUST_300001_SM_1000_NS8cuda_cub4core6detail5shmemE+120];
	ld.shared.u64 	%rd96, [_ZN6thrust24THRUST_300001_SM_1000_NS8cuda_cub4core6detail5shmemE+128];
	setp.lt.f64 	%p217, %fd247, %fd91;
	mov.u64 	%rd507, %rd96;
	mov.f64 	%fd292, %fd91;
	@%p217 bra 	$L__BB14_232;
	setp.lt.f64 	%p218, %fd91, %fd247;
	mov.u64 	%rd507, %rd454;
	mov.f64 	%fd292, %fd247;
	@%p218 bra 	$L__BB14_232;
	setp.lt.s64 	%p219, %rd454, %rd96;
	selp.f64 	%fd292, %fd247, %fd91, %p219;
	min.s64 	%rd507, %rd454, %rd96;
	bra.uni 	$L__BB14_232;
$L__BB14_121:
	mov.u32 	%r16, %tid.x;
	cvt.u64.u32 	%rd98, %r16;
	mul.wide.u32 	%rd259, %r16, 16;
	add.s64 	%rd240, %rd237, %rd259;
	// begin inline asm
	ld.global.nc.u64 %rd239, [%rd240];
	// end inline asm
	add.s64 	%rd242, %rd240, 8;
	// begin inline asm
	ld.global.nc.u64 %rd241, [%rd242];
	// end inline asm
	mov.b64 	%fd93, %rd239;
	add.s64 	%rd244, %rd240, 4096;
	// begin inline asm
	ld.global.nc.u64 %rd243, [%rd244];
	// end inline asm
	add.s64 	%rd246, %rd240, 4104;
	// begin inline asm
	ld.global.nc.u64 %rd455, [%rd246];
	// end inline asm
	mov.b64 	%fd248, %rd243;
	add.s64 	%rd248, %rd240, 8192;
	// begin inline asm
	ld.global.nc.u64 %rd247, [%rd248];
	// end inline asm
	add.s64 	%rd250, %rd240, 8200;
	// begin inline asm
	ld.global.nc.u64 %rd456, [%rd250];
	// end inline asm
	mov.b64 	%fd249, %rd247;
	add.s64 	%rd252, %rd240, 12288;
	// begin inline asm
	ld.global.nc.u64 %rd251, [%rd252];
	// end inline asm
	add.s64 	%rd254, %rd240, 12296;
	// begin inline asm
	ld.global.nc.u64 %rd457, [%rd254];
	// end inline asm
	mov.b64 	%fd250, %rd251;
	add.s64 	%rd256, %rd240, 16384;
	// begin inline asm
	ld.global.nc.u64 %rd255, [%rd256];
	// end inline asm
	add.s64 	%rd258, %rd240, 16392;
	// begin inline asm
	ld.global.nc.u64 %rd494, [%rd258];
	// end inline asm
	mov.b64 	%fd279, %rd255;
	setp.lt.f64 	%p3, %fd93, %fd248;
	@%p3 bra 	$L__BB14_123;
	setp.lt.f64 	%p4, %fd248, %fd93;
	setp.lt.s64 	%p5, %rd241, %rd455;
	or.pred  	%p6, %p4, %p5;
	selp.f64 	%fd248, %fd93, %fd248, %p6;
	selp.b64 	%rd455, %rd241, %rd455, %p6;
$L__BB14_123:
	setp.lt.f64 	%p7, %fd248, %fd249;
	@%p7 bra 	$L__BB14_125;
	setp.gt.f64 	%p8, %fd248, %fd249;
	setp.lt.s64 	%p9, %rd455, %rd456;
	or.pred  	%p10, %p8, %p9;
	selp.f64 	%fd249, %fd248, %fd249, %p10;
	selp.b64 	%rd456, %rd455, %rd456, %p10;
$L__BB14_125:
	setp.lt.f64 	%p11, %fd249, %fd250;
	@%p11 bra 	$L__BB14_127;
	setp.gt.f64 	%p12, %fd249, %fd250;
	setp.lt.s64 	%p13, %rd456, %rd457;
	or.pred  	%p14, %p12, %p13;
	selp.f64 	%fd250, %fd249, %fd250, %p14;
	selp.b64 	%rd457, %rd456, %rd457, %p14;
$L__BB14_127:
	setp.lt.f64 	%p15, %fd250, %fd279;
	@%p15 bra 	$L__BB14_129;
	setp.gt.f64 	%p16, %fd250, %fd279;
	setp.lt.s64 	%p17, %rd457, %rd494;
	or.pred  	%p18, %p16, %p17;
	selp.f64 	%fd279, %fd250, %fd279, %p18;
	selp.b64 	%rd494, %rd457, %rd494, %p18;
$L__BB14_129:
	setp.lt.u32 	%p19, %r29, 2560;
	mov.b64 	%rd473, 1280;
	@%p19 bra 	$L__BB14_165;
	add.s64 	%rd263, %rd1, -2560;
	mul.hi.u64 	%rd264, %rd263, -3689348814741910323;
	shr.u64 	%rd113, %rd264, 10;
	setp.lt.u64 	%p20, %rd263, 1280;
	mov.b64 	%rd473, 1280;
	@%p20 bra 	$L__BB14_153;
	add.s64 	%rd266, %rd113, 1;
	and.b64  	%rd459, %rd266, 36028797018963966;
	shl.b64 	%rd267, %rd98, 4;
	add.s64 	%rd268, %rd267, %rd237;
	add.s64 	%rd460, %rd268, 57352;
	mov.b64 	%rd473, 1280;
$L__BB14_132:
	add.s64 	%rd270, %rd460, -36872;
	// begin inline asm
	ld.global.nc.u64 %rd269, [%rd270];
	// end inline asm
	add.s64 	%rd272, %rd460, -36864;
	// begin inline asm
	ld.global.nc.u64 %rd463, [%rd272];
	// end inline asm
	mov.b64 	%fd253, %rd269;
	add.s64 	%rd274, %rd460, -32776;
	// begin inline asm
	ld.global.nc.u64 %rd273, [%rd274];
	// end inline asm
	add.s64 	%rd276, %rd460, -32768;
	// begin inline asm
	ld.global.nc.u64 %rd464, [%rd276];
	// end inline asm
	mov.b64 	%fd254, %rd273;
	add.s64 	%rd278, %rd460, -28680;
	// begin inline asm
	ld.global.nc.u64 %rd277, [%rd278];
	// end inline asm
	add.s64 	%rd280, %rd460, -28672;
	// begin inline asm
	ld.global.nc.u64 %rd465, [%rd280];
	// end inline asm
	mov.b64 	%fd255, %rd277;
	add.s64 	%rd282, %rd460, -24584;
	// begin inline asm
	ld.global.nc.u64 %rd281, [%rd282];
	// end inline asm
	add.s64 	%rd284, %rd460, -24576;
	// begin inline asm
	ld.global.nc.u64 %rd466, [%rd284];
	// end inline asm
	mov.b64 	%fd256, %rd281;
	add.s64 	%rd286, %rd460, -20488;
	// begin inline asm
	ld.global.nc.u64 %rd285, [%rd286];
	// end inline asm
	add.s64 	%rd288, %rd460, -20480;
	// begin inline asm
	ld.global.nc.u64 %rd467, [%rd288];
	// end inline asm
	mov.b64 	%fd257, %rd285;
	setp.lt.f64 	%p21, %fd279, %fd253;
	@%p21 bra 	$L__BB14_134;
	setp.gt.f64 	%p22, %fd279, %fd253;
	setp.lt.s64 	%p23, %rd494, %rd463;
	or.pred  	%p24, %p22, %p23;
	selp.f64 	%fd253, %fd279, %fd253, %p24;
	selp.b64 	%rd463, %rd494, %rd463, %p24;
$L__BB14_134:
	setp.lt.f64 	%p25, %fd253, %fd254;
	@%p25 bra 	$L__BB14_136;
	setp.gt.f64 	%p26, %fd253, %fd254;
	setp.lt.s64 	%p27, %rd463, %rd464;
	or.pred  	%p28, %p26, %p27;
	selp.f64 	%fd254, %fd253, %fd254, %p28;
	selp.b64 	%rd464, %rd463, %rd464, %p28;
$L__BB14_136:
	setp.lt.f64 	%p29, %fd254, %fd255;
	@%p29 bra 	$L__BB14_138;
	setp.gt.f64 	%p30, %fd254, %fd255;
	setp.lt.s64 	%p31, %rd464, %rd465;
	or.pred  	%p32, %p30, %p31;
	selp.f64 	%fd255, %fd254, %fd255, %p32;
	selp.b64 	%rd465, %rd464, %rd465, %p32;
$L__BB14_138:
	setp.lt.f64 	%p33, %fd255, %fd256;
	@%p33 bra 	$L__BB14_140;
	setp.gt.f64 	%p34, %fd255, %fd256;
	setp.lt.s64 	%p35, %rd465, %rd466;
	or.pred  	%p36, %p34, %p35;
	selp.f64 	%fd256, %fd255, %fd256, %p36;
	selp.b64 	%rd466, %rd465, %rd466, %p36;
$L__BB14_140:
	setp.lt.f64 	%p37, %fd256, %fd257;
	@%p37 bra 	$L__BB14_142;
	setp.gt.f64 	%p38, %fd256, %fd257;
	setp.lt.s64 	%p39, %rd466, %rd467;
	or.pred  	%p40, %p38, %p39;
	selp.f64 	%fd257, %fd256, %fd257, %p40;
	selp.b64 	%rd467, %rd466, %rd467, %p40;
$L__BB14_142:
	add.s64 	%rd290, %rd460, -16392;
	// begin inline asm
	ld.global.nc.u64 %rd289, [%rd290];
	// end inline asm
	add.s64 	%rd292, %rd460, -16384;
	// begin inline asm
	ld.global.nc.u64 %rd468, [%rd292];
	// end inline asm
	mov.b64 	%fd258, %rd289;
	add.s64 	%rd294, %rd460, -12296;
	// begin inline asm
	ld.global.nc.u64 %rd293, [%rd294];
	// end inline asm
	add.s64 	%rd296, %rd460, -12288;
	// begin inline asm
	ld.global.nc.u64 %rd469, [%rd296];
	// end inline asm
	mov.b64 	%fd259, %rd293;
	add.s64 	%rd298, %rd460, -8200;
	// begin inline asm
	ld.global.nc.u64 %rd297, [%rd298];
	// end inline asm
	add.s64 	%rd300, %rd460, -8192;
	// begin inline asm
	ld.global.nc.u64 %rd470, [%rd300];
	// end inline asm
	mov.b64 	%fd260, %rd297;
	add.s64 	%rd302, %rd460, -4104;
	// begin inline asm
	ld.global.nc.u64 %rd301, [%rd302];
	// end inline asm
	add.s64 	%rd304, %rd460, -4096;
	// begin inline asm
	ld.global.nc.u64 %rd471, [%rd304];
	// end inline asm
	mov.b64 	%fd261, %rd301;
	add.s64 	%rd306, %rd460, -8;
	// begin inline asm
	ld.global.nc.u64 %rd305, [%rd306];
	// end inline asm
	// begin inline asm
	ld.global.nc.u64 %rd494, [%rd460];
	// end inline asm
	mov.b64 	%fd279, %rd305;
	setp.lt.f64 	%p41, %fd257, %fd258;
	@%p41 bra 	$L__BB14_144;
	setp.gt.f64 	%p42, %fd257, %fd258;
	setp.lt.s64 	%p43, %rd467, %rd468;
	or.pred  	%p44, %p42, %p43;
	selp.f64 	%fd258, %fd257, %fd258, %p44;
	selp.b64 	%rd468, %rd467, %rd468, %p44;
$L__BB14_144:
	setp.lt.f64 	%p45, %fd258, %fd259;
	@%p45 bra 	$L__BB14_146;
	setp.gt.f64 	%p46, %fd258, %fd259;
	setp.lt.s64 	%p47, %rd468, %rd469;
	or.pred  	%p48, %p46, %p47;
	selp.f64 	%fd259, %fd258, %fd259, %p48;
	selp.b64 	%rd469, %rd468, %rd469, %p48;
$L__BB14_146:
	setp.lt.f64 	%p49, %fd259, %fd260;
	@%p49 bra 	$L__BB14_148;
	setp.gt.f64 	%p50, %fd259, %fd260;
	setp.lt.s64 	%p51, %rd469, %rd470;
	or.pred  	%p52, %p50, %p51;
	selp.f64 	%fd260, %fd259, %fd260, %p52;
	selp.b64 	%rd470, %rd469, %rd470, %p52;
$L__BB14_148:
	setp.lt.f64 	%p53, %fd260, %fd261;
	@%p53 bra 	$L__BB14_150;
	setp.gt.f64 	%p54, %fd260, %fd261;
	setp.lt.s64 	%p55, %rd470, %rd471;
	or.pred  	%p56, %p54, %p55;
	selp.f64 	%fd261, %fd260, %fd261, %p56;
	selp.b64 	%rd471, %rd470, %rd471, %p56;
$L__BB14_150:
	setp.lt.f64 	%p57, %fd261, %fd279;
	@%p57 bra 	$L__BB14_152;
	setp.gt.f64 	%p58, %fd261, %fd279;
	setp.lt.s64 	%p59, %rd471, %rd494;
	or.pred  	%p60, %p58, %p59;
	selp.f64 	%fd279, %fd261, %fd279, %p60;
	selp.b64 	%rd494, %rd471, %rd494, %p60;
$L__BB14_152:
	add.s64 	%rd473, %rd473, 2560;
	add.s64 	%rd460, %rd460, 40960;
	add.s64 	%rd459, %rd459, -2;
	setp.ne.s64 	%p61, %rd459, 0;
	@%p61 bra 	$L__BB14_132;
$L__BB14_153:
	and.b64  	%rd309, %rd113, 1;
	setp.eq.b64 	%p62, %rd309, 1;
	@%p62 bra 	$L__BB14_165;
	shl.b64 	%rd330, %rd473, 4;
	add.s64 	%rd311, %rd240, %rd330;
	// begin inline asm
	ld.global.nc.u64 %rd310, [%rd311];
	// end inline asm
	add.s64 	%rd313, %rd311, 8;
	// begin inline asm
	ld.global.nc.u64 %rd477, [%rd313];
	// end inline asm
	mov.b64 	%fd265, %rd310;
	add.s64 	%rd315, %rd311, 4096;
	// begin inline asm
	ld.global.nc.u64 %rd314, [%rd315];
	// end inline asm
	add.s64 	%rd317, %rd311, 4104;
	// begin inline asm
	ld.global.nc.u64 %rd478, [%rd317];
	// end inline asm
	mov.b64 	%fd266, %rd314;
	add.s64 	%rd319, %rd311, 8192;
	// begin inline asm
	ld.global.nc.u64 %rd318, [%rd319];
	// end inline asm
	add.s64 	%rd321, %rd311, 8200;
	// begin inline asm
	ld.global.nc.u64 %rd479, [%rd321];
	// end inline asm
	mov.b64 	%fd267, %rd318;
	add.s64 	%rd323, %rd311, 12288;
	// begin inline asm
	ld.global.nc.u64 %rd322, [%rd323];
	// end inline asm
	add.s64 	%rd325, %rd311, 12296;
	// begin inline asm
	ld.global.nc.u64 %rd480, [%rd325];
	// end inline asm
	mov.b64 	%fd268, %rd322;
	add.s64 	%rd327, %rd311, 16384;
	// begin inline asm
	ld.global.nc.u64 %rd326, [%rd327];
	// end inline asm
	add.s64 	%rd329, %rd311, 16392;
	// begin inline asm
	ld.global.nc.u64 %rd481, [%rd329];
	// end inline asm
	mov.b64 	%fd269, %rd326;
	setp.lt.f64 	%p63, %fd279, %fd265;
	@%p63 bra 	$L__BB14_156;
	setp.gt.f64 	%p64, %fd279, %fd265;
	setp.lt.s64 	%p65, %rd494, %rd477;
	or.pred  	%p66, %p64, %p65;
	selp.f64 	%fd265, %fd279, %fd265, %p66;
	selp.b64 	%rd477, %rd494, %rd477, %p66;
$L__BB14_156:
	setp.lt.f64 	%p67, %fd265, %fd266;
	@%p67 bra 	$L__BB14_158;
	setp.gt.f64 	%p68, %fd265, %fd266;
	setp.lt.s64 	%p69, %rd477, %rd478;
	or.pred  	%p70, %p68, %p69;
	selp.f64 	%fd266, %fd265, %fd266, %p70;
	selp.b64 	%rd478, %rd477, %rd478, %p70;
$L__BB14_158:
	setp.lt.f64 	%p71, %fd266, %fd267;
	@%p71 bra 	$L__BB14_160;
	setp.gt.f64 	%p72, %fd266, %fd267;
	setp.lt.s64 	%p73, %rd478, %rd479;
	or.pred  	%p74, %p72, %p73;
	selp.f64 	%fd267, %fd266, %fd267, %p74;
	selp.b64 	%rd479, %rd478, %rd479, %p74;
$L__BB14_160:
	setp.lt.f64 	%p75, %fd267, %fd268;
	@%p75 bra 	$L__BB14_162;
	setp.gt.f64 	%p76, %fd267, %fd268;
	setp.lt.s64 	%p77, %rd479, %rd480;
	or.pred  	%p78, %p76, %p77;
	selp.f64 	%fd268, %fd267, %fd268, %p78;
	selp.b64 	%rd480, %rd479, %rd480, %p78;
$L__BB14_162:
	setp.lt.f64 	%p79, %fd268, %fd269;
	@%p79 bra 	$L__BB14_164;
	setp.gt.f64 	%p80, %fd268, %fd269;
	setp.lt.s64 	%p81, %rd480, %rd481;
	or.pred  	%p82, %p80, %p81;
	selp.f64 	%fd269, %fd268, %fd269, %p82;
	selp.b64 	%rd481, %rd480, %rd481, %p82;
$L__BB14_164:
	add.s64 	%rd473, %rd473, 1280;
	mov.u64 	%rd494, %rd481;
	mov.f64 	%fd279, %fd269;
$L__BB14_165:
	cvt.s64.s32 	%rd331, %r29;
	setp.ge.s64 	%p83, %rd473, %rd331;
	@%p83 bra 	$L__BB14_188;
	cvt.u32.u64 	%r17, %rd473;
	sub.s32 	%r18, %r29, %r17;
	setp.ge.s32 	%p84, %r16, %r18;
	@%p84 bra 	$L__BB14_188;
	not.b32 	%r30, %r16;
	add.s32 	%r31, %r29, %r30;
	sub.s32 	%r19, %r31, %r17;
	and.b32  	%r32, %r19, 768;
	setp.eq.s32 	%p85, %r32, 768;
	mov.u32 	%r372, %r16;
	@%p85 bra 	$L__BB14_173;
	cvt.u64.u32 	%rd333, %r16;
	add.s64 	%rd334, %rd473, %rd333;
	shl.b64 	%rd335, %rd334, 4;
	add.s64 	%rd484, %rd237, %rd335;
	shr.u32 	%r33, %r19, 8;
	add.s32 	%r34, %r33, 1;
	and.b32  	%r35, %r34, 3;
	neg.s32 	%r370, %r35;
	mov.u32 	%r372, %r16;
$L__BB14_169:
	.pragma "nounroll";
	mov.u64 	%rd177, %rd494;
	mov.f64 	%fd155, %fd279;
	// begin inline asm
	ld.global.nc.u64 %rd336, [%rd484];
	// end inline asm
	add.s64 	%rd339, %rd484, 8;
	// begin inline asm
	ld.global.nc.u64 %rd338, [%rd339];
	// end inline asm
	mov.b64 	%fd156, %rd336;
	setp.lt.f64 	%p86, %fd155, %fd156;
	mov.f64 	%fd279, %fd156;
	mov.u64 	%rd494, %rd338;
	@%p86 bra 	$L__BB14_172;
	setp.gt.f64 	%p87, %fd155, %fd156;
	mov.f64 	%fd279, %fd155;
	mov.u64 	%rd494, %rd177;
	@%p87 bra 	$L__BB14_172;
	setp.lt.s64 	%p88, %rd177, %rd338;
	selp.f64 	%fd279, %fd155, %fd156, %p88;
	min.s64 	%rd494, %rd177, %rd338;
$L__BB14_172:
	add.s32 	%r372, %r372, 256;
	add.s64 	%rd484, %rd484, 4096;
	add.s32 	%r370, %r370, 1;
	setp.ne.s32 	%p89, %r370, 0;
	@%p89 bra 	$L__BB14_169;
$L__BB14_173:
	setp.lt.u32 	%p90, %r19, 768;
	@%p90 bra 	$L__BB14_188;
	cvt.u64.u32 	%rd340, %r372;
	add.s64 	%rd341, %rd473, %rd340;
	shl.b64 	%rd342, %rd341, 4;
	add.s64 	%rd343, %rd342, %rd237;
	add.s64 	%rd489, %rd343, 12296;
$L__BB14_175:
	add.s64 	%rd345, %rd489, -12296;
	// begin inline asm
	ld.global.nc.u64 %rd344, [%rd345];
	// end inline asm
	add.s64 	%rd347, %rd489, -12288;
	// begin inline asm
	ld.global.nc.u64 %rd346, [%rd347];
	// end inline asm
	mov.b64 	%fd162, %rd344;
	setp.lt.f64 	%p91, %fd279, %fd162;
	mov.f64 	%fd276, %fd162;
	mov.u64 	%rd491, %rd346;
	@%p91 bra 	$L__BB14_178;
	setp.gt.f64 	%p92, %fd279, %fd162;
	mov.f64 	%fd276, %fd279;
	mov.u64 	%rd491, %rd494;
	@%p92 bra 	$L__BB14_178;
	setp.lt.s64 	%p93, %rd494, %rd346;
	selp.f64 	%fd276, %fd279, %fd162, %p93;
	min.s64 	%rd491, %rd494, %rd346;
$L__BB14_178:
	add.s64 	%rd349, %rd489, -8200;
	// begin inline asm
	ld.global.nc.u64 %rd348, [%rd349];
	// end inline asm
	add.s64 	%rd351, %rd489, -8192;
	// begin inline asm
	ld.global.nc.u64 %rd350, [%rd351];
	// end inline asm
	mov.b64 	%fd165, %rd348;
	setp.lt.f64 	%p94, %fd276, %fd165;
	mov.f64 	%fd277, %fd165;
	mov.u64 	%rd492, %rd350;
	@%p94 bra 	$L__BB14_181;
	setp.gt.f64 	%p95, %fd276, %fd165;
	mov.f64 	%fd277, %fd276;
	mov.u64 	%rd492, %rd491;
	@%p95 bra 	$L__BB14_181;
	setp.lt.s64 	%p96, %rd491, %rd350;
	selp.f64 	%fd277, %fd276, %fd165, %p96;
	min.s64 	%rd492, %rd491, %rd350;
$L__BB14_181:
	add.s64 	%rd353, %rd489, -4104;
	// begin inline asm
	ld.global.nc.u64 %rd352, [%rd353];
	// end inline asm
	add.s64 	%rd355, %rd489, -4096;
	// begin inline asm
	ld.global.nc.u64 %rd354, [%rd355];
	// end inline asm
	mov.b64 	%fd168, %rd352;
	setp.lt.f64 	%p97, %fd277, %fd168;
	mov.f64 	%fd278, %fd168;
	mov.u64 	%rd493, %rd354;
	@%p97 bra 	$L__BB14_184;
	setp.gt.f64 	%p98, %fd277, %fd168;
	mov.f64 	%fd278, %fd277;
	mov.u64 	%rd493, %rd492;
	@%p98 bra 	$L__BB14_184;
	setp.lt.s64 	%p99, %rd492, %rd354;
	selp.f64 	%fd278, %fd277, %fd168, %p99;
	min.s64 	%rd493, %rd492, %rd354;
$L__BB14_184:
	add.s64 	%rd357, %rd489, -8;
	// begin inline asm
	ld.global.nc.u64 %rd356, [%rd357];
	// end inline asm
	// begin inline asm
	ld.global.nc.u64 %rd358, [%rd489];
	// end inline asm
	mov.b64 	%fd171, %rd356;
	setp.lt.f64 	%p100, %fd278, %fd171;
	mov.f64 	%fd279, %fd171;
	mov.u64 	%rd494, %rd358;
	@%p100 bra 	$L__BB14_187;
	setp.gt.f64 	%p101, %fd278, %fd171;
	mov.f64 	%fd279, %fd278;
	mov.u64 	%rd494, %rd493;
	@%p101 bra 	$L__BB14_187;
	setp.lt.s64 	%p102, %rd493, %rd358;
	selp.f64 	%fd279, %fd278, %fd171, %p102;
	min.s64 	%rd494, %rd493, %rd358;
$L__BB14_187:
	add.s32 	%r372, %r372, 1024;
	add.s64 	%rd489, %rd489, 16384;
	setp.lt.s32 	%p103, %r372, %r18;
	@%p103 bra 	$L__BB14_175;
$L__BB14_188:
	// begin inline asm
	mov.u32 %r36, %laneid;
	// end inline asm
	mov.b64 	%rd360, %fd279;
	mov.b64 	{%r38, %r43}, %rd360;
	mov.b32 	%r54, 1;
	mov.b32 	%r55, 31;
	mov.b32 	%r56, -1;
	// begin inline asm
	shfl.sync.down.b32 %r37, %r38, %r54, %r55, %r56;
	// end inline asm
	// begin inline asm
	shfl.sync.down.b32 %r42, %r43, %r54, %r55, %r56;
	// end inline asm
	mov.b64 	%rd361, {%r37, %r42};
	mov.b64 	%fd175, %rd361;
	mov.b64 	{%r48, %r53}, %rd494;
	// begin inline asm
	shfl.sync.down.b32 %r47, %r48, %r54, %r55, %r56;
	// end inline asm
	// begin inline asm
	shfl.sync.down.b32 %r52, %r53, %r54, %r55, %r56;
	// end inline asm
	mov.b64 	%rd201, {%r47, %r52};
	setp.gt.s32 	%p104, %r36, 30;
	mov.f64 	%fd281, %fd279;
	mov.u64 	%rd496, %rd494;
	@%p104 bra 	$L__BB14_192;
	setp.lt.f64 	%p105, %fd279, %fd175;
	mov.f64 	%fd281, %fd175;
	mov.u64 	%rd496, %rd201;
	@%p105 bra 	$L__BB14_192;
	setp.gt.f64 	%p106, %fd279, %fd175;
	mov.f64 	%fd281, %fd279;
	mov.u64 	%rd496, %rd494;
	@%p106 bra 	$L__BB14_192;
	setp.lt.s64 	%p107, %rd494, %rd201;
	selp.f64 	%fd281, %fd279, %fd175, %p107;
	min.s64 	%rd496, %rd494, %rd201;
$L__BB14_192:
	mov.b64 	%rd362, %fd281;
	mov.b64 	{%r58, %r63}, %rd362;
	mov.b32 	%r74, 2;
	mov.b32 	%r75, 31;
	mov.b32 	%r76, -1;
	// begin inline asm
	shfl.sync.down.b32 %r57, %r58, %r74, %r75, %r76;
	// end inline asm
	// begin inline asm
	shfl.sync.down.b32 %r62, %r63, %r74, %r75, %r76;
	// end inline asm
	mov.b64 	%rd363, {%r57, %r62};
	mov.b64 	%fd178, %rd363;
	mov.b64 	{%r68, %r73}, %rd496;
	// begin inline asm
	shfl.sync.down.b32 %r67, %r68, %r74, %r75, %r76;
	// end inline asm
	// begin inline asm
	shfl.sync.down.b32 %r72, %r73, %r74, %r75, %r76;
	// end inline asm
	mov.b64 	%rd204, {%r67, %r72};
	setp.gt.s32 	%p108, %r36, 29;
	mov.f64 	%fd282, %fd281;
	mov.u64 	%rd497, %rd496;
	@%p108 bra 	$L__BB14_196;
	setp.lt.f64 	%p109, %fd281, %fd178;
	mov.f64 	%fd282, %fd178;
	mov.u64 	%rd497, %rd204;
	@%p109 bra 	$L__BB14_196;
	setp.gt.f64 	%p110, %fd281, %fd178;
	mov.f64 	%fd282, %fd281;
	mov.u64 	%rd497, %rd496;
	@%p110 bra 	$L__BB14_196;
	setp.lt.s64 	%p111, %rd496, %rd204;
	selp.f64 	%fd282, %fd281, %fd178, %p111;
	min.s64 	%rd497, %rd496, %rd204;
$L__BB14_196:
	mov.b64 	%rd364, %fd282;
	mov.b64 	{%r78, %r83}, %rd364;
	mov.b32 	%r94, 4;
	mov.b32 	%r95, 31;
	mov.b32 	%r96, -1;
	// begin inline asm
	shfl.sync.down.b32 %r77, %r78, %r94, %r95, %r96;
	// end inline asm
	// begin inline asm
	shfl.sync.down.b32 %r82, %r83, %r94, %r95, %r96;
	// end inline asm
	mov.b64 	%rd365, {%r77, %r82};
	mov.b64 	%fd181, %rd365;
	mov.b64 	{%r88, %r93}, %rd497;
	// begin inline asm
	shfl.sync.down.b32 %r87, %r88, %r94, %r95, %r96;
	// end inline asm
	// begin inline asm
	shfl.sync.down.b32 %r92, %r93, %r94, %r95, %r96;
	// end inline asm
	mov.b64 	%rd207, {%r87, %r92};
	setp.gt.s32 	%p112, %r36, 27;
	mov.f64 	%fd283, %fd282;
	mov.u64 	%rd498, %rd497;
	@%p112 bra 	$L__BB14_200;
	setp.lt.f64 	%p113, %fd282, %fd181;
	mov.f64 	%fd283, %fd181;
	mov.u64 	%rd498, %rd207;
	@%p113 bra 	$L__BB14_200;
	setp.gt.f64 	%p114, %fd282, %fd181;
	mov.f64 	%fd283, %fd282;
	mov.u64 	%rd498, %rd497;
	@%p114 bra 	$L__BB14_200;
	setp.lt.s64 	%p115, %rd497, %rd207;
	selp.f64 	%fd283, %fd282, %fd181, %p115;
	min.s64 	%rd498, %rd497, %rd207;
$L__BB14_200:
	mov.b64 	%rd366, %fd283;
	mov.b64 	{%r98, %r103}, %rd366;
	mov.b32 	%r114, 8;
	mov.b32 	%r115, 31;
	mov.b32 	%r116, -1;
	// begin inline asm
	shfl.sync.down.b32 %r97, %r98, %r114, %r115, %r116;
	// end inline asm
	// begin inline asm
	shfl.sync.down.b32 %r102, %r103, %r114, %r115, %r116;
	// end inline asm
	mov.b64 	%rd367, {%r97, %r102};
	mov.b64 	%fd184, %rd367;
	mov.b64 	{%r108, %r113}, %rd498;
	// begin inline asm
	shfl.sync.down.b32 %r107, %r108, %r114, %r115, %r116;
	// end inline asm
	// begin inline asm
	shfl.sync.down.b32 %r112, %r113, %r114, %r115, %r116;
	// end inline asm
	mov.b64 	%rd210, {%r107, %r112};
	setp.gt.s32 	%p116, %r36, 23;
	mov.f64 	%fd284, %fd283;
	mov.u64 	%rd499, %rd498;
	@%p116 bra 	$L__BB14_204;
	setp.lt.f64 	%p117, %fd283, %fd184;
	mov.f64 	%fd284, %fd184;
	mov.u64 	%rd499, %rd210;
	@%p117 bra 	$L__BB14_204;
	setp.gt.f64 	%p118, %fd283, %fd184;
	mov.f64 	%fd284, %fd283;
	mov.u64 	%rd499, %rd498;
	@%p118 bra 	$L__BB14_204;
	setp.lt.s64 	%p119, %rd498, %rd210;
	selp.f64 	%fd284, %fd283, %fd184, %p119;
	min.s64 	%rd499, %rd498, %rd210;
$L__BB14_204:
	mov.b64 	%rd368, %fd284;
	mov.b64 	{%r118, %r123}, %rd368;
	mov.b32 	%r134, 16;
	mov.b32 	%r135, 31;
	mov.b32 	%r136, -1;
	// begin inline asm
	shfl.sync.down.b32 %r117, %r118, %r134, %r135, %r136;
	// end inline asm
	// begin inline asm
	shfl.sync.down.b32 %r122, %r123, %r134, %r135, %r136;
	// end inline asm
	mov.b64 	%rd369, {%r117, %r122};
	mov.b64 	%fd187, %rd369;
	mov.b64 	{%r128, %r133}, %rd499;
	// begin inline asm
	shfl.sync.down.b32 %r127, %r128, %r134, %r135, %r136;
	// end inline asm
	// begin inline asm
	shfl.sync.down.b32 %r132, %r133, %r134, %r135, %r136;
	// end inline asm
	mov.b64 	%rd213, {%r127, %r132};
	setp.gt.s32 	%p120, %r36, 15;
	mov.f64 	%fd292, %fd284;
	mov.u64 	%rd507, %rd499;
	@%p120 bra 	$L__BB14_208;
	setp.lt.f64 	%p121, %fd284, %fd187;
	mov.f64 	%fd292, %fd187;
	mov.u64 	%rd507, %rd213;
	@%p121 bra 	$L__BB14_208;
	setp.gt.f64 	%p122, %fd284, %fd187;
	mov.f64 	%fd292, %fd284;
	mov.u64 	%rd507, %rd499;
	@%p122 bra 	$L__BB14_208;
	setp.lt.s64 	%p123, %rd499, %rd213;
	selp.f64 	%fd292, %fd284, %fd187, %p123;
	min.s64 	%rd507, %rd499, %rd213;
$L__BB14_208:
	setp.ne.s32 	%p124, %r36, 0;
	@%p124 bra 	$L__BB14_210;
	shr.u32 	%r137, %r16, 1;
	and.b32  	%r138, %r137, 496;
	mov.u32 	%r139, _ZN6thrust24THRUST_300001_SM_1000_NS8cuda_cub4core6detail5shmemE;
	add.s32 	%r140, %r139, %r138;
	st.shared.f64 	[%r140+8], %fd292;
	st.shared.u64 	[%r140+16], %rd507;
$L__BB14_210:
	bar.sync 	0;
	setp.ne.s32 	%p125, %r16, 0;
	@%p125 bra 	$L__BB14_232;
	ld.shared.f64 	%fd190, [_ZN6thrust24THRUST_300001_SM_1000_NS8cuda_cub4core6detail5shmemE+24];
	ld.shared.u64 	%rd216, [_ZN6thrust24THRUST_300001_SM_1000_NS8cuda_cub4core6detail5shmemE+32];
	setp.lt.f64 	%p126, %fd292, %fd190;
	mov.f64 	%fd286, %fd190;
	mov.u64 	%rd501, %rd216;
	@%p126 bra 	$L__BB14_214;
	setp.lt.f64 	%p127, %fd190, %fd292;
	mov.f64 	%fd286, %fd292;
	mov.u64 	%rd501, %rd507;
	@%p127 bra 	$L__BB14_214;
	setp.lt.s64 	%p128, %rd507, %rd216;
	selp.f64 	%fd286, %fd292, %fd190, %p128;
	min.s64 	%rd501, %rd507, %rd216;
$L__BB14_214:
	ld.shared.f64 	%fd193, [_ZN6thrust24THRUST_300001_SM_1000_NS8cuda_cub4core6detail5shmemE+40];
	ld.shared.u64 	%rd219, [_ZN6thrust24THRUST_300001_SM_1000_NS8cuda_cub4core6detail5shmemE+48];
	setp.lt.f64 	%p129, %fd286, %fd193;
	mov.f64 	%fd287, %fd193;
	mov.u64 	%rd502, %rd219;
	@%p129 bra 	$L__BB14_217;
	setp.lt.f64 	%p130, %fd193, %fd286;
	mov.f64 	%fd287, %fd286;
	mov.u64 	%rd502, %rd501;
	@%p130 bra 	$L__BB14_217;
	setp.lt.s64 	%p131, %rd501, %rd219;
	selp.f64 	%fd287, %fd286, %fd193, %p131;
	min.s64 	%rd502, %rd501, %rd219;
$L__BB14_217:
	ld.shared.f64 	%fd196, [_ZN6thrust24THRUST_300001_SM_1000_NS8cuda_cub4core6detail5shmemE+56];
	ld.shared.u64 	%rd222, [_ZN6thrust24THRUST_300001_SM_1000_NS8cuda_cub4core6detail5shmemE+64];
	setp.lt.f64 	%p132, %fd287, %fd196;
	mov.f64 	%fd288, %fd196;
	mov.u64 	%rd503, %rd222;
	@%p132 bra 	$L__BB14_220;
	setp.lt.f64 	%p133, %fd196, %fd287;
	mov.f64 	%fd288, %fd287;
	mov.u64 	%rd503, %rd502;
	@%p133 bra 	$L__BB14_220;
	setp.lt.s64 	%p134, %rd502, %rd222;
	selp.f64 	%fd288, %fd287, %fd196, %p134;
	min.s64 	%rd503, %rd502, %rd222;
$L__BB14_220:
	ld.shared.f64 	%fd199, [_ZN6thrust24THRUST_300001_SM_1000_NS8cuda_cub4core6detail5shmemE+72];
	ld.shared.u64 	%rd225, [_ZN6thrust24THRUST_300001_SM_1000_NS8cuda_cub4core6detail5shmemE+80];
	setp.lt.f64 	%p135, %fd288, %fd199;
	mov.f64 	%fd289, %fd199;
	mov.u64 	%rd504, %rd225;
	@%p135 bra 	$L__BB14_223;
	setp.lt.f64 	%p136, %fd199, %fd288;
	mov.f64 	%fd289, %fd288;
	mov.u64 	%rd504, %rd503;
	@%p136 bra 	$L__BB14_223;
	setp.lt.s64 	%p137, %rd503, %rd225;
	selp.f64 	%fd289, %fd288, %fd199, %p137;
	min.s64 	%rd504, %rd503, %rd225;
$L__BB14_223:
	ld.shared.f64 	%fd202, [_ZN6thrust24THRUST_300001_SM_1000_NS8cuda_cub4core6detail5shmemE+88];
	ld.shared.u64 	%rd228, [_ZN6thrust24THRUST_300001_SM_1000_NS8cuda_cub4core6detail5shmemE+96];
	setp.lt.f64 	%p138, %fd289, %fd202;
	mov.f64 	%fd290, %fd202;
	mov.u64 	%rd505, %rd228;
	@%p138 bra 	$L__BB14_226;
	setp.lt.f64 	%p139, %fd202, %fd289;
	mov.f64 	%fd290, %fd289;
	mov.u64 	%rd505, %rd504;
	@%p139 bra 	$L__BB14_226;
	setp.lt.s64 	%p140, %rd504, %rd228;
	selp.f64 	%fd290, %fd289, %fd202, %p140;
	min.s64 	%rd505, %rd504, %rd228;
$L__BB14_226:
	ld.shared.f64 	%fd205, [_ZN6thrust24THRUST_300001_SM_1000_NS8cuda_cub4core6detail5shmemE+104];
	ld.shared.u64 	%rd231, [_ZN6thrust24THRUST_300001_SM_1000_NS8cuda_cub4core6detail5shmemE+112];
	setp.lt.f64 	%p141, %fd290, %fd205;
	mov.f64 	%fd291, %fd205;
	mov.u64 	%rd506, %rd231;
	@%p141 bra 	$L__BB14_229;
	setp.lt.f64 	%p142, %fd205, %fd290;
	mov.f64 	%fd291, %fd290;
	mov.u64 	%rd506, %rd505;
	@%p142 bra 	$L__BB14_229;
	setp.lt.s64 	%p143, %rd505, %rd231;
	selp.f64 	%fd291, %fd290, %fd205, %p143;
	min.s64 	%rd506, %rd505, %rd231;
$L__BB14_229:
	ld.shared.f64 	%fd208, [_ZN6thrust24THRUST_300001_SM_1000_NS8cuda_cub4core6detail5shmemE+120];
	ld.shared.u64 	%rd234, [_ZN6thrust24THRUST_300001_SM_1000_NS8cuda_cub4core6detail5shmemE+128];
	setp.lt.f64 	%p144, %fd291, %fd208;
	mov.u64 	%rd507, %rd234;
	mov.f64 	%fd292, %fd208;
	@%p144 bra 	$L__BB14_232;
	setp.lt.f64 	%p145, %fd208, %fd291;
	mov.u64 	%rd507, %rd506;
	mov.f64 	%fd292, %fd291;
	@%p145 bra 	$L__BB14_232;
	setp.lt.s64 	%p146, %rd506, %rd234;
	selp.f64 	%fd292, %fd291, %fd208, %p146;
	min.s64 	%rd507, %rd506, %rd234;
$L__BB14_232:
	mov.u32 	%r364, %tid.x;
	setp.ne.s32 	%p263, %r364, 0;
	@%p263 bra 	$L__BB14_234;
	ld.param.u64 	%rd420, [_ZN6thrust24THRUST_300001_SM_1000_NS8cuda_cub4core6detail13_kernel_agentINS1_8__reduce11ReduceAgentIPN4cuda3std3__45tupleIJdlEEESC_SB_lNS1_9__extrema9arg_max_fIdlNS9_4lessIdEEEEEEJSC_SC_iSH_EEEvDpT0__param_1];
	cvta.to.global.u64 	%rd419, %rd420;
	st.global.f64 	[%rd419], %fd292;
	st.global.u64 	[%rd419+8], %rd507;
$L__BB14_234:
	ret;

}
	// .globl	_ZN3cub18CUB_300001_SM_10006detail11EmptyKernelIvEEvv
.visible .entry _ZN3cub18CUB_300001_SM_10006detail11EmptyKernelIvEEvv()
{


	ret;

}
	// .globl	_ZN3cub18CUB_300001_SM_10006detail6reduce28DeviceReduceSingleTileKernelINS2_10policy_hubIdjN4cuda3std3__44plusIdEEE10Policy1000EN6thrust24THRUST_300001_SM_1000_NS6detail15normal_iteratorINSD_10device_ptrIdEEEEPdjS9_ddNS7_10__identityEEEvT0_T1_T2_T3_T4_T6_
.visible .entry _ZN3cub18CUB_300001_SM_10006detail6reduce28DeviceReduceSingleTileKernelINS2_10policy_hubIdjN4cuda3std3__44plusIdEEE10Policy1000EN6thrust24THRUST_300001_SM_1000_NS6detail15normal_iteratorINSD_10device_ptrIdEEEEPdjS9_ddNS7_10__identityEEEvT0_T1_T2_T3_T4_T6_(
	.param .align 8 .b8 _ZN3cub18CUB_300001_SM_10006detail6reduce28DeviceReduceSingleTileKernelINS2_10policy_hubIdjN4cuda3std3__44plusIdEEE10Policy1000EN6thrust24THRUST_300001_SM_1000_NS6detail15normal_iteratorINSD_10device_ptrIdEEEEPdjS9_ddNS7_10__identityEEEvT0_T1_T2_T3_T4_T6__param_0[8],
	.param .u64 .ptr .align 1 _ZN3cub18CUB_300001_SM_10006detail6reduce28DeviceReduceSingleTileKernelINS2_10policy_hubIdjN4cuda3std3__44plusIdEEE10Policy1000EN6thrust24THRUST_300001_SM_1000_NS6detail15normal_iteratorINSD_10device_ptrIdEEEEPdjS9_ddNS7_10__identityEEEvT0_T1_T2_T3_T4_T6__param_1,
	.param .u32 _ZN3cub18CUB_300001_SM_10006detail6reduce28DeviceReduceSingleTileKernelINS2_10policy_hubIdjN4cuda3std3__44plusIdEEE10Policy1000EN6thrust24THRUST_300001_SM_1000_NS6detail15normal_iteratorINSD_10device_ptrIdEEEEPdjS9_ddNS7_10__identityEEEvT0_T1_T2_T3_T4_T6__param_2,
	.param .align 1 .b8 _ZN3cub18CUB_300001_SM_10006detail6reduce28DeviceReduceSingleTileKernelINS2_10policy_hubIdjN4cuda3std3__44plusIdEEE10Policy1000EN6thrust24THRUST_300001_SM_1000_NS6detail15normal_iteratorINSD_10device_ptrIdEEEEPdjS9_ddNS7_10__identityEEEvT0_T1_T2_T3_T4_T6__param_3[1],
	.param .f64 _ZN3cub18CUB_300001_SM_10006detail6reduce28DeviceReduceSingleTileKernelINS2_10policy_hubIdjN4cuda3std3__44plusIdEEE10Policy1000EN6thrust24THRUST_300001_SM_1000_NS6detail15normal_iteratorINSD_10device_ptrIdEEEEPdjS9_ddNS7_10__identityEEEvT0_T1_T2_T3_T4_T6__param_4,
	.param .align 1 .b8 _ZN3cub18CUB_300001_SM_10006detail6reduce28DeviceReduceSingleTileKernelINS2_10policy_hubIdjN4cuda3std3__44plusIdEEE10Policy1000EN6thrust24THRUST_300001_SM_1000_NS6detail15normal_iteratorINSD_10device_ptrIdEEEEPdjS9_ddNS7_10__identityEEEvT0_T1_T2_T3_T4_T6__param_5[1]
)
.maxntid 640
.minnctapersm 1
{
	.reg .pred 	%p<71>;
	.reg .b32 	%r<288>;
	.reg .b64 	%rd<114>;
	.reg .b64 	%fd<380>;
	// demoted variable
	.shared .align 8 .b8 _ZZN3cub18CUB_300001_SM_10006detail6reduce28DeviceReduceSingleTileKernelINS2_10policy_hubIdjN4cuda3std3__44plusIdEEE10Policy1000EN6thrust24THRUST_300001_SM_1000_NS6detail15normal_iteratorINSD_10device_ptrIdEEEEPdjS9_ddNS7_10__identityEEEvT0_T1_T2_T3_T4_T6_E12temp_storage[192];
	ld.param.u64 	%rd9, [_ZN3cub18CUB_300001_SM_10006detail6reduce28DeviceReduceSingleTileKernelINS2_10policy_hubIdjN4cuda3std3__44plusIdEEE10Policy1000EN6thrust24THRUST_300001_SM_1000_NS6detail15normal_iteratorINSD_10device_ptrIdEEEEPdjS9_ddNS7_10__identityEEEvT0_T1_T2_T3_T4_T6__param_0];
	ld.param.u64 	%rd10, [_ZN3cub18CUB_300001_SM_10006detail6reduce28DeviceReduceSingleTileKernelINS2_10policy_hubIdjN4cuda3std3__44plusIdEEE10Policy1000EN6thrust24THRUST_300001_SM_1000_NS6detail15normal_iteratorINSD_10device_ptrIdEEEEPdjS9_ddNS7_10__identityEEEvT0_T1_T2_T3_T4_T6__param_1];
	ld.param.u32 	%r51, [_ZN3cub18CUB_300001_SM_10006detail6reduce28DeviceReduceSingleTileKernelINS2_10policy_hubIdjN4cuda3std3__44plusIdEEE10Policy1000EN6thrust24THRUST_300001_SM_1000_NS6detail15normal_iteratorINSD_10device_ptrIdEEEEPdjS9_ddNS7_10__identityEEEvT0_T1_T2_T3_T4_T6__param_2];
	ld.param.f64 	%fd42, [_ZN3cub18CUB_300001_SM_10006detail6reduce28DeviceReduceSingleTileKernelINS2_10policy_hubIdjN4cuda3std3__44plusIdEEE10Policy1000EN6thrust24THRUST_300001_SM_1000_NS6detail15normal_iteratorINSD_10device_ptrIdEEEEPdjS9_ddNS7_10__identityEEEvT0_T1_T2_T3_T4_T6__param_4];
	cvta.to.global.u64 	%rd1, %rd10;
	setp.ne.s32 	%p1, %r51, 0;
	@%p1 bra 	$L__BB16_3;
	mov.u32 	%r270, %tid.x;
	setp.ne.s32 	%p70, %r270, 0;
	@%p70 bra 	$L__BB16_52;
	st.global.f64 	[%rd1], %fd42;
	bra.uni 	$L__BB16_52;
$L__BB16_3:
	cvta.to.global.u64 	%rd2, %rd9;
	setp.gt.u32 	%p2, %r51, 5119;
	@%p2 bra 	$L__BB16_28;
	mov.u32 	%r1, %tid.x;
	setp.ge.u32 	%p24, %r1, %r51;
	mov.f64 	%fd367, 0d0000000000000000;
	mov.u32 	%r274, %r1;
	@%p24 bra 	$L__BB16_6;
	mul.wide.u32 	%rd83, %r1, 8;
	add.s64 	%rd84, %rd2, %rd83;
	ld.global.f64 	%fd367, [%rd84];
	add.s32 	%r274, %r1, 640;
$L__BB16_6:
	setp.ge.u32 	%p25, %r274, %r51;
	@%p25 bra 	$L__BB16_19;
	not.b32 	%r146, %r274;
	add.s32 	%r147, %r51, %r146;
	mul.hi.u32 	%r148, %r147, -858993459;
	shr.u32 	%r149, %r148, 9;
	add.s32 	%r4, %r149, 1;
	and.b32  	%r5, %r4, 15;
	setp.lt.u32 	%p26, %r147, 9600;
	@%p26 bra 	$L__BB16_10;
	and.b32  	%r150, %r4, 16777200;
	neg.s32 	%r272, %r150;
	mul.wide.u32 	%rd85, %r274, 8;
	add.s64 	%rd86, %rd85, %rd2;
	add.s64 	%rd112, %rd86, 40960;
$L__BB16_9:
	.pragma "nounroll";
	ld.global.f64 	%fd181, [%rd112+-40960];
	add.f64 	%fd182, %fd367, %fd181;
	ld.global.f64 	%fd183, [%rd112+-35840];
	add.f64 	%fd184, %fd182, %fd183;
	ld.global.f64 	%fd185, [%rd112+-30720];
	add.f64 	%fd186, %fd184, %fd185;
	ld.global.f64 	%fd187, [%rd112+-25600];
	add.f64 	%fd188, %fd186, %fd187;
	ld.global.f64 	%fd189, [%rd112+-20480];
	add.f64 	%fd190, %fd188, %fd189;
	ld.global.f64 	%fd191, [%rd112+-15360];
	add.f64 	%fd192, %fd190, %fd191;
	ld.global.f64 	%fd193, [%rd112+-10240];
	add.f64 	%fd194, %fd192, %fd193;
	ld.global.f64 	%fd195, [%rd112+-5120];
	add.f64 	%fd196, %fd194, %fd195;
	ld.global.f64 	%fd197, [%rd112];
	add.f64 	%fd198, %fd196, %fd197;
	ld.global.f64 	%fd199, [%rd112+5120];
	add.f64 	%fd200, %fd198, %fd199;
	ld.global.f64 	%fd201, [%rd112+10240];
	add.f64 	%fd202, %fd200, %fd201;
	ld.global.f64 	%fd203, [%rd112+15360];
	add.f64 	%fd204, %fd202, %fd203;
	ld.global.f64 	%fd205, [%rd112+20480];
	add.f64 	%fd206, %fd204, %fd205;
	ld.global.f64 	%fd207, [%rd112+25600];
	add.f64 	%fd208, %fd206, %fd207;
	ld.global.f64 	%fd209, [%rd112+30720];
	add.f64 	%fd210, %fd208, %fd209;
	ld.global.f64 	%fd211, [%rd112+35840];
	add.f64 	%fd367, %fd210, %fd211;
	add.s32 	%r274, %r274, 10240;
	add.s32 	%r272, %r272, 16;
	add.s64 	%rd112, %rd112, 81920;
	setp.ne.s32 	%p27, %r272, 0;
	@%p27 bra 	$L__BB16_9;
$L__BB16_10:
	setp.eq.s32 	%p28, %r5, 0;
	@%p28 bra 	$L__BB16_19;
	and.b32  	%r12, %r4, 7;
	setp.lt.u32 	%p29, %r5, 8;
	@%p29 bra 	$L__BB16_13;
	mul.wide.u32 	%rd87, %r274, 8;
	add.s64 	%rd88, %rd2, %rd87;
	ld.global.f64 	%fd213, [%rd88];
	add.f64 	%fd214, %fd367, %fd213;
	ld.global.f64 	%fd215, [%rd88+5120];
	add.f64 	%fd216, %fd214, %fd215;
	ld.global.f64 	%fd217, [%rd88+10240];
	add.f64 	%fd218, %fd216, %fd217;
	ld.global.f64 	%fd219, [%rd88+15360];
	add.f64 	%fd220, %fd218, %fd219;
	ld.global.f64 	%fd221, [%rd88+20480];
	add.f64 	%fd222, %fd220, %fd221;
	ld.global.f64 	%fd223, [%rd88+25600];
	add.f64 	%fd224, %fd222, %fd223;
	ld.global.f64 	%fd225, [%rd88+30720];
	add.f64 	%fd226, %fd224, %fd225;
	ld.global.f64 	%fd227, [%rd88+35840];
	add.f64 	%fd367, %fd226, %fd227;
	add.s32 	%r274, %r274, 5120;
$L__BB16_13:
	setp.eq.s32 	%p30, %r12, 0;
	@%p30 bra 	$L__BB16_19;
	and.b32  	%r15, %r4, 3;
	setp.lt.u32 	%p31, %r12, 4;
	@%p31 bra 	$L__BB16_16;
	mul.wide.u32 	%rd89, %r274, 8;
	add.s64 	%rd90, %rd2, %rd89;
	ld.global.f64 	%fd229, [%rd90];
	add.f64 	%fd230, %fd367, %fd229;
	ld.global.f64 	%fd231, [%rd90+5120];
	add.f64 	%fd232, %fd230, %fd231;
	ld.global.f64 	%fd233, [%rd90+10240];
	add.f64 	%fd234, %fd232, %fd233;
	ld.global.f64 	%fd235, [%rd90+15360];
	add.f64 	%fd367, %fd234, %fd235;
	add.s32 	%r274, %r274, 2560;
$L__BB16_16:
	setp.eq.s32 	%p32, %r15, 0;
	@%p32 bra 	$L__BB16_19;
	mul.wide.u32 	%rd91, %r274, 8;
	add.s64 	%rd113, %rd2, %rd91;
	neg.s32 	%r277, %r15;
$L__BB16_18:
	.pragma "nounroll";
	ld.global.f64 	%fd236, [%rd113];
	add.f64 	%fd367, %fd367, %fd236;
	add.s64 	%rd113, %rd113, 5120;
	add.s32 	%r277, %r277, 1;
	setp.ne.s32 	%p33, %r277, 0;
	@%p33 bra 	$L__BB16_18;
$L__BB16_19:
	setp.lt.u32 	%p34, %r51, 640;
	@%p34 bra 	$L__BB16_24;
	// begin inline asm
	mov.u32 %r214, %laneid;
	// end inline asm
	mov.b64 	%rd102, %fd367;
	mov.b64 	{%r216, %r221}, %rd102;
	mov.b32 	%r222, 1;
	mov.b32 	%r263, 31;
	mov.b32 	%r264, -1;
	// begin inline asm
	shfl.sync.down.b32 %r215, %r216, %r222, %r263, %r264;
	// end inline asm
	// begin inline asm
	shfl.sync.down.b32 %r220, %r221, %r222, %r263, %r264;
	// end inline asm
	mov.b64 	%rd103, {%r215, %r220};
	mov.b64 	%fd307, %rd103;
	setp.gt.s32 	%p62, %r214, 30;
	add.f64 	%fd308, %fd367, %fd307;
	selp.f64 	%fd309, %fd367, %fd308, %p62;
	mov.b64 	%rd104, %fd309;
	mov.b64 	{%r226, %r231}, %rd104;
	mov.b32 	%r232, 2;
	// begin inline asm
	shfl.sync.down.b32 %r225, %r226, %r232, %r263, %r264;
	// end inline asm
	// begin inline asm
	shfl.sync.down.b32 %r230, %r231, %r232, %r263, %r264;
	// end inline asm
	mov.b64 	%rd105, {%r225, %r230};
	mov.b64 	%fd310, %rd105;
	setp.gt.s32 	%p63, %r214, 29;
	add.f64 	%fd311, %fd309, %fd310;
	selp.f64 	%fd312, %fd309, %fd311, %p63;
	mov.b64 	%rd106, %fd312;
	mov.b64 	{%r236, %r241}, %rd106;
	mov.b32 	%r242, 4;
	// begin inline asm
	shfl.sync.down.b32 %r235, %r236, %r242, %r263, %r264;
	// end inline asm
	// begin inline asm
	shfl.sync.down.b32 %r240, %r241, %r242, %r263, %r264;
	// end inline asm
	mov.b64 	%rd107, {%r235, %r240};
	mov.b64 	%fd313, %rd107;
	setp.gt.s32 	%p64, %r214, 27;
	add.f64 	%fd314, %fd312, %fd313;
	selp.f64 	%fd315, %fd312, %fd314, %p64;
	mov.b64 	%rd108, %fd315;
	mov.b64 	{%r246, %r251}, %rd108;
	mov.b32 	%r252, 8;
	// begin inline asm
	shfl.sync.down.b32 %r245, %r246, %r252, %r263, %r264;
	// end inline asm
	// begin inline asm
	shfl.sync.down.b32 %r250, %r251, %r252, %r263, %r264;
	// end inline asm
	mov.b64 	%rd109, {%r245, %r250};
	mov.b64 	%fd316, %rd109;
	setp.gt.s32 	%p65, %r214, 23;
	add.f64 	%fd317, %fd315, %fd316;
	selp.f64 	%fd318, %fd315, %fd317, %p65;
	mov.b64 	%rd110, %fd318;
	mov.b64 	{%r256, %r261}, %rd110;
	mov.b32 	%r262, 16;
	// begin inline asm
	shfl.sync.down.b32 %r255, %r256, %r262, %r263, %r264;
	// end inline asm
	// begin inline asm
	shfl.sync.down.b32 %r260, %r261, %r262, %r263, %r264;
	// end inline asm
	mov.b64 	%rd111, {%r255, %r260};
	mov.b64 	%fd319, %rd111;
	setp.gt.s32 	%p66, %r214, 15;
	add.f64 	%fd16, %fd318, %fd319;
	selp.f64 	%fd379, %fd318, %fd16, %p66;
	setp.ne.s32 	%p67, %r214, 0;
	@%p67 bra 	$L__BB16_22;
	shr.u32 	%r265, %r1, 2;
	and.b32  	%r266, %r265, 248;
	mov.u32 	%r267, _ZZN3cub18CUB_300001_SM_10006detail6reduce28DeviceReduceSingleTileKernelINS2_10policy_hubIdjN4cuda3std3__44plusIdEEE10Policy1000EN6thrust24THRUST_300001_SM_1000_NS6detail15normal_iteratorINSD_10device_ptrIdEEEEPdjS9_ddNS7_10__identityEEEvT0_T1_T2_T3_T4_T6_E12temp_storage;
	add.s32 	%r268, %r267, %r266;
	st.shared.f64 	[%r268+24], %fd16;
$L__BB16_22:
	bar.sync 	0;
	setp.ne.s32 	%p68, %r1, 0;
	@%p68 bra 	$L__BB16_50;
	ld.shared.f64 	%fd320, [_ZZN3cub18CUB_300001_SM_10006detail6reduce28DeviceReduceSingleTileKernelINS2_10policy_hubIdjN4cuda3std3__44plusIdEEE10Policy1000EN6thrust24THRUST_300001_SM_1000_NS6detail15normal_iteratorINSD_10device_ptrIdEEEEPdjS9_ddNS7_10__identityEEEvT0_T1_T2_T3_T4_T6_E12temp_storage+32];
	add.f64 	%fd321, %fd379, %fd320;
	ld.shared.f64 	%fd322, [_ZZN3cub18CUB_300001_SM_10006detail6reduce28DeviceReduceSingleTileKernelINS2_10policy_hubIdjN4cuda3std3__44plusIdEEE10Policy1000EN6thrust24THRUST_300001_SM_1000_NS6detail15normal_iteratorINSD_10device_ptrIdEEEEPdjS9_ddNS7_10__identityEEEvT0_T1_T2_T3_T4_T6_E12temp_storage+40];
	add.f64 	%fd323, %fd321, %fd322;
	ld.shared.f64 	%fd324, [_ZZN3cub18CUB_300001_SM_10006detail6reduce28DeviceReduceSingleTileKernelINS2_10policy_hubIdjN4cuda3std3__44plusIdEEE10Policy1000EN6thrust24THRUST_300001_SM_1000_NS6detail15normal_iteratorINSD_10device_ptrIdEEEEPdjS9_ddNS7_10__identityEEEvT0_T1_T2_T3_T4_T6_E12temp_storage+48];
	add.f64 	%fd325, %fd323, %fd324;
	ld.shared.f64 	%fd326, [_ZZN3cub18CUB_300001_SM_10006detail6reduce28DeviceReduceSingleTileKernelINS2_10policy_hubIdjN4cuda3std3__44plusIdEEE10Policy1000EN6thrust24THRUST_300001_SM_1000_NS6detail15normal_iteratorINSD_10device_ptrIdEEEEPdjS9_ddNS7_10__identityEEEvT0_T1_T2_T3_T4_T6_E12temp_storage+56];
	add.f64 	%fd327, %fd325, %fd326;
	ld.shared.f64 	%fd328, [_ZZN3cub18CUB_300001_SM_10006detail6reduce28DeviceReduceSingleTileKernelINS2_10policy_hubIdjN4cuda3std3__44plusIdEEE10Policy1000EN6thrust24THRUST_300001_SM_1000_NS6detail15normal_iteratorINSD_10device_ptrIdEEEEPdjS9_ddNS7_10__identityEEEvT0_T1_T2_T3_T4_T6_E12temp_storage+64];
	add.f64 	%fd329, %fd327, %fd328;
	ld.shared.f64 	%fd330, [_ZZN3cub18CUB_300001_SM_10006detail6reduce28DeviceReduceSingleTileKernelINS2_10policy_hubIdjN4cuda3std3__44plusIdEEE10Policy1000EN6thrust24THRUST_300001_SM_1000_NS6detail15normal_iteratorINSD_10device_ptrIdEEEEPdjS9_ddNS7_10__identityEEEvT0_T1_T2_T3_T4_T6_E12temp_storage+72];
	add.f64 	%fd331, %fd329, %fd330;
	ld.shared.f64 	%fd332, [_ZZN3cub18CUB_300001_SM_10006detail6reduce28DeviceReduceSingleTileKernelINS2_10policy_hubIdjN4cuda3std3__44plusIdEEE10Policy1000EN6thrust24THRUST_300001_SM_1000_NS6detail15normal_iteratorINSD_10device_ptrIdEEEEPdjS9_ddNS7_10__identityEEEvT0_T1_T2_T3_T4_T6_E12temp_storage+80];
	add.f64 	%fd333, %fd331, %fd332;
	ld.shared.f64 	%fd334, [_ZZN3cub18CUB_300001_SM_10006detail6reduce28DeviceReduceSingleTileKernelINS2_10policy_hubIdjN4cuda3std3__44plusIdEEE10Policy1000EN6thrust24THRUST_300001_SM_1000_NS6detail15normal_iteratorINSD_10device_ptrIdEEEEPdjS9_ddNS7_10__identityEEEvT0_T1_T2_T3_T4_T6_E12temp_storage+88];
	add.f64 	%fd335, %fd333, %fd334;
	ld.shared.f64 	%fd336, [_ZZN3cub18CUB_300001_SM_10006detail6reduce28DeviceReduceSingleTileKernelINS2_10policy_hubIdjN4cuda3std3__44plusIdEEE10Policy1000EN6thrust24THRUST_300001_SM_1000_NS6detail15normal_iteratorINSD_10device_ptrIdEEEEPdjS9_ddNS7_10__identityEEEvT0_T1_T2_T3_T4_T6_E12temp_storage+96];
	add.f64 	%fd337, %fd335, %fd336;
	ld.shared.f64 	%fd338, [_ZZN3cub18CUB_300001_SM_10006detail6reduce28DeviceReduceSingleTileKernelINS2_10policy_hubIdjN4cuda3std3__44plusIdEEE10Policy1000EN6thrust24THRUST_300001_SM_1000_NS6detail15normal_iteratorINSD_10device_ptrIdEEEEPdjS9_ddNS7_10__identityEEEvT0_T1_T2_T3_T4_T6_E12temp_storage+104];
	add.f64 	%fd339, %fd337, %fd338;
	ld.shared.f64 	%fd340, [_ZZN3cub18CUB_300001_SM_10006detail6reduce28DeviceReduceSingleTileKernelINS2_10policy_hubIdjN4cuda3std3__44plusIdEEE10Policy1000EN6thrust24THRUST_300001_SM_1000_NS6detail15normal_iteratorINSD_10device_ptrIdEEEEPdjS9_ddNS7_10__identityEEEvT0_T1_T2_T3_T4_T6_E12temp_storage+112];
	add.f64 	%fd341, %fd339, %fd340;
	ld.shared.f64 	%fd342, [_ZZN3cub18CUB_300001_SM_10006detail6reduce28DeviceReduceSingleTileKernelINS2_10policy_hubIdjN4cuda3std3__44plusIdEEE10Policy1000EN6thrust24THRUST_300001_SM_1000_NS6detail15normal_iteratorINSD_10device_ptrIdEEEEPdjS9_ddNS7_10__identityEEEvT0_T1_T2_T3_T4_T6_E12temp_storage+120];
	add.f64 	%fd343, %fd341, %fd342;
	ld.shared.f64 	%fd344, [_ZZN3cub18CUB_300001_SM_10006detail6reduce28DeviceReduceSingleTileKernelINS2_10policy_hubIdjN4cuda3std3__44plusIdEEE10Policy1000EN6thrust24THRUST_300001_SM_1000_NS6detail15normal_iteratorINSD_10device_ptrIdEEEEPdjS9_ddNS7_10__identityEEEvT0_T1_T2_T3_T4_T6_E12temp_storage+128];
	add.f64 	%fd345, %fd343, %fd344;
	ld.shared.f64 	%fd346, [_ZZN3cub18CUB_300001_SM_10006detail6reduce28DeviceReduceSingleTileKernelINS2_10policy_hubIdjN4cuda3std3__44plusIdEEE10Policy1000EN6thrust24THRUST_300001_SM_1000_NS6detail15normal_iteratorINSD_10device_ptrIdEEEEPdjS9_ddNS7_10__identityEEEvT0_T1_T2_T3_T4_T6_E12temp_storage+136];
	add.f64 	%fd347, %fd345, %fd346;
	ld.shared.f64 	%fd348, [_ZZN3cub18CUB_300001_SM_10006detail6reduce28DeviceReduceSingleTileKernelINS2_10policy_hubIdjN4cuda3std3__44plusIdEEE10Policy1000EN6thrust24THRUST_300001_SM_1000_NS6detail15normal_iteratorINSD_10device_ptrIdEEEEPdjS9_ddNS7_10__identityEEEvT0_T1_T2_T3_T4_T6_E12temp_storage+144];
	add.f64 	%fd349, %fd347, %fd348;
	ld.shared.f64 	%fd350, [_ZZN3cub18CUB_300001_SM_10006detail6reduce28DeviceReduceSingleTileKernelINS2_10policy_hubIdjN4cuda3std3__44plusIdEEE10Policy1000EN6thrust24THRUST_300001_SM_1000_NS6detail15normal_iteratorINSD_10device_ptrIdEEEEPdjS9_ddNS7_10__identityEEEvT0_T1_T2_T3_T4_T6_E12temp_storage+152];
	add.f64 	%fd351, %fd349, %fd350;
	ld.shared.f64 	%fd352, [_ZZN3cub18CUB_300001_SM_10006detail6reduce28DeviceReduceSingleTileKernelINS2_10policy_hubIdjN4cuda3std3__44plusIdEEE10Policy1000EN6thrust24THRUST_300001_SM_1000_NS6detail15normal_iteratorINSD_10device_ptrIdEEEEPdjS9_ddNS7_10__identityEEEvT0_T1_T2_T3_T4_T6_E12temp_storage+160];
	add.f64 	%fd353, %fd351, %fd352;
	ld.shared.f64 	%fd354, [_ZZN3cub18CUB_300001_SM_10006detail6reduce28DeviceReduceSingleTileKernelINS2_10policy_hubIdjN4cuda3std3__44plusIdEEE10Policy1000EN6thrust24THRUST_300001_SM_1000_NS6detail15normal_iteratorINSD_10device_ptrIdEEEEPdjS9_ddNS7_10__identityEEEvT0_T1_T2_T3_T4_T6_E12temp_storage+168];
	add.f64 	%fd355, %fd353, %fd354;
	ld.shared.f64 	%fd356, [_ZZN3cub18CUB_300001_SM_10006detail6reduce28DeviceReduceSingleTileKernelINS2_10policy_hubIdjN4cuda3std3__44plusIdEEE10Policy1000EN6thrust24THRUST_300001_SM_1000_NS6detail15normal_iteratorINSD_10device_ptrIdEEEEPdjS9_ddNS7_10__identityEEEvT0_T1_T2_T3_T4_T6_E12temp_storage+176];
	add.f64 	%fd379, %fd355, %fd356;
	bra.uni 	$L__BB16_50;
$L__BB16_24:
	// begin inline asm
	mov.u32 %r151, %laneid;
	// end inline asm
	and.b32  	%r202, %r1, 992;
	add.s32 	%r203, %r202, 32;
	setp.gt.u32 	%p35, %r203, %r51;
	not.b32 	%r204, %r202;
	add.s32 	%r205, %r51, %r204;
	selp.b32 	%r200, %r205, 31, %p35;
	mov.b64 	%rd92, %fd367;
	mov.b64 	{%r153, %r158}, %rd92;
	mov.b32 	%r159, 1;
	mov.b32 	%r201, -1;
	// begin inline asm
	shfl.sync.down.b32 %r152, %r153, %r159, %r200, %r201;
	// end inline asm
	// begin inline asm
	shfl.sync.down.b32 %r157, %r158, %r159, %r200, %r201;
	// end inline asm
	mov.b64 	%rd93, {%r152, %r157};
	mov.b64 	%fd237, %rd93;
	setp.lt.s32 	%p36, %r151, %r200;
	add.f64 	%fd238, %fd367, %fd237;
	selp.f64 	%fd239, %fd238, %fd367, %p36;
	mov.b64 	%rd94, %fd239;
	mov.b64 	{%r163, %r168}, %rd94;
	mov.b32 	%r169, 2;
	// begin inline asm
	shfl.sync.down.b32 %r162, %r163, %r169, %r200, %r201;
	// end inline asm
	// begin inline asm
	shfl.sync.down.b32 %r167, %r168, %r169, %r200, %r201;
	// end inline asm
	mov.b64 	%rd95, {%r162, %r167};
	mov.b64 	%fd240, %rd95;
	add.s32 	%r206, %r151, 2;
	setp.gt.s32 	%p37, %r206, %r200;
	add.f64 	%fd241, %fd239, %fd240;
	selp.f64 	%fd242, %fd239, %fd241, %p37;
	mov.b64 	%rd96, %fd242;
	mov.b64 	{%r173, %r178}, %rd96;
	mov.b32 	%r179, 4;
	// begin inline asm
	shfl.sync.down.b32 %r172, %r173, %r179, %r200, %r201;
	// end inline asm
	// begin inline asm
	shfl.sync.down.b32 %r177, %r178, %r179, %r200, %r201;
	// end inline asm
	mov.b64 	%rd97, {%r172, %r177};
	mov.b64 	%fd243, %rd97;
	add.s32 	%r207, %r151, 4;
	setp.gt.s32 	%p38, %r207, %r200;
	add.f64 	%fd244, %fd242, %fd243;
	selp.f64 	%fd245, %fd242, %fd244, %p38;
	mov.b64 	%rd98, %fd245;
	mov.b64 	{%r183, %r188}, %rd98;
	mov.b32 	%r189, 8;
	// begin inline asm
	shfl.sync.down.b32 %r182, %r183, %r189, %r200, %r201;
	// end inline asm
	// begin inline asm
	shfl.sync.down.b32 %r187, %r188, %r189, %r200, %r201;
	// end inline asm
	mov.b64 	%rd99, {%r182, %r187};
	mov.b64 	%fd246, %rd99;
	add.s32 	%r208, %r151, 8;
	setp.gt.s32 	%p39, %r208, %r200;
	add.f64 	%fd247, %fd245, %fd246;
	selp.f64 	%fd248, %fd245, %fd247, %p39;
	mov.b64 	%rd100, %fd248;
	mov.b64 	{%r193, %r198}, %rd100;
	mov.b32 	%r199, 16;
	// begin inline asm
	shfl.sync.down.b32 %r192, %r193, %r199, %r200, %r201;
	// end inline asm
	// begin inline asm
	shfl.sync.down.b32 %r197, %r198, %r199, %r200, %r201;
	// end inline asm
	mov.b64 	%rd101, {%r192, %r197};
	mov.b64 	%fd249, %rd101;
	add.s32 	%r209, %r151, 16;
	setp.gt.s32 	%p40, %r209, %r200;
	add.f64 	%fd250, %fd248, %fd249;
	selp.f64 	%fd379, %fd248, %fd250, %p40;
	setp.ne.s32 	%p41, %r151, 0;
	@%p41 bra 	$L__BB16_26;
	shr.u32 	%r210, %r1, 2;
	and.b32  	%r211, %r210, 248;
	mov.u32 	%r212, _ZZN3cub18CUB_300001_SM_10006detail6reduce28DeviceReduceSingleTileKernelINS2_10policy_hubIdjN4cuda3std3__44plusIdEEE10Policy1000EN6thrust24THRUST_300001_SM_1000_NS6detail15normal_iteratorINSD_10device_ptrIdEEEEPdjS9_ddNS7_10__identityEEEvT0_T1_T2_T3_T4_T6_E12temp_storage;
	add.s32 	%r213, %r212, %r211;
	st.shared.f64 	[%r213+24], %fd379;
$L__BB16_26:
	bar.sync 	0;
	setp.ne.s32 	%p42, %r1, 0;
	@%p42 bra 	$L__BB16_50;
	setp.gt.u32 	%p43, %r51, 32;
	ld.shared.f64 	%fd251, [_ZZN3cub18CUB_300001_SM_10006detail6reduce28DeviceReduceSingleTileKernelINS2_10policy_hubIdjN4cuda3std3__44plusIdEEE10Policy1000EN6thrust24THRUST_300001_SM_1000_NS6detail15normal_iteratorINSD_10device_ptrIdEEEEPdjS9_ddNS7_10__identityEEEvT0_T1_T2_T3_T4_T6_E12temp_storage+32];
	add.f64 	%fd252, %fd379, %fd251;
	selp.f64 	%fd253, %fd252, %fd379, %p43;
	setp.gt.u32 	%p44, %r51, 64;
	ld.shared.f64 	%fd254, [_ZZN3cub18CUB_300001_SM_10006detail6reduce28DeviceReduceSingleTileKernelINS2_10policy_hubIdjN4cuda3std3__44plusIdEEE10Policy1000EN6thrust24THRUST_300001_SM_1000_NS6detail15normal_iteratorINSD_10device_ptrIdEEEEPdjS9_ddNS7_10__identityEEEvT0_T1_T2_T3_T4_T6_E12temp_storage+40];
	add.f64 	%fd255, %fd254, %fd253;
	selp.f64 	%fd256, %fd255, %fd253, %p44;
	setp.gt.u32 	%p45, %r51, 96;
	ld.shared.f64 	%fd257, [_ZZN3cub18CUB_300001_SM_10006detail6reduce28DeviceReduceSingleTileKernelINS2_10policy_hubIdjN4cuda3std3__44plusIdEEE10Policy1000EN6thrust24THRUST_300001_SM_1000_NS6detail15normal_iteratorINSD_10device_ptrIdEEEEPdjS9_ddNS7_10__identityEEEvT0_T1_T2_T3_T4_T6_E12temp_storage+48];
	add.f64 	%fd258, %fd257, %fd256;
	selp.f64 	%fd259, %fd258, %fd256, %p45;
	setp.gt.u32 	%p46, %r51, 128;
	ld.shared.f64 	%fd260, [_ZZN3cub18CUB_300001_SM_10006detail6reduce28DeviceReduceSingleTileKernelINS2_10policy_hubIdjN4cuda3std3__44plusIdEEE10Policy1000EN6thrust24THRUST_300001_SM_1000_NS6detail15normal_iteratorINSD_10device_ptrIdEEEEPdjS9_ddNS7_10__identityEEEvT0_T1_T2_T3_T4_T6_E12temp_storage+56];
	add.f64 	%fd261, %fd260, %fd259;
	selp.f64 	%fd262, %fd261, %fd259, %p46;
	setp.gt.u32 	%p47, %r51, 160;
	ld.shared.f64 	%fd263, [_ZZN3cub18CUB_300001_SM_10006detail6reduce28DeviceReduceSingleTileKernelINS2_10policy_hubIdjN4cuda3std3__44plusIdEEE10Policy1000EN6thrust24THRUST_300001_SM_1000_NS6detail15normal_iteratorINSD_10device_ptrIdEEEEPdjS9_ddNS7_10__identityEEEvT0_T1_T2_T3_T4_T6_E12temp_storage+64];
	add.f64 	%fd264, %fd263, %fd262;
	selp.f64 	%fd265, %fd264, %fd262, %p47;
	setp.gt.u32 	%p48, %r51, 192;
	ld.shared.f64 	%fd266, [_ZZN3cub18CUB_300001_SM_10006detail6reduce28DeviceReduceSingleTileKernelINS2_10policy_hubIdjN4cuda3std3__44plusIdEEE10Policy1000EN6thrust24THRUST_300001_SM_1000_NS6detail15normal_iteratorINSD_10device_ptrIdEEEEPdjS9_ddNS7_10__identityEEEvT0_T1_T2_T3_T4_T6_E12temp_storage+72];
	add.f64 	%fd267, %fd266, %fd265;
	selp.f64 	%fd268, %fd267, %fd265, %p48;
	setp.gt.u32 	%p49, %r51, 224;
	ld.shared.f64 	%fd269, [_ZZN3cub18CUB_300001_SM_10006detail6reduce28DeviceReduceSingleTileKernelINS2_10policy_hubIdjN4cuda3std3__44plusIdEEE10Policy1000EN6thrust24THRUST_300001_SM_1000_NS6detail15normal_iteratorINSD_10device_ptrIdEEEEPdjS9_ddNS7_10__identityEEEvT0_T1_T2_T3_T4_T6_E12temp_storage+80];
	add.f64 	%fd270, %fd269, %fd268;
	selp.f64 	%fd271, %fd270, %fd268, %p49;
	setp.gt.u32 	%p50, %r51, 256;
	ld.shared.f64 	%fd272, [_ZZN3cub18CUB_300001_SM_10006detail6reduce28DeviceReduceSingleTileKernelINS2_10policy_hubIdjN4cuda3std3__44plusIdEEE10Policy1000EN6thrust24THRUST_300001_SM_1000_NS6detail15normal_iteratorINSD_10device_ptrIdEEEEPdjS9_ddNS7_10__identityEEEvT0_T1_T2_T3_T4_T6_E12temp_storage+88];
	add.f64 	%fd273, %fd272, %fd271;
	selp.f64 	%fd274, %fd273, %fd271, %p50;
	setp.gt.u32 	%p51, %r51, 288;
	ld.shared.f64 	%fd275, [_ZZN3cub18CUB_300001_SM_10006detail6reduce28DeviceReduceSingleTileKernelINS2_10policy_hubIdjN4cuda3std3__44plusIdEEE10Policy1000EN6thrust24THRUST_300001_SM_1000_NS6detail15normal_iteratorINSD_10device_ptrIdEEEEPdjS9_ddNS7_10__identityEEEvT0_T1_T2_T3_T4_T6_E12temp_storage+96];
	add.f64 	%fd276, %fd275, %fd274;
	selp.f64 	%fd277, %fd276, %fd274, %p51;
	setp.gt.u32 	%p52, %r51, 320;
	ld.shared.f64 	%fd278, [_ZZN3cub18CUB_300001_SM_10006detail6reduce28DeviceReduceSingleTileKernelINS2_10policy_hubIdjN4cuda3std3__44plusIdEEE10Policy1000EN6thrust24THRUST_300001_SM_1000_NS6detail15normal_iteratorINSD_10device_ptrIdEEEEPdjS9_ddNS7_10__identityEEEvT0_T1_T2_T3_T4_T6_E12temp_storage+104];
	add.f64 	%fd279, %fd278, %fd277;
	selp.f64 	%fd280, %fd279, %fd277, %p52;
	setp.gt.u32 	%p53, %r51, 352;
	ld.shared.f64 	%fd281, [_ZZN3cub18CUB_300001_SM_10006detail6reduce28DeviceReduceSingleTileKernelINS2_10policy_hubIdjN4cuda3std3__44plusIdEEE10Policy1000EN6thrust24THRUST_300001_SM_1000_NS6detail15normal_iteratorINSD_10device_ptrIdEEEEPdjS9_ddNS7_10__identityEEEvT0_T1_T2_T3_T4_T6_E12temp_storage+112];
	add.f64 	%fd282, %fd281, %fd280;
	selp.f64 	%fd283, %fd282, %fd280, %p53;
	setp.gt.u32 	%p54, %r51, 384;
	ld.shared.f64 	%fd284, [_ZZN3cub18CUB_300001_SM_10006detail6reduce28DeviceReduceSingleTileKernelINS2_10policy_hubIdjN4cuda3std3__44plusIdEEE10Policy1000EN6thrust24THRUST_300001_SM_1000_NS6detail15normal_iteratorINSD_10device_ptrIdEEEEPdjS9_ddNS7_10__identityEEEvT0_T1_T2_T3_T4_T6_E12temp_storage+120];
	add.f64 	%fd285, %fd284, %fd283;
	selp.f64 	%fd286, %fd285, %fd283, %p54;
	setp.gt.u32 	%p55, %r51, 416;
	ld.shared.f64 	%fd287, [_ZZN3cub18CUB_300001_SM_10006detail6reduce28DeviceReduceSingleTileKernelINS2_10policy_hubIdjN4cuda3std3__44plusIdEEE10Policy1000EN6thrust24THRUST_300001_SM_1000_NS6detail15normal_iteratorINSD_10device_ptrIdEEEEPdjS9_ddNS7_10__identityEEEvT0_T1_T2_T3_T4_T6_E12temp_storage+128];
	add.f64 	%fd288, %fd287, %fd286;
	selp.f64 	%fd289, %fd288, %fd286, %p55;
	setp.gt.u32 	%p56, %r51, 448;
	ld.shared.f64 	%fd290, [_ZZN3cub18CUB_300001_SM_10006detail6reduce28DeviceReduceSingleTileKernelINS2_10policy_hubIdjN4cuda3std3__44plusIdEEE10Policy1000EN6thrust24THRUST_300001_SM_1000_NS6detail15normal_iteratorINSD_10device_ptrIdEEEEPdjS9_ddNS7_10__identityEEEvT0_T1_T2_T3_T4_T6_E12temp_storage+136];
	add.f64 	%fd291, %fd290, %fd289;
	selp.f64 	%fd292, %fd291, %fd289, %p56;
	setp.gt.u32 	%p57, %r51, 480;
	ld.shared.f64 	%fd293, [_ZZN3cub18CUB_300001_SM_10006detail6reduce28DeviceReduceSingleTileKernelINS2_10policy_hubIdjN4cuda3std3__44plusIdEEE10Policy1000EN6thrust24THRUST_300001_SM_1000_NS6detail15normal_iteratorINSD_10device_ptrIdEEEEPdjS9_ddNS7_10__identityEEEvT0_T1_T2_T3_T4_T6_E12temp_storage+144];
	add.f64 	%fd294, %fd293, %fd292;
	selp.f64 	%fd295, %fd294, %fd292, %p57;
	setp.gt.u32 	%p58, %r51, 512;
	ld.shared.f64 	%fd296, [_ZZN3cub18CUB_300001_SM_10006detail6reduce28DeviceReduceSingleTileKernelINS2_10policy_hubIdjN4cuda3std3__44plusIdEEE10Policy1000EN6thrust24THRUST_300001_SM_1000_NS6detail15normal_iteratorINSD_10device_ptrIdEEEEPdjS9_ddNS7_10__identityEEEvT0_T1_T2_T3_T4_T6_E12temp_storage+152];
	add.f64 	%fd297, %fd296, %fd295;
	selp.f64 	%fd298, %fd297, %fd295, %p58;
	setp.gt.u32 	%p59, %r51, 544;
	ld.shared.f64 	%fd299, [_ZZN3cub18CUB_300001_SM_10006detail6reduce28DeviceReduceSingleTileKernelINS2_10policy_hubIdjN4cuda3std3__44plusIdEEE10Policy1000EN6thrust24THRUST_300001_SM_1000_NS6detail15normal_iteratorINSD_10device_ptrIdEEEEPdjS9_ddNS7_10__identityEEEvT0_T1_T2_T3_T4_T6_E12temp_storage+160];
	add.f64 	%fd300, %fd299, %fd298;
	selp.f64 	%fd301, %fd300, %fd298, %p59;
	setp.gt.u32 	%p60, %r51, 576;
	ld.shared.f64 	%fd302, [_ZZN3cub18CUB_300001_SM_10006detail6reduce28DeviceReduceSingleTileKernelINS2_10policy_hubIdjN4cuda3std3__44plusIdEEE10Policy1000EN6thrust24THRUST_300001_SM_1000_NS6detail15normal_iteratorINSD_10device_ptrIdEEEEPdjS9_ddNS7_10__identityEEEvT0_T1_T2_T3_T4_T6_E12temp_storage+168];
	add.f64 	%fd303, %fd302, %fd301;
	selp.f64 	%fd304, %fd303, %fd301, %p60;
	setp.gt.u32 	%p61, %r51, 608;
	ld.shared.f64 	%fd305, [_ZZN3cub18CUB_300001_SM_10006detail6reduce28DeviceReduceSingleTileKernelINS2_10policy_hubIdjN4cuda3std3__44plusIdEEE10Policy1000EN6thrust24THRUST_300001_SM_1000_NS6detail15normal_iteratorINSD_10device_ptrIdEEEEPdjS9_ddNS7_10__identityEEEvT0_T1_T2_T3_T4_T6_E12temp_storage+176];
	add.f64 	%fd306, %fd305, %fd304;
	selp.f64 	%fd379, %fd306, %fd304, %p61;
	bra.uni 	$L__BB16_50;
$L__BB16_28:
	mov.u32 	%r21, %tid.x;
	mul.wide.u32 	%rd11, %r21, 8;
	add.s64 	%rd12, %rd2, %rd11;
	ld.global.f64 	%fd43, [%rd12];
	ld.global.f64 	%fd44, [%rd12+5120];
	ld.global.f64 	%fd45, [%rd12+10240];
	ld.global.f64 	%fd46, [%rd12+15360];
	ld.global.f64 	%fd47, [%rd12+20480];
	ld.global.f64 	%fd48, [%rd12+25600];
	ld.global.f64 	%fd49, [%rd12+30720];
	ld.global.f64 	%fd50, [%rd12+35840];
	add.f64 	%fd51, %fd43, %fd44;
	add.f64 	%fd52, %fd51, %fd45;
	add.f64 	%fd53, %fd52, %fd46;
	add.f64 	%fd54, %fd53, %fd47;
	add.f64 	%fd55, %fd54, %fd48;
	add.f64 	%fd56, %fd55, %fd49;
	add.f64 	%fd378, %fd56, %fd50;
	add.s32 	%r22, %r51, -5120;
	setp.lt.u32 	%p3, %r22, 5120;
	mov.b32 	%r279, 5120;
	@%p3 bra 	$L__BB16_32;
	mov.b32 	%r279, 5120;
$L__BB16_30:
	add.s32 	%r54, %r21, %r279;
	mul.wide.u32 	%rd13, %r54, 8;
	add.s64 	%rd14, %rd2, %rd13;
	ld.global.f64 	%fd57, [%rd14];
	ld.global.f64 	%fd58, [%rd14+5120];
	ld.global.f64 	%fd59, [%rd14+10240];
	ld.global.f64 	%fd60, [%rd14+15360];
	ld.global.f64 	%fd61, [%rd14+20480];
	ld.global.f64 	%fd62, [%rd14+25600];
	ld.global.f64 	%fd63, [%rd14+30720];
	ld.global.f64 	%fd64, [%rd14+35840];
	add.f64 	%fd65, %fd378, %fd57;
	add.f64 	%fd66, %fd65, %fd58;
	add.f64 	%fd67, %fd66, %fd59;
	add.f64 	%fd68, %fd67, %fd60;
	add.f64 	%fd69, %fd68, %fd61;
	add.f64 	%fd70, %fd69, %fd62;
	add.f64 	%fd71, %fd70, %fd63;
	add.f64 	%fd378, %fd71, %fd64;
	sub.s32 	%r55, %r51, %r279;
	setp.lt.u32 	%p4, %r55, 5120;
	@%p4 bra 	$L__BB16_46;
	add.s32 	%r279, %r279, 5120;
	setp.le.u32 	%p5, %r279, %r22;
	@%p5 bra 	$L__BB16_30;
$L__BB16_32:
	setp.le.u32 	%p6, %r51, %r279;
	sub.s32 	%r56, %r51, %r279;
	setp.ge.s32 	%p7, %r21, %r56;
	or.pred  	%p8, %p6, %p7;
	@%p8 bra 	$L__BB16_46;
	not.b32 	%r58, %r21;
	add.s32 	%r59, %r51, %r58;
	sub.s32 	%r60, %r59, %r279;
	mul.hi.u32 	%r61, %r60, -858993459;
	shr.u32 	%r62, %r61, 9;
	add.s32 	%r26, %r62, 1;
	and.b32  	%r27, %r26, 15;
	setp.lt.u32 	%p9, %r60, 9600;
	mov.u32 	%r284, %r21;
	@%p9 bra 	$L__BB16_37;
	or.b32  	%r282, %r21, 5120;
	add.s32 	%r281, %r21, %r279;
	and.b32  	%r63, %r26, 16777200;
	neg.s32 	%r280, %r63;
$L__BB16_35:
	.pragma "nounroll";
	mul.wide.u32 	%rd15, %r281, 8;
	add.s64 	%rd16, %rd2, %rd15;
	ld.global.f64 	%fd73, [%rd16];
	add.f64 	%fd74, %fd378, %fd73;
	add.s32 	%r64, %r281, 640;
	mul.wide.u32 	%rd17, %r64, 8;
	add.s64 	%rd18, %rd2, %rd17;
	ld.global.f64 	%fd75, [%rd18];
	add.f64 	%fd76, %fd74, %fd75;
	add.s32 	%r65, %r281, 1280;
	mul.wide.u32 	%rd19, %r65, 8;
	add.s64 	%rd20, %rd2, %rd19;
	ld.global.f64 	%fd77, [%rd20];
	add.f64 	%fd78, %fd76, %fd77;
	add.s32 	%r66, %r281, 1920;
	mul.wide.u32 	%rd21, %r66, 8;
	add.s64 	%rd22, %rd2, %rd21;
	ld.global.f64 	%fd79, [%rd22];
	add.f64 	%fd80, %fd78, %fd79;
	add.s32 	%r67, %r281, 2560;
	mul.wide.u32 	%rd23, %r67, 8;
	add.s64 	%rd24, %rd2, %rd23;
	ld.global.f64 	%fd81, [%rd24];
	add.f64 	%fd82, %fd80, %fd81;
	add.s32 	%r68, %r281, 3200;
	mul.wide.u32 	%rd25, %r68, 8;
	add.s64 	%rd26, %rd2, %rd25;
	ld.global.f64 	%fd83, [%rd26];
	add.f64 	%fd84, %fd82, %fd83;
	add.s32 	%r69, %r281, 3840;
	mul.wide.u32 	%rd27, %r69, 8;
	add.s64 	%rd28, %rd2, %rd27;
	ld.global.f64 	%fd85, [%rd28];
	add.f64 	%fd86, %fd84, %fd85;
	add.s32 	%r70, %r281, 4480;
	mul.wide.u32 	%rd29, %r70, 8;
	add.s64 	%rd30, %rd2, %rd29;
	ld.global.f64 	%fd87, [%rd30];
	add.f64 	%fd88, %fd86, %fd87;
	add.s32 	%r71, %r281, 5120;
	mul.wide.u32 	%rd31, %r71, 8;
	add.s64 	%rd32, %rd2, %rd31;
	ld.global.f64 	%fd89, [%rd32];
	add.f64 	%fd90, %fd88, %fd89;
	add.s32 	%r72, %r281, 5760;
	mul.wide.u32 	%rd33, %r72, 8;
	add.s64 	%rd34, %rd2, %rd33;
	ld.global.f64 	%fd91, [%rd34];
	add.f64 	%fd92, %fd90, %fd91;
	add.s32 	%r73, %r281, 6400;
	mul.wide.u32 	%rd35, %r73, 8;
	add.s64 	%rd36, %rd2, %rd35;
	ld.global.f64 	%fd93, [%rd36];
	add.f64 	%fd94, %fd92, %fd93;
	add.s32 	%r74, %r281, 7040;
	mul.wide.u32 	%rd37, %r74, 8;
	add.s64 	%rd38, %rd2, %rd37;
	ld.global.f64 	%fd95, [%rd38];
	add.f64 	%fd96, %fd94, %fd95;
	add.s32 	%r75, %r281, 7680;
	mul.wide.u32 	%rd39, %r75, 8;
	add.s64 	%rd40, %rd2, %rd39;
	ld.global.f64 	%fd97, [%rd40];
	add.f64 	%fd98, %fd96, %fd97;
	add.s32 	%r76, %r281, 8320;
	mul.wide.u32 	%rd41, %r76, 8;
	add.s64 	%rd42, %rd2, %rd41;
	ld.global.f64 	%fd99, [%rd42];
	add.f64 	%fd100, %fd98, %fd99;
	add.s32 	%r77, %r281, 8960;
	mul.wide.u32 	%rd43, %r77, 8;
	add.s64 	%rd44, %rd2, %rd43;
	ld.global.f64 	%fd101, [%rd44];
	add.f64 	%fd102, %fd100, %fd101;
	add.s32 	%r78, %r281, 9600;
	mul.wide.u32 	%rd45, %r78, 8;
	add.s64 	%rd46, %rd2, %rd45;
	ld.global.f64 	%fd103, [%rd46];
	add.f64 	%fd378, %fd102, %fd103;
	add.s32 	%r282, %r282, 10240;
	add.s32 	%r281, %r281, 10240;
	add.s32 	%r280, %r280, 16;
	setp.ne.s32 	%p10, %r280, 0;
	@%p10 bra 	$L__BB16_35;
	add.s32 	%r284, %r282, -5120;
$L__BB16_37:
	setp.eq.s32 	%p11, %r27, 0;
	@%p11 bra 	$L__BB16_46;
	and.b32  	%r39, %r26, 7;
	setp.lt.u32 	%p12, %r27, 8;
	@%p12 bra 	$L__BB16_40;
	add.s32 	%r79, %r284, %r279;
	mul.wide.u32 	%rd47, %r79, 8;
	add.s64 	%rd48, %rd2, %rd47;
	ld.global.f64 	%fd105, [%rd48];
	add.f64 	%fd106, %fd378, %fd105;
	add.s32 	%r80, %r79, 640;
	mul.wide.u32 	%rd49, %r80, 8;
	add.s64 	%rd50, %rd2, %rd49;
	ld.global.f64 	%fd107, [%rd50];
	add.f64 	%fd108, %fd106, %fd107;
	add.s32 	%r81, %r79, 1280;
	mul.wide.u32 	%rd51, %r81, 8;
	add.s64 	%rd52, %rd2, %rd51;
	ld.global.f64 	%fd109, [%rd52];
	add.f64 	%fd110, %fd108, %fd109;
	add.s32 	%r82, %r79, 1920;
	mul.wide.u32 	%rd53, %r82, 8;
	add.s64 	%rd54, %rd2, %rd53;
	ld.global.f64 	%fd111, [%rd54];
	add.f64 	%fd112, %fd110, %fd111;
	add.s32 	%r83, %r79, 2560;
	mul.wide.u32 	%rd55, %r83, 8;
	add.s64 	%rd56, %rd2, %rd55;
	ld.global.f64 	%fd113, [%rd56];
	add.f64 	%fd114, %fd112, %fd113;
	add.s32 	%r84, %r79, 3200;
	mul.wide.u32 	%rd57, %r84, 8;
	add.s64 	%rd58, %rd2, %rd57;
	ld.global.f64 	%fd115, [%rd58];
	add.f64 	%fd116, %fd114, %fd115;
	add.s32 	%r85, %r79, 3840;
	mul.wide.u32 	%rd59, %r85, 8;
	add.s64 	%rd60, %rd2, %rd59;
	ld.global.f64 	%fd117, [%rd60];
	add.f64 	%fd118, %fd116, %fd117;
	add.s32 	%r86, %r79, 4480;
	mul.wide.u32 	%rd61, %r86, 8;
	add.s64 	%rd62, %rd2, %rd61;
	ld.global.f64 	%fd119, [%rd62];
	add.f64 	%fd378, %fd118, %fd119;
	add.s32 	%r284, %r284, 5120;
$L__BB16_40:
	setp.eq.s32 	%p13, %r39, 0;
	@%p13 bra 	$L__BB16_46;
	and.b32  	%r42, %r26, 3;
	setp.lt.u32 	%p14, %r39, 4;
	@%p14 bra 	$L__BB16_43;
	add.s32 	%r87, %r284, %r279;
	mul.wide.u32 	%rd63, %r87, 8;
	add.s64 	%rd64, %rd2, %rd63;
	ld.global.f64 	%fd121, [%rd64];
	add.f64 	%fd122, %fd378, %fd121;
	add.s32 	%r88, %r87, 640;
	mul.wide.u32 	%rd65, %r88, 8;
	add.s64 	%rd66, %rd2, %rd65;
	ld.global.f64 	%fd123, [%rd66];
	add.f64 	%fd124, %fd122, %fd123;
	add.s32 	%r89, %r87, 1280;
	mul.wide.u32 	%rd67, %r89, 8;
	add.s64 	%rd68, %rd2, %rd67;
	ld.global.f64 	%fd125, [%rd68];
	add.f64 	%fd126, %fd124, %fd125;
	add.s32 	%r90, %r87, 1920;
	mul.wide.u32 	%rd69, %r90, 8;
	add.s64 	%rd70, %rd2, %rd69;
	ld.global.f64 	%fd127, [%rd70];
	add.f64 	%fd378, %fd126, %fd127;
	add.s32 	%r284, %r284, 2560;
$L__BB16_43:
	setp.eq.s32 	%p15, %r42, 0;
	@%p15 bra 	$L__BB16_46;
	add.s32 	%r287, %r284, %r279;
	neg.s32 	%r286, %r42;
$L__BB16_45:
	.pragma "nounroll";
	mul.wide.u32 	%rd71, %r287, 8;
	add.s64 	%rd72, %rd2, %rd71;
	ld.global.f64 	%fd128, [%rd72];
	add.f64 	%fd378, %fd378, %fd128;
	add.s32 	%r287, %r287, 640;
	add.s32 	%r286, %r286, 1;
	setp.ne.s32 	%p16, %r286, 0;
	@%p16 bra 	$L__BB16_45;
$L__BB16_46:
	// begin inline asm
	mov.u32 %r91, %laneid;
	// end inline asm
	mov.b64 	%rd73, %fd378;
	mov.b64 	{%r93, %r98}, %rd73;
	mov.b32 	%r99, 1;
	mov.b32 	%r140, 31;
	mov.b32 	%r141, -1;
	// begin inline asm
	shfl.sync.down.b32 %r92, %r93, %r99, %r140, %r141;
	// end inline asm
	// begin inline asm
	shfl.sync.down.b32 %r97, %r98, %r99, %r140, %r141;
	// end inline asm
	mov.b64 	%rd74, {%r92, %r97};
	mov.b64 	%fd129, %rd74;
	setp.gt.s32 	%p17, %r91, 30;
	add.f64 	%fd130, %fd378, %fd129;
	selp.f64 	%fd131, %fd378, %fd130, %p17;
	mov.b64 	%rd75, %fd131;
	mov.b64 	{%r103, %r108}, %rd75;
	mov.b32 	%r109, 2;
	// begin inline asm
	shfl.sync.down.b32 %r102, %r103, %r109, %r140, %r141;
	// end inline asm
	// begin inline asm
	shfl.sync.down.b32 %r107, %r108, %r109, %r140, %r141;
	// end inline asm
	mov.b64 	%rd76, {%r102, %r107};
	mov.b64 	%fd132, %rd76;
	setp.gt.s32 	%p18, %r91, 29;
	add.f64 	%fd133, %fd131, %fd132;
	selp.f64 	%fd134, %fd131, %fd133, %p18;
	mov.b64 	%rd77, %fd134;
	mov.b64 	{%r113, %r118}, %rd77;
	mov.b32 	%r119, 4;
	// begin inline asm
	shfl.sync.down.b32 %r112, %r113, %r119, %r140, %r141;
	// end inline asm
	// begin inline asm
	shfl.sync.down.b32 %r117, %r118, %r119, %r140, %r141;
	// end inline asm
	mov.b64 	%rd78, {%r112, %r117};
	mov.b64 	%fd135, %rd78;
	setp.gt.s32 	%p19, %r91, 27;
	add.f64 	%fd136, %fd134, %fd135;
	selp.f64 	%fd137, %fd134, %fd136, %p19;
	mov.b64 	%rd79, %fd137;
	mov.b64 	{%r123, %r128}, %rd79;
	mov.b32 	%r129, 8;
	// begin inline asm
	shfl.sync.down.b32 %r122, %r123, %r129, %r140, %r141;
	// end inline asm
	// begin inline asm
	shfl.sync.down.b32 %r127, %r128, %r129, %r140, %r141;
	// end inline asm
	mov.b64 	%rd80, {%r122, %r127};
	mov.b64 	%fd138, %rd80;
	setp.gt.s32 	%p20, %r91, 23;
	add.f64 	%fd139, %fd137, %fd138;
	selp.f64 	%fd140, %fd137, %fd139, %p20;
	mov.b64 	%rd81, %fd140;
	mov.b64 	{%r133, %r138}, %rd81;
	mov.b32 	%r139, 16;
	// begin inline asm
	shfl.sync.down.b32 %r132, %r133, %r139, %r140, %r141;
	// end inline asm
	// begin inline asm
	shfl.sync.down.b32 %r137, %r138, %r139, %r140, %r141;
	// end inline asm
	mov.b64 	%rd82, {%r132, %r137};
	mov.b64 	%fd141, %rd82;
	setp.gt.s32 	%p21, %r91, 15;
	add.f64 	%fd38, %fd140, %fd141;
	selp.f64 	%fd379, %fd140, %fd38, %p21;
	setp.ne.s32 	%p22, %r91, 0;
	@%p22 bra 	$L__BB16_48;
	shr.u32 	%r142, %r21, 2;
	and.b32  	%r143, %r142, 248;
	mov.u32 	%r144, _ZZN3cub18CUB_300001_SM_10006detail6reduce28DeviceReduceSingleTileKernelINS2_10policy_hubIdjN4cuda3std3__44plusIdEEE10Policy1000EN6thrust24THRUST_300001_SM_1000_NS6detail15normal_iteratorINSD_10device_ptrIdEEEEPdjS9_ddNS7_10__identityEEEvT0_T1_T2_T3_T4_T6_E12temp_storage;
	add.s32 	%r145, %r144, %r143;
	st.shared.f64 	[%r145+24], %fd38;
$L__BB16_48:
	bar.sync 	0;
	setp.ne.s32 	%p23, %r21, 0;
	@%p23 bra 	$L__BB16_50;
	ld.shared.f64 	%fd142, [_ZZN3cub18CUB_300001_SM_10006detail6reduce28DeviceReduceSingleTileKernelINS2_10policy_hubIdjN4cuda3std3__44plusIdEEE10Policy1000EN6thrust24THRUST_300001_SM_1000_NS6detail15normal_iteratorINSD_10device_ptrIdEEEEPdjS9_ddNS7_10__identityEEEvT0_T1_T2_T3_T4_T6_E12temp_storage+32];
	add.f64 	%fd143, %fd379, %fd142;
	ld.shared.f64 	%fd144, [_ZZN3cub18CUB_300001_SM_10006detail6reduce28DeviceReduceSingleTileKernelINS2_10policy_hubIdjN4cuda3std3__44plusIdEEE10Policy1000EN6thrust24THRUST_300001_SM_1000_NS6detail15normal_iteratorINSD_10device_ptrIdEEEEPdjS9_ddNS7_10__identityEEEvT0_T1_T2_T3_T4_T6_E12temp_storage+40];
	add.f64 	%fd145, %fd143, %fd144;
	ld.shared.f64 	%fd146, [_ZZN3cub18CUB_300001_SM_10006detail6reduce28DeviceReduceSingleTileKernelINS2_10policy_hubIdjN4cuda3std3__44plusIdEEE10Policy1000EN6thrust24THRUST_300001_SM_1000_NS6detail15normal_iteratorINSD_10device_ptrIdEEEEPdjS9_ddNS7_10__identityEEEvT0_T1_T2_T3_T4_T6_E12temp_storage+48];
	add.f64 	%fd147, %fd145, %fd146;
	ld.shared.f64 	%fd148, [_ZZN3cub18CUB_300001_SM_10006detail6reduce28DeviceReduceSingleTileKernelINS2_10policy_hubIdjN4cuda3std3__44plusIdEEE10Policy1000EN6thrust24THRUST_300001_SM_1000_NS6detail15normal_iteratorINSD_10device_ptrIdEEEEPdjS9_ddNS7_10__identityEEEvT0_T1_T2_T3_T4_T6_E12temp_storage+56];
	add.f64 	%fd149, %fd147, %fd148;
	ld.shared.f64 	%fd150, [_ZZN3cub18CUB_300001_SM_10006detail6reduce28DeviceReduceSingleTileKernelINS2_10policy_hubIdjN4cuda3std3__44plusIdEEE10Policy1000EN6thrust24THRUST_300001_SM_1000_NS6detail15normal_iteratorINSD_10device_ptrIdEEEEPdjS9_ddNS7_10__identityEEEvT0_T1_T2_T3_T4_T6_E12temp_storage+64];
	add.f64 	%fd151, %fd149, %fd150;
	ld.shared.f64 	%fd152, [_ZZN3cub18CUB_300001_SM_10006detail6reduce28DeviceReduceSingleTileKernelINS2_10policy_hubIdjN4cuda3std3__44plusIdEEE10Policy1000EN6thrust24THRUST_300001_SM_1000_NS6detail15normal_iteratorINSD_10device_ptrIdEEEEPdjS9_ddNS7_10__identityEEEvT0_T1_T2_T3_T4_T6_E12temp_storage+72];
	add.f64 	%fd153, %fd151, %fd152;
	ld.shared.f64 	%fd154, [_ZZN3cub18CUB_300001_SM_10006detail6reduce28DeviceReduceSingleTileKernelINS2_10policy_hubIdjN4cuda3std3__44plusIdEEE10Policy1000EN6thrust24THRUST_300001_SM_1000_NS6detail15normal_iteratorINSD_10device_ptrIdEEEEPdjS9_ddNS7_10__identityEEEvT0_T1_T2_T3_T4_T6_E12temp_storage+80];
	add.f64 	%fd155, %fd153, %fd154;
	ld.shared.f64 	%fd156, [_ZZN3cub18CUB_300001_SM_10006detail6reduce28DeviceReduceSingleTileKernelINS2_10policy_hubIdjN4cuda3std3__44plusIdEEE10Policy1000EN6thrust24THRUST_300001_SM_1000_NS6detail15normal_iteratorINSD_10device_ptrIdEEEEPdjS9_ddNS7_10__identityEEEvT0_T1_T2_T3_T4_T6_E12temp_storage+88];
	add.f64 	%fd157, %fd155, %fd156;
	ld.shared.f64 	%fd158, [_ZZN3cub18CUB_300001_SM_10006detail6reduce28DeviceReduceSingleTileKernelINS2_10policy_hubIdjN4cuda3std3__44plusIdEEE10Policy1000EN6thrust24THRUST_300001_SM_1000_NS6detail15normal_iteratorINSD_10device_ptrIdEEEEPdjS9_ddNS7_10__identityEEEvT0_T1_T2_T3_T4_T6_E12temp_storage+96];
	add.f64 	%fd159, %fd157, %fd158;
	ld.shared.f64 	%fd160, [_ZZN3cub18CUB_300001_SM_10006detail6reduce28DeviceReduceSingleTileKernelINS2_10policy_hubIdjN4cuda3std3__44plusIdEEE10Policy1000EN6thrust24THRUST_300001_SM_1000_NS6detail15normal_iteratorINSD_10device_ptrIdEEEEPdjS9_ddNS7_10__identityEEEvT0_T1_T2_T3_T4_T6_E12temp_storage+104];
	add.f64 	%fd161, %fd159, %fd160;
	ld.shared.f64 	%fd162, [_ZZN3cub18CUB_300001_SM_10006detail6reduce28DeviceReduceSingleTileKernelINS2_10policy_hubIdjN4cuda3std3__44plusIdEEE10Policy1000EN6thrust24THRUST_300001_SM_1000_NS6detail15normal_iteratorINSD_10device_ptrIdEEEEPdjS9_ddNS7_10__identityEEEvT0_T1_T2_T3_T4_T6_E12temp_storage+112];
	add.f64 	%fd163, %fd161, %fd162;
	ld.shared.f64 	%fd164, [_ZZN3cub18CUB_300001_SM_10006detail6reduce28DeviceReduceSingleTileKernelINS2_10policy_hubIdjN4cuda3std3__44plusIdEEE10Policy1000EN6thrust24THRUST_300001_SM_1000_NS6detail15normal_iteratorINSD_10device_ptrIdEEEEPdjS9_ddNS7_10__identityEEEvT0_T1_T2_T3_T4_T6_E12temp_storage+120];
	add.f64 	%fd165, %fd163, %fd164;
	ld.shared.f64 	%fd166, [_ZZN3cub18CUB_300001_SM_10006detail6reduce28DeviceReduceSingleTileKernelINS2_10policy_hubIdjN4cuda3std3__44plusIdEEE10Policy1000EN6thrust24THRUST_300001_SM_1000_NS6detail15normal_iteratorINSD_10device_ptrIdEEEEPdjS9_ddNS7_10__identityEEEvT0_T1_T2_T3_T4_T6_E12temp_storage+128];
	add.f64 	%fd167, %fd165, %fd166;
	ld.shared.f64 	%fd168, [_ZZN3cub18CUB_300001_SM_10006detail6reduce28DeviceReduceSingleTileKernelINS2_10policy_hubIdjN4cuda3std3__44plusIdEEE10Policy1000EN6thrust24THRUST_300001_SM_1000_NS6detail15normal_iteratorINSD_10device_ptrIdEEEEPdjS9_ddNS7_10__identityEEEvT0_T1_T2_T3_T4_T6_E12temp_storage+136];
	add.f64 	%fd169, %fd167, %fd168;
	ld.shared.f64 	%fd170, [_ZZN3cub18CUB_300001_SM_10006detail6reduce28DeviceReduceSingleTileKernelINS2_10policy_hubIdjN4cuda3std3__44plusIdEEE10Policy1000EN6thrust24THRUST_300001_SM_1000_NS6detail15normal_iteratorINSD_10device_ptrIdEEEEPdjS9_ddNS7_10__identityEEEvT0_T1_T2_T3_T4_T6_E12temp_storage+144];
	add.f64 	%fd171, %fd169, %fd170;
	ld.shared.f64 	%fd172, [_ZZN3cub18CUB_300001_SM_10006detail6reduce28DeviceReduceSingleTileKernelINS2_10policy_hubIdjN4cuda3std3__44plusIdEEE10Policy1000EN6thrust24THRUST_300001_SM_1000_NS6detail15normal_iteratorINSD_10device_ptrIdEEEEPdjS9_ddNS7_10__identityEEEvT0_T1_T2_T3_T4_T6_E12temp_storage+152];
	add.f64 	%fd173, %fd171, %fd172;
	ld.shared.f64 	%fd174, [_ZZN3cub18CUB_300001_SM_10006detail6reduce28DeviceReduceSingleTileKernelINS2_10policy_hubIdjN4cuda3std3__44plusIdEEE10Policy1000EN6thrust24THRUST_300001_SM_1000_NS6detail15normal_iteratorINSD_10device_ptrIdEEEEPdjS9_ddNS7_10__identityEEEvT0_T1_T2_T3_T4_T6_E12temp_storage+160];
	add.f64 	%fd175, %fd173, %fd174;
	ld.shared.f64 	%fd176, [_ZZN3cub18CUB_300001_SM_10006detail6reduce28DeviceReduceSingleTileKernelINS2_10policy_hubIdjN4cuda3std3__44plusIdEEE10Policy1000EN6thrust24THRUST_300001_SM_1000_NS6detail15normal_iteratorINSD_10device_ptrIdEEEEPdjS9_ddNS7_10__identityEEEvT0_T1_T2_T3_T4_T6_E12temp_storage+168];
	add.f64 	%fd177, %fd175, %fd176;
	ld.shared.f64 	%fd178, [_ZZN3cub18CUB_300001_SM_10006detail6reduce28DeviceReduceSingleTileKernelINS2_10policy_hubIdjN4cuda3std3__44plusIdEEE10Policy1000EN6thrust24THRUST_300001_SM_1000_NS6detail15normal_iteratorINSD_10device_ptrIdEEEEPdjS9_ddNS7_10__identityEEEvT0_T1_T2_T3_T4_T6_E12temp_storage+176];
	add.f64 	%fd379, %fd177, %fd178;
$L__BB16_50:
	mov.u32 	%r269, %tid.x;
	setp.ne.s32 	%p69, %r269, 0;
	@%p69 bra 	$L__BB16_52;
	add.f64 	%fd357, %fd42, %fd379;
	st.global.f64 	[%rd1], %fd357;
$L__BB16_52:
	ret;

}
	// .globl	_ZN3cub18CUB_300001_SM_10006detail6reduce18DeviceReduceKernelINS2_10policy_hubIdjN4cuda3std3__44plusIdEEE10Policy1000EN6thrust24THRUST_300001_SM_1000_NS6detail15normal_iteratorINSD_10device_ptrIdEEEEjS9_dNS7_10__identityEEEvT0_PT3_T1_NS0_13GridEvenShareISN_EET2_T4_
.visible .entry _ZN3cub18CUB_300001_SM_10006detail6reduce18DeviceReduceKernelINS2_10policy_hubIdjN4cuda3std3__44plusIdEEE10Policy1000EN6thrust24THRUST_300001_SM_1000_NS6detail15normal_iteratorINSD_10device_ptrIdEEEEjS9_dNS7_10__identityEEEvT0_PT3_T1_NS0_13GridEvenShareISN_EET2_T4_(
	.param .align 8 .b8 _ZN3cub18CUB_300001_SM_10006detail6reduce18DeviceReduceKernelINS2_10policy_hubIdjN4cuda3std3__44plusIdEEE10Policy1000EN6thrust24THRUST_300001_SM_1000_NS6detail15normal_iteratorINSD_10device_ptrIdEEEEjS9_dNS7_10__identityEEEvT0_PT3_T1_NS0_13GridEvenShareISN_EET2_T4__param_0[8],
	.param .u64 .ptr .align 1 _ZN3cub18CUB_300001_SM_10006detail6reduce18DeviceReduceKernelINS2_10policy_hubIdjN4cuda3std3__44plusIdEEE10Policy1000EN6thrust24THRUST_300001_SM_1000_NS6detail15normal_iteratorINSD_10device_ptrIdEEEEjS9_dNS7_10__identityEEEvT0_PT3_T1_NS0_13GridEvenShareISN_EET2_T4__param_1,
	.param .u32 _ZN3cub18CUB_300001_SM_10006detail6reduce18DeviceReduceKernelINS2_10policy_hubIdjN4cuda3std3__44plusIdEEE10Policy1000EN6thrust24THRUST_300001_SM_1000_NS6detail15normal_iteratorINSD_10device_ptrIdEEEEjS9_dNS7_10__identityEEEvT0_PT3_T1_NS0_13GridEvenShareISN_EET2_T4__param_2,
	.param .align 4 .b8 _ZN3cub18CUB_300001_SM_10006detail6reduce18DeviceReduceKernelINS2_10policy_hubIdjN4cuda3std3__44plusIdEEE10Policy1000EN6thrust24THRUST_300001_SM_1000_NS6detail15normal_iteratorINSD_10device_ptrIdEEEEjS9_dNS7_10__identityEEEvT0_PT3_T1_NS0_13GridEvenShareISN_EET2_T4__param_3[40],
	.param .align 1 .b8 _ZN3cub18CUB_300001_SM_10006detail6reduce18DeviceReduceKernelINS2_10policy_hubIdjN4cuda3std3__44plusIdEEE10Policy1000EN6thrust24THRUST_300001_SM_1000_NS6detail15normal_iteratorINSD_10device_ptrIdEEEEjS9_dNS7_10__identityEEEvT0_PT3_T1_NS0_13GridEvenShareISN_EET2_T4__param_4[1],
	.param .align 1 .b8 _ZN3cub18CUB_300001_SM_10006detail6reduce18DeviceReduceKernelINS2_10policy_hubIdjN4cuda3std3__44plusIdEEE10Policy1000EN6thrust24THRUST_300001_SM_1000_NS6detail15normal_iteratorINSD_10device_ptrIdEEEEjS9_dNS7_10__identityEEEvT0_PT3_T1_NS0_13GridEvenShareISN_EET2_T4__param_5[1]
)
.maxntid 640
{
	.reg .pred 	%p<69>;
	.reg .b16 	%rs<4>;
	.reg .b32 	%r<356>;
	.reg .b64 	%rd<160>;
	.reg .b64 	%fd<376>;
	// demoted variable
	.shared .align 8 .b8 _ZZN3cub18CUB_300001_SM_10006detail6reduce18DeviceReduceKernelINS2_10policy_hubIdjN4cuda3std3__44plusIdEEE10Policy1000EN6thrust24THRUST_300001_SM_1000_NS6detail15normal_iteratorINSD_10device_ptrIdEEEEjS9_dNS7_10__identityEEEvT0_PT3_T1_NS0_13GridEvenShareISN_EET2_T4_E12temp_storage[192];
	ld.param.u32 	%r1, [_ZN3cub18CUB_300001_SM_10006detail6reduce18DeviceReduceKernelINS2_10policy_hubIdjN4cuda3std3__44plusIdEEE10Policy1000EN6thrust24THRUST_300001_SM_1000_NS6detail15normal_iteratorINSD_10device_ptrIdEEEEjS9_dNS7_10__identityEEEvT0_PT3_T1_NS0_13GridEvenShareISN_EET2_T4__param_3+20];
	ld.param.u32 	%r2, [_ZN3cub18CUB_300001_SM_10006detail6reduce18DeviceReduceKernelINS2_10policy_hubIdjN4cuda3std3__44plusIdEEE10Policy1000EN6thrust24THRUST_300001_SM_1000_NS6detail15normal_iteratorINSD_10device_ptrIdEEEEjS9_dNS7_10__identityEEEvT0_PT3_T1_NS0_13GridEvenShareISN_EET2_T4__param_3+24];
	ld.param.u64 	%rd3, [_ZN3cub18CUB_300001_SM_10006detail6reduce18DeviceReduceKernelINS2_10policy_hubIdjN4cuda3std3__44plusIdEEE10Policy1000EN6thrust24THRUST_300001_SM_1000_NS6detail15normal_iteratorINSD_10device_ptrIdEEEEjS9_dNS7_10__identityEEEvT0_PT3_T1_NS0_13GridEvenShareISN_EET2_T4__param_0];
	cvta.to.global.u64 	%rd1, %rd3;
	mov.u32 	%r3, %ctaid.x;
	mul.lo.s32 	%r4, %r2, 5120;
	mul.lo.s32 	%r347, %r3, 5120;
	sub.s32 	%r6, %r1, %r347;
	setp.gt.u32 	%p1, %r6, 5119;
	@%p1 bra 	$L__BB17_26;
	mov.u32 	%r7, %tid.x;
	setp.ge.u32 	%p23, %r7, %r6;
	mov.f64 	%fd364, 0d0000000000000000;
	mov.u32 	%r338, %r7;
	@%p23 bra 	$L__BB17_3;
	add.s32 	%r181, %r347, %r7;
	mul.wide.u32 	%rd76, %r181, 8;
	add.s64 	%rd77, %rd1, %rd76;
	ld.global.f64 	%fd364, [%rd77];
	add.s32 	%r338, %r7, 640;
$L__BB17_3:
	setp.ge.u32 	%p24, %r338, %r6;
	@%p24 bra 	$L__BB17_17;
	not.b32 	%r182, %r338;
	add.s32 	%r183, %r1, %r182;
	sub.s32 	%r184, %r183, %r347;
	mul.hi.u32 	%r185, %r184, -858993459;
	shr.u32 	%r186, %r185, 9;
	add.s32 	%r10, %r186, 1;
	and.b32  	%r11, %r10, 15;
	setp.lt.u32 	%p25, %r184, 9600;
	@%p25 bra 	$L__BB17_8;
	add.s32 	%r337, %r338, 5120;
	add.s32 	%r336, %r338, %r347;
	and.b32  	%r187, %r10, 16777200;
	neg.s32 	%r335, %r187;
$L__BB17_6:
	.pragma "nounroll";
	mul.wide.u32 	%rd78, %r336, 8;
	add.s64 	%rd79, %rd1, %rd78;
	ld.global.f64 	%fd179, [%rd79];
	add.f64 	%fd180, %fd364, %fd179;
	add.s32 	%r188, %r336, 640;
	mul.wide.u32 	%rd80, %r188, 8;
	add.s64 	%rd81, %rd1, %rd80;
	ld.global.f64 	%fd181, [%rd81];
	add.f64 	%fd182, %fd180, %fd181;
	add.s32 	%r189, %r336, 1280;
	mul.wide.u32 	%rd82, %r189, 8;
	add.s64 	%rd83, %rd1, %rd82;
	ld.global.f64 	%fd183, [%rd83];
	add.f64 	%fd184, %fd182, %fd183;
	add.s32 	%r190, %r336, 1920;
	mul.wide.u32 	%rd84, %r190, 8;
	add.s64 	%rd85, %rd1, %rd84;
	ld.global.f64 	%fd185, [%rd85];
	add.f64 	%fd186, %fd184, %fd185;
	add.s32 	%r191, %r336, 2560;
	mul.wide.u32 	%rd86, %r191, 8;
	add.s64 	%rd87, %rd1, %rd86;
	ld.global.f64 	%fd187, [%rd87];
	add.f64 	%fd188, %fd186, %fd187;
	add.s32 	%r192, %r336, 3200;
	mul.wide.u32 	%rd88, %r192, 8;
	add.s64 	%rd89, %rd1, %rd88;
	ld.global.f64 	%fd189, [%rd89];
	add.f64 	%fd190, %fd188, %fd189;
	add.s32 	%r193, %r336, 3840;
	mul.wide.u32 	%rd90, %r193, 8;
	add.s64 	%rd91, %rd1, %rd90;
	ld.global.f64 	%fd191, [%rd91];
	add.f64 	%fd192, %fd190, %fd191;
	add.s32 	%r194, %r336, 4480;
	mul.wide.u32 	%rd92, %r194, 8;
	add.s64 	%rd93, %rd1, %rd92;
	ld.global.f64 	%fd193, [%rd93];
	add.f64 	%fd194, %fd192, %fd193;
	add.s32 	%r195, %r336, 5120;
	mul.wide.u32 	%rd94, %r195, 8;
	add.s64 	%rd95, %rd1, %rd94;
	ld.global.f64 	%fd195, [%rd95];
	add.f64 	%fd196, %fd194, %fd195;
	add.s32 	%r196, %r336, 5760;
	mul.wide.u32 	%rd96, %r196, 8;
	add.s64 	%rd97, %rd1, %rd96;
	ld.global.f64 	%fd197, [%rd97];
	add.f64 	%fd198, %fd196, %fd197;
	add.s32 	%r197, %r336, 6400;
	mul.wide.u32 	%rd98, %r197, 8;
	add.s64 	%rd99, %rd1, %rd98;
	ld.global.f64 	%fd199, [%rd99];
	add.f64 	%fd200, %fd198, %fd199;
	add.s32 	%r198, %r336, 7040;
	mul.wide.u32 	%rd100, %r198, 8;
	add.s64 	%rd101, %rd1, %rd100;
	ld.global.f64 	%fd201, [%rd101];
	add.f64 	%fd202, %fd200, %fd201;
	add.s32 	%r199, %r336, 7680;
	mul.wide.u32 	%rd102, %r199, 8;
	add.s64 	%rd103, %rd1, %rd102;
	ld.global.f64 	%fd203, [%rd103];
	add.f64 	%fd204, %fd202, %fd203;
	add.s32 	%r200, %r336, 8320;
	mul.wide.u32 	%rd104, %r200, 8;
	add.s64 	%rd105, %rd1, %rd104;
	ld.global.f64 	%fd205, [%rd105];
	add.f64 	%fd206, %fd204, %fd205;
	add.s32 	%r201, %r336, 8960;
	mul.wide.u32 	%rd106, %r201, 8;
	add.s64 	%rd107, %rd1, %rd106;
	ld.global.f64 	%fd207, [%rd107];
	add.f64 	%fd208, %fd206, %fd207;
	add.s32 	%r202, %r336, 9600;
	mul.wide.u32 	%rd108, %r202, 8;
	add.s64 	%rd109, %rd1, %rd108;
	ld.global.f64 	%fd209, [%rd109];
	add.f64 	%fd364, %fd208, %fd209;
	add.s32 	%r337, %r337, 10240;
	add.s32 	%r336, %r336, 10240;
	add.s32 	%r335, %r335, 16;
	setp.ne.s32 	%p26, %r335, 0;
	@%p26 bra 	$L__BB17_6;
	add.s32 	%r338, %r337, -5120;
$L__BB17_8:
	setp.eq.s32 	%p27, %r11, 0;
	@%p27 bra 	$L__BB17_17;
	and.b32  	%r23, %r10, 7;
	setp.lt.u32 	%p28, %r11, 8;
	@%p28 bra 	$L__BB17_11;
	add.s32 	%r203, %r338, %r347;
	mul.wide.u32 	%rd110, %r203, 8;
	add.s64 	%rd111, %rd1, %rd110;
	ld.global.f64 	%fd211, [%rd111];
	add.f64 	%fd212, %fd364, %fd211;
	add.s32 	%r204, %r203, 640;
	mul.wide.u32 	%rd112, %r204, 8;
	add.s64 	%rd113, %rd1, %rd112;
	ld.global.f64 	%fd213, [%rd113];
	add.f64 	%fd214, %fd212, %fd213;
	add.s32 	%r205, %r203, 1280;
	mul.wide.u32 	%rd114, %r205, 8;
	add.s64 	%rd115, %rd1, %rd114;
	ld.global.f64 	%fd215, [%rd115];
	add.f64 	%fd216, %fd214, %fd215;
	add.s32 	%r206, %r203, 1920;
	mul.wide.u32 	%rd116, %r206, 8;
	add.s64 	%rd117, %rd1, %rd116;
	ld.global.f64 	%fd217, [%rd117];
	add.f64 	%fd218, %fd216, %fd217;
	add.s32 	%r207, %r203, 2560;
	mul.wide.u32 	%rd118, %r207, 8;
	add.s64 	%rd119, %rd1, %rd118;
	ld.global.f64 	%fd219, [%rd119];
	add.f64 	%fd220, %fd218, %fd219;
	add.s32 	%r208, %r203, 3200;
	mul.wide.u32 	%rd120, %r208, 8;
	add.s64 	%rd121, %rd1, %rd120;
	ld.global.f64 	%fd221, [%rd121];
	add.f64 	%fd222, %fd220, %fd221;
	add.s32 	%r209, %r203, 3840;
	mul.wide.u32 	%rd122, %r209, 8;
	add.s64 	%rd123, %rd1, %rd122;
	ld.global.f64 	%fd223, [%rd123];
	add.f64 	%fd224, %fd222, %fd223;
	add.s32 	%r210, %r203, 4480;
	mul.wide.u32 	%rd124, %r210, 8;
	add.s64 	%rd125, %rd1, %rd124;
	ld.global.f64 	%fd225, [%rd125];
	add.f64 	%fd364, %fd224, %fd225;
	add.s32 	%r338, %r338, 5120;
$L__BB17_11:
	setp.eq.s32 	%p29, %r23, 0;
	@%p29 bra 	$L__BB17_17;
	and.b32  	%r26, %r10, 3;
	setp.lt.u32 	%p30, %r23, 4;
	@%p30 bra 	$L__BB17_14;
	add.s32 	%r211, %r338, %r347;
	mul.wide.u32 	%rd126, %r211, 8;
	add.s64 	%rd127, %rd1, %rd126;
	ld.global.f64 	%fd227, [%rd127];
	add.f64 	%fd228, %fd364, %fd227;
	add.s32 	%r212, %r211, 640;
	mul.wide.u32 	%rd128, %r212, 8;
	add.s64 	%rd129, %rd1, %rd128;
	ld.global.f64 	%fd229, [%rd129];
	add.f64 	%fd230, %fd228, %fd229;
	add.s32 	%r213, %r211, 1280;
	mul.wide.u32 	%rd130, %r213, 8;
	add.s64 	%rd131, %rd1, %rd130;
	ld.global.f64 	%fd231, [%rd131];
	add.f64 	%fd232, %fd230, %fd231;
	add.s32 	%r214, %r211, 1920;
	mul.wide.u32 	%rd132, %r214, 8;
	add.s64 	%rd133, %rd1, %rd132;
	ld.global.f64 	%fd233, [%rd133];
	add.f64 	%fd364, %fd232, %fd233;
	add.s32 	%r338, %r338, 2560;
$L__BB17_14:
	setp.eq.s32 	%p31, %r26, 0;
	@%p31 bra 	$L__BB17_17;
	add.s32 	%r342, %r338, %r347;
	neg.s32 	%r341, %r26;
$L__BB17_16:
	.pragma "nounroll";
	mul.wide.u32 	%rd134, %r342, 8;
	add.s64 	%rd135, %rd1, %rd134;
	ld.global.f64 	%fd234, [%rd135];
	add.f64 	%fd364, %fd364, %fd234;
	add.s32 	%r342, %r342, 640;
	add.s32 	%r341, %r341, 1;
	setp.ne.s32 	%p32, %r341, 0;
	@%p32 bra 	$L__BB17_16;
$L__BB17_17:
	setp.lt.u32 	%p33, %r6, 640;
	@%p33 bra 	$L__BB17_22;
	// begin inline asm
	mov.u32 %r278, %laneid;
	// end inline asm
	mov.b64 	%rd146, %fd364;
	mov.b64 	{%r280, %r285}, %rd146;
	mov.b32 	%r286, 1;
	mov.b32 	%r327, 31;
	mov.b32 	%r328, -1;
	// begin inline asm
	shfl.sync.down.b32 %r279, %r280, %r286, %r327, %r328;
	// end inline asm
	// begin inline asm
	shfl.sync.down.b32 %r284, %r285, %r286, %r327, %r328;
	// end inline asm
	mov.b64 	%rd147, {%r279, %r284};
	mov.b64 	%fd305, %rd147;
	setp.gt.s32 	%p61, %r278, 30;
	add.f64 	%fd306, %fd364, %fd305;
	selp.f64 	%fd307, %fd364, %fd306, %p61;
	mov.b64 	%rd148, %fd307;
	mov.b64 	{%r290, %r295}, %rd148;
	mov.b32 	%r296, 2;
	// begin inline asm
	shfl.sync.down.b32 %r289, %r290, %r296, %r327, %r328;
	// end inline asm
	// begin inline asm
	shfl.sync.down.b32 %r294, %r295, %r296, %r327, %r328;
	// end inline asm
	mov.b64 	%rd149, {%r289, %r294};
	mov.b64 	%fd308, %rd149;
	setp.gt.s32 	%p62, %r278, 29;
	add.f64 	%fd309, %fd307, %fd308;
	selp.f64 	%fd310, %fd307, %fd309, %p62;
	mov.b64 	%rd150, %fd310;
	mov.b64 	{%r300, %r305}, %rd150;
	mov.b32 	%r306, 4;
	// begin inline asm
	shfl.sync.down.b32 %r299, %r300, %r306, %r327, %r328;
	// end inline asm
	// begin inline asm
	shfl.sync.down.b32 %r304, %r305, %r306, %r327, %r328;
	// end inline asm
	mov.b64 	%rd151, {%r299, %r304};
	mov.b64 	%fd311, %rd151;
	setp.gt.s32 	%p63, %r278, 27;
	add.f64 	%fd312, %fd310, %fd311;
	selp.f64 	%fd313, %fd310, %fd312, %p63;
	mov.b64 	%rd152, %fd313;
	mov.b64 	{%r310, %r315}, %rd152;
	mov.b32 	%r316, 8;
	// begin inline asm
	shfl.sync.down.b32 %r309, %r310, %r316, %r327, %r328;
	// end inline asm
	// begin inline asm
	shfl.sync.down.b32 %r314, %r315, %r316, %r327, %r328;
	// end inline asm
	mov.b64 	%rd153, {%r309, %r314};
	mov.b64 	%fd314, %rd153;
	setp.gt.s32 	%p64, %r278, 23;
	add.f64 	%fd315, %fd313, %fd314;
	selp.f64 	%fd316, %fd313, %fd315, %p64;
	mov.b64 	%rd154, %fd316;
	mov.b64 	{%r320, %r325}, %rd154;
	mov.b32 	%r326, 16;
	// begin inline asm
	shfl.sync.down.b32 %r319, %r320, %r326, %r327, %r328;
	// end inline asm
	// begin inline asm
	shfl.sync.down.b32 %r324, %r325, %r326, %r327, %r328;
	// end inline asm
	mov.b64 	%rd155, {%r319, %r324};
	mov.b64 	%fd317, %rd155;
	setp.gt.s32 	%p65, %r278, 15;
	add.f64 	%fd16, %fd316, %fd317;
	selp.f64 	%fd375, %fd316, %fd16, %p65;
	setp.ne.s32 	%p66, %r278, 0;
	@%p66 bra 	$L__BB17_20;
	shr.u32 	%r329, %r7, 2;
	and.b32  	%r330, %r329, 248;
	mov.u32 	%r331, _ZZN3cub18CUB_300001_SM_10006detail6reduce18DeviceReduceKernelINS2_10policy_hubIdjN4cuda3std3__44plusIdEEE10Policy1000EN6thrust24THRUST_300001_SM_1000_NS6detail15normal_iteratorINSD_10device_ptrIdEEEEjS9_dNS7_10__identityEEEvT0_PT3_T1_NS0_13GridEvenShareISN_EET2_T4_E12temp_storage;
	add.s32 	%r332, %r331, %r330;
	st.shared.f64 	[%r332+24], %fd16;
$L__BB17_20:
	bar.sync 	0;
	setp.ne.s32 	%p67, %r7, 0;
	@%p67 bra 	$L__BB17_48;
	ld.shared.f64 	%fd318, [_ZZN3cub18CUB_300001_SM_10006detail6reduce18DeviceReduceKernelINS2_10policy_hubIdjN4cuda3std3__44plusIdEEE10Policy1000EN6thrust24THRUST_300001_SM_1000_NS6detail15normal_iteratorINSD_10device_ptrIdEEEEjS9_dNS7_10__identityEEEvT0_PT3_T1_NS0_13GridEvenShareISN_EET2_T4_E12temp_storage+32];
	add.f64 	%fd319, %fd375, %fd318;
	ld.shared.f64 	%fd320, [_ZZN3cub18CUB_300001_SM_10006detail6reduce18DeviceReduceKernelINS2_10policy_hubIdjN4cuda3std3__44plusIdEEE10Policy1000EN6thrust24THRUST_300001_SM_1000_NS6detail15normal_iteratorINSD_10device_ptrIdEEEEjS9_dNS7_10__identityEEEvT0_PT3_T1_NS0_13GridEvenShareISN_EET2_T4_E12temp_storage+40];
	add.f64 	%fd321, %fd319, %fd320;
	ld.shared.f64 	%fd322, [_ZZN3cub18CUB_300001_SM_10006detail6reduce18DeviceReduceKernelINS2_10policy_hubIdjN4cuda3std3__44plusIdEEE10Policy1000EN6thrust24THRUST_300001_SM_1000_NS6detail15normal_iteratorINSD_10device_ptrIdEEEEjS9_dNS7_10__identityEEEvT0_PT3_T1_NS0_13GridEvenShareISN_EET2_T4_E12temp_storage+48];
	add.f64 	%fd323, %fd321, %fd322;
	ld.shared.f64 	%fd324, [_ZZN3cub18CUB_300001_SM_10006detail6reduce18DeviceReduceKernelINS2_10policy_hubIdjN4cuda3std3__44plusIdEEE10Policy1000EN6thrust24THRUST_300001_SM_1000_NS6detail15normal_iteratorINSD_10device_ptrIdEEEEjS9_dNS7_10__identityEEEvT0_PT3_T1_NS0_13GridEvenShareISN_EET2_T4_E12temp_storage+56];
	add.f64 	%fd325, %fd323, %fd324;
	ld.shared.f64 	%fd326, [_ZZN3cub18CUB_300001_SM_10006detail6reduce18DeviceReduceKernelINS2_10policy_hubIdjN4cuda3std3__44plusIdEEE10Policy1000EN6thrust24THRUST_300001_SM_1000_NS6detail15normal_iteratorINSD_10device_ptrIdEEEEjS9_dNS7_10__identityEEEvT0_PT3_T1_NS0_13GridEvenShareISN_EET2_T4_E12temp_storage+64];
	add.f64 	%fd327, %fd325, %fd326;
	ld.shared.f64 	%fd328, [_ZZN3cub18CUB_300001_SM_10006detail6reduce18DeviceReduceKernelINS2_10policy_hubIdjN4cuda3std3__44plusIdEEE10Policy1000EN6thrust24THRUST_300001_SM_1000_NS6detail15normal_iteratorINSD_10device_ptrIdEEEEjS9_dNS7_10__identityEEEvT0_PT3_T1_NS0_13GridEvenShareISN_EET2_T4_E12temp_storage+72];
	add.f64 	%fd329, %fd327, %fd328;
	ld.shared.f64 	%fd330, [_ZZN3cub18CUB_300001_SM_10006detail6reduce18DeviceReduceKernelINS2_10policy_hubIdjN4cuda3std3__44plusIdEEE10Policy1000EN6thrust24THRUST_300001_SM_1000_NS6detail15normal_iteratorINSD_10device_ptrIdEEEEjS9_dNS7_10__identityEEEvT0_PT3_T1_NS0_13GridEvenShareISN_EET2_T4_E12temp_storage+80];
	add.f64 	%fd331, %fd329, %fd330;
	ld.shared.f64 	%fd332, [_ZZN3cub18CUB_300001_SM_10006detail6reduce18DeviceReduceKernelINS2_10policy_hubIdjN4cuda3std3__44plusIdEEE10Policy1000EN6thrust24THRUST_300001_SM_1000_NS6detail15normal_iteratorINSD_10device_ptrIdEEEEjS9_dNS7_10__identityEEEvT0_PT3_T1_NS0_13GridEvenShareISN_EET2_T4_E12temp_storage+88];
	add.f64 	%fd333, %fd331, %fd332;
	ld.shared.f64 	%fd334, [_ZZN3cub18CUB_300001_SM_10006detail6reduce18DeviceReduceKernelINS2_10policy_hubIdjN4cuda3std3__44plusIdEEE10Policy1000EN6thrust24THRUST_300001_SM_1000_NS6detail15normal_iteratorINSD_10device_ptrIdEEEEjS9_dNS7_10__identityEEEvT0_PT3_T1_NS0_13GridEvenShareISN_EET2_T4_E12temp_storage+96];
	add.f64 	%fd335, %fd333, %fd334;
	ld.shared.f64 	%fd336, [_ZZN3cub18CUB_300001_SM_10006detail6reduce18DeviceReduceKernelINS2_10policy_hubIdjN4cuda3std3__44plusIdEEE10Policy1000EN6thrust24THRUST_300001_SM_1000_NS6detail15normal_iteratorINSD_10device_ptrIdEEEEjS9_dNS7_10__identityEEEvT0_PT3_T1_NS0_13GridEvenShareISN_EET2_T4_E12temp_storage+104];
	add.f64 	%fd337, %fd335, %fd336;
	ld.shared.f64 	%fd338, [_ZZN3cub18CUB_300001_SM_10006detail6reduce18DeviceReduceKernelINS2_10policy_hubIdjN4cuda3std3__44plusIdEEE10Policy1000EN6thrust24THRUST_300001_SM_1000_NS6detail15normal_iteratorINSD_10device_ptrIdEEEEjS9_dNS7_10__identityEEEvT0_PT3_T1_NS0_13GridEvenShareISN_EET2_T4_E12temp_storage+112];
	add.f64 	%fd339, %fd337, %fd338;
	ld.shared.f64 	%fd340, [_ZZN3cub18CUB_300001_SM_10006detail6reduce18DeviceReduceKernelINS2_10policy_hubIdjN4cuda3std3__44plusIdEEE10Policy1000EN6thrust24THRUST_300001_SM_1000_NS6detail15normal_iteratorINSD_10device_ptrIdEEEEjS9_dNS7_10__identityEEEvT0_PT3_T1_NS0_13GridEvenShareISN_EET2_T4_E12temp_storage+120];
	add.f64 	%fd341, %fd339, %fd340;
	ld.shared.f64 	%fd342, [_ZZN3cub18CUB_300001_SM_10006detail6reduce18DeviceReduceKernelINS2_10policy_hubIdjN4cuda3std3__44plusIdEEE10Policy1000EN6thrust24THRUST_300001_SM_1000_NS6detail15normal_iteratorINSD_10device_ptrIdEEEEjS9_dNS7_10__identityEEEvT0_PT3_T1_NS0_13GridEvenShareISN_EET2_T4_E12temp_storage+128];
	add.f64 	%fd343, %fd341, %fd342;
	ld.shared.f64 	%fd344, [_ZZN3cub18CUB_300001_SM_10006detail6reduce18DeviceReduceKernelINS2_10policy_hubIdjN4cuda3std3__44plusIdEEE10Policy1000EN6thrust24THRUST_300001_SM_1000_NS6detail15normal_iteratorINSD_10device_ptrIdEEEEjS9_dNS7_10__identityEEEvT0_PT3_T1_NS0_13GridEvenShareISN_EET2_T4_E12temp_storage+136];
	add.f64 	%fd345, %fd343, %fd344;
	ld.shared.f64 	%fd346, [_ZZN3cub18CUB_300001_SM_10006detail6reduce18DeviceReduceKernelINS2_10policy_hubIdjN4cuda3std3__44plusIdEEE10Policy1000EN6thrust24THRUST_300001_SM_1000_NS6detail15normal_iteratorINSD_10device_ptrIdEEEEjS9_dNS7_10__identityEEEvT0_PT3_T1_NS0_13GridEvenShareISN_EET2_T4_E12temp_storage+144];
	add.f64 	%fd347, %fd345, %fd346;
	ld.shared.f64 	%fd348, [_ZZN3cub18CUB_300001_SM_10006detail6reduce18DeviceReduceKernelINS2_10policy_hubIdjN4cuda3std3__44plusIdEEE10Policy1000EN6thrust24THRUST_300001_SM_1000_NS6detail15normal_iteratorINSD_10device_ptrIdEEEEjS9_dNS7_10__identityEEEvT0_PT3_T1_NS0_13GridEvenShareISN_EET2_T4_E12temp_storage+152];
	add.f64 	%fd349, %fd347, %fd348;
	ld.shared.f64 	%fd350, [_ZZN3cub18CUB_300001_SM_10006detail6reduce18DeviceReduceKernelINS2_10policy_hubIdjN4cuda3std3__44plusIdEEE10Policy1000EN6thrust24THRUST_300001_SM_1000_NS6detail15normal_iteratorINSD_10device_ptrIdEEEEjS9_dNS7_10__identityEEEvT0_PT3_T1_NS0_13GridEvenShareISN_EET2_T4_E12temp_storage+160];
	add.f64 	%fd351, %fd349, %fd350;
	ld.shared.f64 	%fd352, [_ZZN3cub18CUB_300001_SM_10006detail6reduce18DeviceReduceKernelINS2_10policy_hubIdjN4cuda3std3__44plusIdEEE10Policy1000EN6thrust24THRUST_300001_SM_1000_NS6detail15normal_iteratorINSD_10device_ptrIdEEEEjS9_dNS7_10__identityEEEvT0_PT3_T1_NS0_13GridEvenShareISN_EET2_T4_E12temp_storage+168];
	add.f64 	%fd353, %fd351, %fd352;
	ld.shared.f64 	%fd354, [_ZZN3cub18CUB_300001_SM_10006detail6reduce18DeviceReduceKernelINS2_10policy_hubIdjN4cuda3std3__44plusIdEEE10Policy1000EN6thrust24THRUST_300001_SM_1000_NS6detail15normal_iteratorINSD_10device_ptrIdEEEEjS9_dNS7_10__identityEEEvT0_PT3_T1_NS0_13GridEvenShareISN_EET2_T4_E12temp_storage+176];
	add.f64 	%fd375, %fd353, %fd354;
	bra.uni 	$L__BB17_48;
$L__BB17_22:
	// begin inline asm
	mov.u32 %r215, %laneid;
	// end inline asm
	and.b32  	%r266, %r7, 992;
	add.s32 	%r267, %r266, 32;
	setp.gt.u32 	%p34, %r267, %r6;
	not.b32 	%r268, %r266;
	add.s32 	%r269, %r6, %r268;
	selp.b32 	%r264, %r269, 31, %p34;
	mov.b64 	%rd136, %fd364;
	mov.b64 	{%r217, %r222}, %rd136;
	mov.b32 	%r223, 1;
	mov.b32 	%r265, -1;
	// begin inline asm
	shfl.sync.down.b32 %r216, %r217, %r223, %r264, %r265;
	// end inline asm
	// begin inline asm
	shfl.sync.down.b32 %r221, %r222, %r223, %r264, %r265;
	// end inline asm
	mov.b64 	%rd137, {%r216, %r221};
	mov.b64 	%fd235, %rd137;
	setp.lt.s32 	%p35, %r215, %r264;
	add.f64 	%fd236, %fd364, %fd235;
	selp.f64 	%fd237, %fd236, %fd364, %p35;
	mov.b64 	%rd138, %fd237;
	mov.b64 	{%r227, %r232}, %rd138;
	mov.b32 	%r233, 2;
	// begin inline asm
	shfl.sync.down.b32 %r226, %r227, %r233, %r264, %r265;
	// end inline asm
	// begin inline asm
	shfl.sync.down.b32 %r231, %r232, %r233, %r264, %r265;
	// end inline asm
	mov.b64 	%rd139, {%r226, %r231};
	mov.b64 	%fd238, %rd139;
	add.s32 	%r270, %r215, 2;
	setp.gt.s32 	%p36, %r270, %r264;
	add.f64 	%fd239, %fd237, %fd238;
	selp.f64 	%fd240, %fd237, %fd239, %p36;
	mov.b64 	%rd140, %fd240;
	mov.b64 	{%r237, %r242}, %rd140;
	mov.b32 	%r243, 4;
	// begin inline asm
	shfl.sync.down.b32 %r236, %r237, %r243, %r264, %r265;
	// end inline asm
	// begin inline asm
	shfl.sync.down.b32 %r241, %r242, %r243, %r264, %r265;
	// end inline asm
	mov.b64 	%rd141, {%r236, %r241};
	mov.b64 	%fd241, %rd141;
	add.s32 	%r271, %r215, 4;
	setp.gt.s32 	%p37, %r271, %r264;
	add.f64 	%fd242, %fd240, %fd241;
	selp.f64 	%fd243, %fd240, %fd242, %p37;
	mov.b64 	%rd142, %fd243;
	mov.b64 	{%r247, %r252}, %rd142;
	mov.b32 	%r253, 8;
	// begin inline asm
	shfl.sync.down.b32 %r246, %r247, %r253, %r264, %r265;
	// end inline asm
	// begin inline asm
	shfl.sync.down.b32 %r251, %r252, %r253, %r264, %r265;
	// end inline asm
	mov.b64 	%rd143, {%r246, %r251};
	mov.b64 	%fd244, %rd143;
	add.s32 	%r272, %r215, 8;
	setp.gt.s32 	%p38, %r272, %r264;
	add.f64 	%fd245, %fd243, %fd244;
	selp.f64 	%fd246, %fd243, %fd245, %p38;
	mov.b64 	%rd144, %fd246;
	mov.b64 	{%r257, %r262}, %rd144;
	mov.b32 	%r263, 16;
	// begin inline asm
	shfl.sync.down.b32 %r256, %r257, %r263, %r264, %r265;
	// end inline asm
	// begin inline asm
	shfl.sync.down.b32 %r261, %r262, %r263, %r264, %r265;
	// end inline asm
	mov.b64 	%rd145, {%r256, %r261};
	mov.b64 	%fd247, %rd145;
	add.s32 	%r273, %r215, 16;
	setp.gt.s32 	%p39, %r273, %r264;
	add.f64 	%fd248, %fd246, %fd247;
	selp.f64 	%fd375, %fd246, %fd248, %p39;
	setp.ne.s32 	%p40, %r215, 0;
	@%p40 bra 	$L__BB17_24;
	shr.u32 	%r274, %r7, 2;
	and.b32  	%r275, %r274, 248;
	mov.u32 	%r276, _ZZN3cub18CUB_300001_SM_10006detail6reduce18DeviceReduceKernelINS2_10policy_hubIdjN4cuda3std3__44plusIdEEE10Policy1000EN6thrust24THRUST_300001_SM_1000_NS6detail15normal_iteratorINSD_10device_ptrIdEEEEjS9_dNS7_10__identityEEEvT0_PT3_T1_NS0_13GridEvenShareISN_EET2_T4_E12temp_storage;
	add.s32 	%r277, %r276, %r275;
	st.shared.f64 	[%r277+24], %fd375;
$L__BB17_24:
	bar.sync 	0;
	setp.ne.s32 	%p41, %r7, 0;
	@%p41 bra 	$L__BB17_48;
	setp.gt.u32 	%p42, %r6, 32;
	ld.shared.f64 	%fd249, [_ZZN3cub18CUB_300001_SM_10006detail6reduce18DeviceReduceKernelINS2_10policy_hubIdjN4cuda3std3__44plusIdEEE10Policy1000EN6thrust24THRUST_300001_SM_1000_NS6detail15normal_iteratorINSD_10device_ptrIdEEEEjS9_dNS7_10__identityEEEvT0_PT3_T1_NS0_13GridEvenShareISN_EET2_T4_E12temp_storage+32];
	add.f64 	%fd250, %fd375, %fd249;
	selp.f64 	%fd251, %fd250, %fd375, %p42;
	setp.gt.u32 	%p43, %r6, 64;
	ld.shared.f64 	%fd252, [_ZZN3cub18CUB_300001_SM_10006detail6reduce18DeviceReduceKernelINS2_10policy_hubIdjN4cuda3std3__44plusIdEEE10Policy1000EN6thrust24THRUST_300001_SM_1000_NS6detail15normal_iteratorINSD_10device_ptrIdEEEEjS9_dNS7_10__identityEEEvT0_PT3_T1_NS0_13GridEvenShareISN_EET2_T4_E12temp_storage+40];
	add.f64 	%fd253, %fd252, %fd251;
	selp.f64 	%fd254, %fd253, %fd251, %p43;
	setp.gt.u32 	%p44, %r6, 96;
	ld.shared.f64 	%fd255, [_ZZN3cub18CUB_300001_SM_10006detail6reduce18DeviceReduceKernelINS2_10policy_hubIdjN4cuda3std3__44plusIdEEE10Policy1000EN6thrust24THRUST_300001_SM_1000_NS6detail15normal_iteratorINSD_10device_ptrIdEEEEjS9_dNS7_10__identityEEEvT0_PT3_T1_NS0_13GridEvenShareISN_EET2_T4_E12temp_storage+48];
	add.f64 	%fd256, %fd255, %fd254;
	selp.f64 	%fd257, %fd256, %fd254, %p44;
	setp.gt.u32 	%p45, %r6, 128;
	ld.shared.f64 	%fd258, [_ZZN3cub18CUB_300001_SM_10006detail6reduce18DeviceReduceKernelINS2_10policy_hubIdjN4cuda3std3__44plusIdEEE10Policy1000EN6thrust24THRUST_300001_SM_1000_NS6detail15normal_iteratorINSD_10device_ptrIdEEEEjS9_dNS7_10__identityEEEvT0_PT3_T1_NS0_13GridEvenShareISN_EET2_T4_E12temp_storage+56];
	add.f64 	%fd259, %fd258, %fd257;
	selp.f64 	%fd260, %fd259, %fd257, %p45;
	setp.gt.u32 	%p46, %r6, 160;
	ld.shared.f64 	%fd261, [_ZZN3cub18CUB_300001_SM_10006detail6reduce18DeviceReduceKernelINS2_10policy_hubIdjN4cuda3std3__44plusIdEEE10Policy1000EN6thrust24THRUST_300001_SM_1000_NS6detail15normal_iteratorINSD_10device_ptrIdEEEEjS9_dNS7_10__identityEEEvT0_PT3_T1_NS0_13GridEvenShareISN_EET2_T4_E12temp_storage+64];
	add.f64 	%fd262, %fd261, %fd260;
	selp.f64 	%fd263, %fd262, %fd260, %p46;
	setp.gt.u32 	%p47, %r6, 192;
	ld.shared.f64 	%fd264, [_ZZN3cub18CUB_300001_SM_10006detail6reduce18DeviceReduceKernelINS2_10policy_hubIdjN4cuda3std3__44plusIdEEE10Policy1000EN6thrust24THRUST_300001_SM_1000_NS6detail15normal_iteratorINSD_10device_ptrIdEEEEjS9_dNS7_10__identityEEEvT0_PT3_T1_NS0_13GridEvenShareISN_EET2_T4_E12temp_storage+72];
	add.f64 	%fd265, %fd264, %fd263;
	selp.f64 	%fd266, %fd265, %fd263, %p47;
	setp.gt.u32 	%p48, %r6, 224;
	ld.shared.f64 	%fd267, [_ZZN3cub18CUB_300001_SM_10006detail6reduce18DeviceReduceKernelINS2_10policy_hubIdjN4cuda3std3__44plusIdEEE10Policy1000EN6thrust24THRUST_300001_SM_1000_NS6detail15normal_iteratorINSD_10device_ptrIdEEEEjS9_dNS7_10__identityEEEvT0_PT3_T1_NS0_13GridEvenShareISN_EET2_T4_E12temp_storage+80];
	add.f64 	%fd268, %fd267, %fd266;
	selp.f64 	%fd269, %fd268, %fd266, %p48;
	setp.gt.u32 	%p49, %r6, 256;
	ld.shared.f64 	%fd270, [_ZZN3cub18CUB_300001_SM_10006detail6reduce18DeviceReduceKernelINS2_10policy_hubIdjN4cuda3std3__44plusIdEEE10Policy1000EN6thrust24THRUST_300001_SM_1000_NS6detail15normal_iteratorINSD_10device_ptrIdEEEEjS9_dNS7_10__identityEEEvT0_PT3_T1_NS0_13GridEvenShareISN_EET2_T4_E12temp_storage+88];
	add.f64 	%fd271, %fd270, %fd269;
	selp.f64 	%fd272, %fd271, %fd269, %p49;
	setp.gt.u32 	%p50, %r6, 288;
	ld.shared.f64 	%fd273, [_ZZN3cub18CUB_300001_SM_10006detail6reduce18DeviceReduceKernelINS2_10policy_hubIdjN4cuda3std3__44plusIdEEE10Policy1000EN6thrust24THRUST_300001_SM_1000_NS6detail15normal_iteratorINSD_10device_ptrIdEEEEjS9_dNS7_10__identityEEEvT0_PT3_T1_NS0_13GridEvenShareISN_EET2_T4_E12temp_storage+96];
	add.f64 	%fd274, %fd273, %fd272;
	selp.f64 	%fd275, %fd274, %fd272, %p50;
	setp.gt.u32 	%p51, %r6, 320;
	ld.shared.f64 	%fd276, [_ZZN3cub18CUB_300001_SM_10006detail6reduce18DeviceReduceKernelINS2_10policy_hubIdjN4cuda3std3__44plusIdEEE10Policy1000EN6thrust24THRUST_300001_SM_1000_NS6detail15normal_iteratorINSD_10device_ptrIdEEEEjS9_dNS7_10__identityEEEvT0_PT3_T1_NS0_13GridEvenShareISN_EET2_T4_E12temp_storage+104];
	add.f64 	%fd277, %fd276, %fd275;
	selp.f64 	%fd278, %fd277, %fd275, %p51;
	setp.gt.u32 	%p52, %r6, 352;
	ld.shared.f64 	%fd279, [_ZZN3cub18CUB_300001_SM_10006detail6reduce18DeviceReduceKernelINS2_10policy_hubIdjN4cuda3std3__44plusIdEEE10Policy1000EN6thrust24THRUST_300001_SM_1000_NS6detail15normal_iteratorINSD_10device_ptrIdEEEEjS9_dNS7_10__identityEEEvT0_PT3_T1_NS0_13GridEvenShareISN_EET2_T4_E12temp_storage+112];
	add.f64 	%fd280, %fd279, %fd278;
	selp.f64 	%fd281, %fd280, %fd278, %p52;
	setp.gt.u32 	%p53, %r6, 384;
	ld.shared.f64 	%fd282, [_ZZN3cub18CUB_300001_SM_10006detail6reduce18DeviceReduceKernelINS2_10policy_hubIdjN4cuda3std3__44plusIdEEE10Policy1000EN6thrust24THRUST_300001_SM_1000_NS6detail15normal_iteratorINSD_10device_ptrIdEEEEjS9_dNS7_10__identityEEEvT0_PT3_T1_NS0_13GridEvenShareISN_EET2_T4_E12temp_storage+120];
	add.f64 	%fd283, %fd282, %fd281;
	selp.f64 	%fd284, %fd283, %fd281, %p53;
	setp.gt.u32 	%p54, %r6, 416;
	ld.shared.f64 	%fd285, [_ZZN3cub18CUB_300001_SM_10006detail6reduce18DeviceReduceKernelINS2_10policy_hubIdjN4cuda3std3__44plusIdEEE10Policy1000EN6thrust24THRUST_300001_SM_1000_NS6detail15normal_iteratorINSD_10device_ptrIdEEEEjS9_dNS7_10__identityEEEvT0_PT3_T1_NS0_13GridEvenShareISN_EET2_T4_E12temp_storage+128];
	add.f64 	%fd286, %fd285, %fd284;
	selp.f64 	%fd287, %fd286, %fd284, %p54;
	setp.gt.u32 	%p55, %r6, 448;
	ld.shared.f64 	%fd288, [_ZZN3cub18CUB_300001_SM_10006detail6reduce18DeviceReduceKernelINS2_10policy_hubIdjN4cuda3std3__44plusIdEEE10Policy1000EN6thrust24THRUST_300001_SM_1000_NS6detail15normal_iteratorINSD_10device_ptrIdEEEEjS9_dNS7_10__identityEEEvT0_PT3_T1_NS0_13GridEvenShareISN_EET2_T4_E12temp_storage+136];
	add.f64 	%fd289, %fd288, %fd287;
	selp.f64 	%fd290, %fd289, %fd287, %p55;
	setp.gt.u32 	%p56, %r6, 480;
	ld.shared.f64 	%fd291, [_ZZN3cub18CUB_300001_SM_10006detail6reduce18DeviceReduceKernelINS2_10policy_hubIdjN4cuda3std3__44plusIdEEE10Policy1000EN6thrust24THRUST_300001_SM_1000_NS6detail15normal_iteratorINSD_10device_ptrIdEEEEjS9_dNS7_10__identityEEEvT0_PT3_T1_NS0_13GridEvenShareISN_EET2_T4_E12temp_storage+144];
	add.f64 	%fd292, %fd291, %fd290;
	selp.f64 	%fd293, %fd292, %fd290, %p56;
	setp.gt.u32 	%p57, %r6, 512;
	ld.shared.f64 	%fd294, [_ZZN3cub18CUB_300001_SM_10006detail6reduce18DeviceReduceKernelINS2_10policy_hubIdjN4cuda3std3__44plusIdEEE10Policy1000EN6thrust24THRUST_300001_SM_1000_NS6detail15normal_iteratorINSD_10device_ptrIdEEEEjS9_dNS7_10__identityEEEvT0_PT3_T1_NS0_13GridEvenShareISN_EET2_T4_E12temp_storage+152];
	add.f64 	%fd295, %fd294, %fd293;
	selp.f64 	%fd296, %fd295, %fd293, %p57;
	setp.gt.u32 	%p58, %r6, 544;
	ld.shared.f64 	%fd297, [_ZZN3cub18CUB_300001_SM_10006detail6reduce18DeviceReduceKernelINS2_10policy_hubIdjN4cuda3std3__44plusIdEEE10Policy1000EN6thrust24THRUST_300001_SM_1000_NS6detail15normal_iteratorINSD_10device_ptrIdEEEEjS9_dNS7_10__identityEEEvT0_PT3_T1_NS0_13GridEvenShareISN_EET2_T4_E12temp_storage+160];
	add.f64 	%fd298, %fd297, %fd296;
	selp.f64 	%fd299, %fd298, %fd296, %p58;
	setp.gt.u32 	%p59, %r6, 576;
	ld.shared.f64 	%fd300, [_ZZN3cub18CUB_300001_SM_10006detail6reduce18DeviceReduceKernelINS2_10policy_hubIdjN4cuda3std3__44plusIdEEE10Policy1000EN6thrust24THRUST_300001_SM_1000_NS6detail15normal_iteratorINSD_10device_ptrIdEEEEjS9_dNS7_10__identityEEEvT0_PT3_T1_NS0_13GridEvenShareISN_EET2_T4_E12temp_storage+168];
	add.f64 	%fd301, %fd300, %fd299;
	selp.f64 	%fd302, %fd301, %fd299, %p59;
	setp.gt.u32 	%p60, %r6, 608;
	ld.shared.f64 	%fd303, [_ZZN3cub18CUB_300001_SM_10006detail6reduce18DeviceReduceKernelINS2_10policy_hubIdjN4cuda3std3__44plusIdEEE10Policy1000EN6thrust24THRUST_300001_SM_1000_NS6detail15normal_iteratorINSD_10device_ptrIdEEEEjS9_dNS7_10__identityEEEvT0_PT3_T1_NS0_13GridEvenShareISN_EET2_T4_E12temp_storage+176];
	add.f64 	%fd304, %fd303, %fd302;
	selp.f64 	%fd375, %fd304, %fd302, %p60;
	bra.uni 	$L__BB17_48;
$L__BB17_26:
	mov.u32 	%r35, %tid.x;
	add.s32 	%r72, %r347, %r35;
	mul.wide.u32 	%rd4, %r72, 8;
	add.s64 	%rd5, %rd1, %rd4;
	ld.global.f64 	%fd41, [%rd5];
	ld.global.f64 	%fd42, [%rd5+5120];
	ld.global.f64 	%fd43, [%rd5+10240];
	ld.global.f64 	%fd44, [%rd5+15360];
	ld.global.f64 	%fd45, [%rd5+20480];
	ld.global.f64 	%fd46, [%rd5+25600];
	ld.global.f64 	%fd47, [%rd5+30720];
	ld.global.f64 	%fd48, [%rd5+35840];
	add.f64 	%fd49, %fd41, %fd42;
	add.f64 	%fd50, %fd49, %fd43;
	add.f64 	%fd51, %fd50, %fd44;
	add.f64 	%fd52, %fd51, %fd45;
	add.f64 	%fd53, %fd52, %fd46;
	add.f64 	%fd54, %fd53, %fd47;
	add.f64 	%fd374, %fd54, %fd48;
	setp.lt.u32 	%p2, %r6, %r4;
	@%p2 bra 	$L__BB17_44;
	add.s32 	%r36, %r4, %r347;
	not.b32 	%r74, %r35;
	add.s32 	%r75, %r74, %r1;
	sub.s32 	%r76, %r75, %r4;
	sub.s32 	%r344, %r76, %r347;
	add.s32 	%r77, %r36, %r35;
	add.s32 	%r343, %r77, 5120;
	mov.b32 	%r346, 0;
	mov.u32 	%r345, %r36;
$L__BB17_28:
	mad.lo.s32 	%r347, %r2, 5120, %r347;
	add.s32 	%r78, %r1, -5120;
	setp.gt.u32 	%p3, %r347, %r78;
	@%p3 bra 	$L__BB17_30;
	add.s32 	%r79, %r35, %r347;
	mul.wide.u32 	%rd6, %r79, 8;
	add.s64 	%rd7, %rd1, %rd6;
	ld.global.f64 	%fd55, [%rd7];
	ld.global.f64 	%fd56, [%rd7+5120];
	ld.global.f64 	%fd57, [%rd7+10240];
	ld.global.f64 	%fd58, [%rd7+15360];
	ld.global.f64 	%fd59, [%rd7+20480];
	ld.global.f64 	%fd60, [%rd7+25600];
	ld.global.f64 	%fd61, [%rd7+30720];
	ld.global.f64 	%fd62, [%rd7+35840];
	add.f64 	%fd63, %fd374, %fd55;
	add.f64 	%fd64, %fd63, %fd56;
	add.f64 	%fd65, %fd64, %fd57;
	add.f64 	%fd66, %fd65, %fd58;
	add.f64 	%fd67, %fd66, %fd59;
	add.f64 	%fd68, %fd67, %fd60;
	add.f64 	%fd69, %fd68, %fd61;
	add.f64 	%fd374, %fd69, %fd62;
	sub.s32 	%r80, %r1, %r347;
	mul.lo.s32 	%r81, %r2, 5120;
	setp.lt.u32 	%p4, %r80, %r81;
	add.s32 	%r346, %r346, 1;
	add.s32 	%r345, %r345, %r81;
	sub.s32 	%r344, %r344, %r81;
	add.s32 	%r343, %r343, %r81;
	@%p4 bra 	$L__BB17_44;
	bra.uni 	$L__BB17_28;
$L__BB17_30:
	setp.le.u32 	%p5, %r1, %r347;
	sub.s32 	%r82, %r1, %r347;
	setp.ge.s32 	%p6, %r35, %r82;
	or.pred  	%p7, %p5, %p6;
	@%p7 bra 	$L__BB17_44;
	not.b32 	%r84, %r35;
	add.s32 	%r85, %r1, %r84;
	sub.s32 	%r86, %r85, %r36;
	mul.lo.s32 	%r87, %r2, %r346;
	mad.lo.s32 	%r88, %r87, -5120, %r86;
	mul.hi.u32 	%r89, %r88, -858993459;
	shr.u32 	%r90, %r89, 9;
	add.s32 	%r49, %r90, 1;
	and.b32  	%r50, %r49, 15;
	setp.lt.u32 	%p8, %r88, 9600;
	mov.u32 	%r352, %r35;
	@%p8 bra 	$L__BB17_35;
	or.b32  	%r350, %r35, 5120;
	mul.hi.u32 	%r91, %r344, -858993459;
	shr.u32 	%r92, %r91, 9;
	add.s32 	%r93, %r92, 1;
	and.b32  	%r94, %r93, 16777200;
	neg.s32 	%r348, %r94;
$L__BB17_33:
	.pragma "nounroll";
	add.s32 	%r95, %r343, -5120;
	mul.wide.u32 	%rd8, %r95, 8;
	add.s64 	%rd9, %rd1, %rd8;
	ld.global.f64 	%fd71, [%rd9];
	add.f64 	%fd72, %fd374, %fd71;
	add.s32 	%r96, %r343, -4480;
	mul.wide.u32 	%rd10, %r96, 8;
	add.s64 	%rd11, %rd1, %rd10;
	ld.global.f64 	%fd73, [%rd11];
	add.f64 	%fd74, %fd72, %fd73;
	add.s32 	%r97, %r343, -3840;
	mul.wide.u32 	%rd12, %r97, 8;
	add.s64 	%rd13, %rd1, %rd12;
	ld.global.f64 	%fd75, [%rd13];
	add.f64 	%fd76, %fd74, %fd75;
	add.s32 	%r98, %r343, -3200;
	mul.wide.u32 	%rd14, %r98, 8;
	add.s64 	%rd15, %rd1, %rd14;
	ld.global.f64 	%fd77, [%rd15];
	add.f64 	%fd78, %fd76, %fd77;
	add.s32 	%r99, %r343, -2560;
	mul.wide.u32 	%rd16, %r99, 8;
	add.s64 	%rd17, %rd1, %rd16;
	ld.global.f64 	%fd79, [%rd17];
	add.f64 	%fd80, %fd78, %fd79;
	add.s32 	%r100, %r343, -1920;
	mul.wide.u32 	%rd18, %r100, 8;
	add.s64 	%rd19, %rd1, %rd18;
	ld.global.f64 	%fd81, [%rd19];
	add.f64 	%fd82, %fd80, %fd81;
	add.s32 	%r101, %r343, -1280;
	mul.wide.u32 	%rd20, %r101, 8;
	add.s64 	%rd21, %rd1, %rd20;
	ld.global.f64 	%fd83, [%rd21];
	add.f64 	%fd84, %fd82, %fd83;
	add.s32 	%r102, %r343, 4480;
	add.s32 	%r103, %r343, -640;
	mul.wide.u32 	%rd22, %r103, 8;
	add.s64 	%rd23, %rd1, %rd22;
	ld.global.f64 	%fd85, [%rd23];
	add.f64 	%fd86, %fd84, %fd85;
	mul.wide.u32 	%rd24, %r343, 8;
	add.s64 	%rd25, %rd1, %rd24;
	ld.global.f64 	%fd87, [%rd25];
	add.f64 	%fd88, %fd86, %fd87;
	add.s32 	%r104, %r343, 640;
	mul.wide.u32 	%rd26, %r104, 8;
	add.s64 	%rd27, %rd1, %rd26;
	ld.global.f64 	%fd89, [%rd27];
	add.f64 	%fd90, %fd88, %fd89;
	add.s32 	%r105, %r343, 1280;
	mul.wide.u32 	%rd28, %r105, 8;
	add.s64 	%rd29, %rd1, %rd28;
	ld.global.f64 	%fd91, [%rd29];
	add.f64 	%fd92, %fd90, %fd91;
	add.s32 	%r106, %r343, 1920;
	mul.wide.u32 	%rd30, %r106, 8;
	add.s64 	%rd31, %rd1, %rd30;
	ld.global.f64 	%fd93, [%rd31];
	add.f64 	%fd94, %fd92, %fd93;
	add.s32 	%r107, %r343, 2560;
	mul.wide.u32 	%rd32, %r107, 8;
	add.s64 	%rd33, %rd1, %rd32;
	ld.global.f64 	%fd95, [%rd33];
	add.f64 	%fd96, %fd94, %fd95;
	add.s32 	%r108, %r343, 3200;
	mul.wide.u32 	%rd34, %r108, 8;
	add.s64 	%rd35, %rd1, %rd34;
	ld.global.f64 	%fd97, [%rd35];
	add.f64 	%fd98, %fd96, %fd97;
	add.s32 	%r109, %r343, 3840;
	mul.wide.u32 	%rd36, %r109, 8;
	add.s64 	%rd37, %rd1, %rd36;
	ld.global.f64 	%fd99, [%rd37];
	add.f64 	%fd100, %fd98, %fd99;
	mul.wide.u32 	%rd38, %r102, 8;
	add.s64 	%rd39, %rd1, %rd38;
	ld.global.f64 	%fd101, [%rd39];
	add.f64 	%fd374, %fd100, %fd101;
	add.s32 	%r350, %r350, 10240;
	add.s32 	%r343, %r343, 10240;
	add.s32 	%r348, %r348, 16;
	setp.ne.s32 	%p9, %r348, 0;
	@%p9 bra 	$L__BB17_33;
	add.s32 	%r352, %r350, -5120;
$L__BB17_35:
	setp.eq.s32 	%p10, %r50, 0;
	@%p10 bra 	$L__BB17_44;
	and.b32  	%r61, %r49, 7;
	setp.lt.u32 	%p11, %r50, 8;
	@%p11 bra 	$L__BB17_38;
	add.s32 	%r110, %r352, %r347;
	mul.wide.u32 	%rd40, %r110, 8;
	add.s64 	%rd41, %rd1, %rd40;
	ld.global.f64 	%fd103, [%rd41];
	add.f64 	%fd104, %fd374, %fd103;
	add.s32 	%r111, %r110, 640;
	mul.wide.u32 	%rd42, %r111, 8;
	add.s64 	%rd43, %rd1, %rd42;
	ld.global.f64 	%fd105, [%rd43];
	add.f64 	%fd106, %fd104, %fd105;
	add.s32 	%r112, %r110, 1280;
	mul.wide.u32 	%rd44, %r112, 8;
	add.s64 	%rd45, %rd1, %rd44;
	ld.global.f64 	%fd107, [%rd45];
	add.f64 	%fd108, %fd106, %fd107;
	add.s32 	%r113, %r110, 1920;
	mul.wide.u32 	%rd46, %r113, 8;
	add.s64 	%rd47, %rd1, %rd46;
	ld.global.f64 	%fd109, [%rd47];
	add.f64 	%fd110, %fd108, %fd109;
	add.s32 	%r114, %r110, 2560;
	mul.wide.u32 	%rd48, %r114, 8;
	add.s64 	%rd49, %rd1, %rd48;
	ld.global.f64 	%fd111, [%rd49];
	add.f64 	%fd112, %fd110, %fd111;
	add.s32 	%r115, %r110, 3200;
	mul.wide.u32 	%rd50, %r115, 8;
	add.s64 	%rd51, %rd1, %rd50;
	ld.global.f64 	%fd113, [%rd51];
	add.f64 	%fd114, %fd112, %fd113;
	add.s32 	%r116, %r110, 3840;
	mul.wide.u32 	%rd52, %r116, 8;
	add.s64 	%rd53, %rd1, %rd52;
	ld.global.f64 	%fd115, [%rd53];
	add.f64 	%fd116, %fd114, %fd115;
	add.s32 	%r117, %r110, 4480;
	mul.wide.u32 	%rd54, %r117, 8;
	add.s64 	%rd55, %rd1, %rd54;
	ld.global.f64 	%fd117, [%rd55];
	add.f64 	%fd374, %fd116, %fd117;
	add.s32 	%r352, %r352, 5120;
$L__BB17_38:
	setp.eq.s32 	%p12, %r61, 0;
	@%p12 bra 	$L__BB17_44;
	setp.lt.u32 	%p13, %r61, 4;
	@%p13 bra 	$L__BB17_41;
	add.s32 	%r118, %r352, %r347;
	mul.wide.u32 	%rd56, %r118, 8;
	add.s64 	%rd57, %rd1, %rd56;
	ld.global.f64 	%fd119, [%rd57];
	add.f64 	%fd120, %fd374, %fd119;
	add.s32 	%r119, %r118, 640;
	mul.wide.u32 	%rd58, %r119, 8;
	add.s64 	%rd59, %rd1, %rd58;
	ld.global.f64 	%fd121, [%rd59];
	add.f64 	%fd122, %fd120, %fd121;
	add.s32 	%r120, %r118, 1280;
	mul.wide.u32 	%rd60, %r120, 8;
	add.s64 	%rd61, %rd1, %rd60;
	ld.global.f64 	%fd123, [%rd61];
	add.f64 	%fd124, %fd122, %fd123;
	add.s32 	%r121, %r118, 1920;
	mul.wide.u32 	%rd62, %r121, 8;
	add.s64 	%rd63, %rd1, %rd62;
	ld.global.f64 	%fd125, [%rd63];
	add.f64 	%fd374, %fd124, %fd125;
	add.s32 	%r352, %r352, 2560;
$L__BB17_41:
	and.b32  	%r122, %r49, 3;
	setp.eq.s32 	%p14, %r122, 0;
	@%p14 bra 	$L__BB17_44;
	add.s32 	%r355, %r352, %r345;
	mul.hi.u32 	%r123, %r344, -858993459;
	cvt.u16.u32 	%rs1, %r123;
	shr.u16 	%rs2, %rs1, 9;
	add.s16 	%rs3, %rs2, 1;
	cvt.u32.u16 	%r124, %rs3;
	and.b32  	%r125, %r124, 3;
	neg.s32 	%r354, %r125;
$L__BB17_43:
	.pragma "nounroll";
	mul.wide.u32 	%rd64, %r355, 8;
	add.s64 	%rd65, %rd1, %rd64;
	ld.global.f64 	%fd126, [%rd65];
	add.f64 	%fd374, %fd374, %fd126;
	add.s32 	%r355, %r355, 640;
	add.s32 	%r354, %r354, 1;
	setp.ne.s32 	%p15, %r354, 0;
	@%p15 bra 	$L__BB17_43;
$L__BB17_44:
	// begin inline asm
	mov.u32 %r126, %laneid;
	// end inline asm
	mov.b64 	%rd66, %fd374;
	mov.b64 	{%r128, %r133}, %rd66;
	mov.b32 	%r134, 1;
	mov.b32 	%r175, 31;
	mov.b32 	%r176, -1;
	// begin inline asm
	shfl.sync.down.b32 %r127, %r128, %r134, %r175, %r176;
	// end inline asm
	// begin inline asm
	shfl.sync.down.b32 %r132, %r133, %r134, %r175, %r176;
	// end inline asm
	mov.b64 	%rd67, {%r127, %r132};
	mov.b64 	%fd127, %rd67;
	setp.gt.s32 	%p16, %r126, 30;
	add.f64 	%fd128, %fd374, %fd127;
	selp.f64 	%fd129, %fd374, %fd128, %p16;
	mov.b64 	%rd68, %fd129;
	mov.b64 	{%r138, %r143}, %rd68;
	mov.b32 	%r144, 2;
	// begin inline asm
	shfl.sync.down.b32 %r137, %r138, %r144, %r175, %r176;
	// end inline asm
	// begin inline asm
	shfl.sync.down.b32 %r142, %r143, %r144, %r175, %r176;
	// end inline asm
	mov.b64 	%rd69, {%r137, %r142};
	mov.b64 	%fd130, %rd69;
	setp.gt.s32 	%p17, %r126, 29;
	add.f64 	%fd131, %fd129, %fd130;
	selp.f64 	%fd132, %fd129, %fd131, %p17;
	mov.b64 	%rd70, %fd132;
	mov.b64 	{%r148, %r153}, %rd70;
	mov.b32 	%r154, 4;
	// begin inline asm
	shfl.sync.down.b32 %r147, %r148, %r154, %r175, %r176;
	// end inline asm
	// begin inline asm
	shfl.sync.down.b32 %r152, %r153, %r154, %r175, %r176;
	// end inline asm
	mov.b64 	%rd71, {%r147, %r152};
	mov.b64 	%fd133, %rd71;
	setp.gt.s32 	%p18, %r126, 27;
	add.f64 	%fd134, %fd132, %fd133;
	selp.f64 	%fd135, %fd132, %fd134, %p18;
	mov.b64 	%rd72, %fd135;
	mov.b64 	{%r158, %r163}, %rd72;
	mov.b32 	%r164, 8;
	// begin inline asm
	shfl.sync.down.b32 %r157, %r158, %r164, %r175, %r176;
	// end inline asm
	// begin inline asm
	shfl.sync.down.b32 %r162, %r163, %r164, %r175, %r176;
	// end inline asm
	mov.b64 	%rd73, {%r157, %r162};
	mov.b64 	%fd136, %rd73;
	setp.gt.s32 	%p19, %r126, 23;
	add.f64 	%fd137, %fd135, %fd136;
	selp.f64 	%fd138, %fd135, %fd137, %p19;
	mov.b64 	%rd74, %fd138;
	mov.b64 	{%r168, %r173}, %rd74;
	mov.b32 	%r174, 16;
	// begin inline asm
	shfl.sync.down.b32 %r167, %r168, %r174, %r175, %r176;
	// end inline asm
	// begin inline asm
	shfl.sync.down.b32 %r172, %r173, %r174, %r175, %r176;
	// end inline asm
	mov.b64 	%rd75, {%r167, %r172};
	mov.b64 	%fd139, %rd75;
	setp.gt.s32 	%p20, %r126, 15;
	add.f64 	%fd37, %fd138, %fd139;
	selp.f64 	%fd375, %fd138, %fd37, %p20;
	setp.ne.s32 	%p21, %r126, 0;
	@%p21 bra 	$L__BB17_46;
	shr.u32 	%r177, %r35, 2;
	and.b32  	%r178, %r177, 248;
	mov.u32 	%r179, _ZZN3cub18CUB_300001_SM_10006detail6reduce18DeviceReduceKernelINS2_10policy_hubIdjN4cuda3std3__44plusIdEEE10Policy1000EN6thrust24THRUST_300001_SM_1000_NS6detail15normal_iteratorINSD_10device_ptrIdEEEEjS9_dNS7_10__identityEEEvT0_PT3_T1_NS0_13GridEvenShareISN_EET2_T4_E12temp_storage;
	add.s32 	%r180, %r179, %r178;
	st.shared.f64 	[%r180+24], %fd37;
$L__BB17_46:
	bar.sync 	0;
	setp.ne.s32 	%p22, %r35, 0;
	@%p22 bra 	$L__BB17_48;
	ld.shared.f64 	%fd140, [_ZZN3cub18CUB_300001_SM_10006detail6reduce18DeviceReduceKernelINS2_10policy_hubIdjN4cuda3std3__44plusIdEEE10Policy1000EN6thrust24THRUST_300001_SM_1000_NS6detail15normal_iteratorINSD_10device_ptrIdEEEEjS9_dNS7_10__identityEEEvT0_PT3_T1_NS0_13GridEvenShareISN_EET2_T4_E12temp_storage+32];
	add.f64 	%fd141, %fd375, %fd140;
	ld.shared.f64 	%fd142, [_ZZN3cub18CUB_300001_SM_10006detail6reduce18DeviceReduceKernelINS2_10policy_hubIdjN4cuda3std3__44plusIdEEE10Policy1000EN6thrust24THRUST_300001_SM_1000_NS6detail15normal_iteratorINSD_10device_ptrIdEEEEjS9_dNS7_10__identityEEEvT0_PT3_T1_NS0_13GridEvenShareISN_EET2_T4_E12temp_storage+40];
	add.f64 	%fd143, %fd141, %fd142;
	ld.shared.f64 	%fd144, [_ZZN3cub18CUB_300001_SM_10006detail6reduce18DeviceReduceKernelINS2_10policy_hubIdjN4cuda3std3__44plusIdEEE10Policy1000EN6thrust24THRUST_300001_SM_1000_NS6detail15normal_iteratorINSD_10device_ptrIdEEEEjS9_dNS7_10__identityEEEvT0_PT3_T1_NS0_13GridEvenShareISN_EET2_T4_E12temp_storage+48];
	add.f64 	%fd145, %fd143, %fd144;
	ld.shared.f64 	%fd146, [_ZZN3cub18CUB_300001_SM_10006detail6reduce18DeviceReduceKernelINS2_10policy_hubIdjN4cuda3std3__44plusIdEEE10Policy1000EN6thrust24THRUST_300001_SM_1000_NS6detail15normal_iteratorINSD_10device_ptrIdEEEEjS9_dNS7_10__identityEEEvT0_PT3_T1_NS0_13GridEvenShareISN_EET2_T4_E12temp_storage+56];
	add.f64 	%fd147, %fd145, %fd146;
	ld.shared.f64 	%fd148, [_ZZN3cub18CUB_300001_SM_10006detail6reduce18DeviceReduceKernelINS2_10policy_hubIdjN4cuda3std3__44plusIdEEE10Policy1000EN6thrust24THRUST_300001_SM_1000_NS6detail15normal_iteratorINSD_10device_ptrIdEEEEjS9_dNS7_10__identityEEEvT0_PT3_T1_NS0_13GridEvenShareISN_EET2_T4_E12temp_storage+64];
	add.f64 	%fd149, %fd147, %fd148;
	ld.shared.f64 	%fd150, [_ZZN3cub18CUB_300001_SM_10006detail6reduce18DeviceReduceKernelINS2_10policy_hubIdjN4cuda3std3__44plusIdEEE10Policy1000EN6thrust24THRUST_300001_SM_1000_NS6detail15normal_iteratorINSD_10device_ptrIdEEEEjS9_dNS7_10__identityEEEvT0_PT3_T1_NS0_13GridEvenShareISN_EET2_T4_E12temp_storage+72];
	add.f64 	%fd151, %fd149, %fd150;
	ld.shared.f64 	%fd152, [_ZZN3cub18CUB_300001_SM_10006detail6reduce18DeviceReduceKernelINS2_10policy_hubIdjN4cuda3std3__44plusIdEEE10Policy1000EN6thrust24THRUST_300001_SM_1000_NS6detail15normal_iteratorINSD_10device_ptrIdEEEEjS9_dNS7_10__identityEEEvT0_PT3_T1_NS0_13GridEvenShareISN_EET2_T4_E12temp_storage+80];
	add.f64 	%fd153, %fd151, %fd152;
	ld.shared.f64 	%fd154, [_ZZN3cub18CUB_300001_SM_10006detail6reduce18DeviceReduceKernelINS2_10policy_hubIdjN4cuda3std3__44plusIdEEE10Policy1000EN6thrust24THRUST_300001_SM_1000_NS6detail15normal_iteratorINSD_10device_ptrIdEEEEjS9_dNS7_10__identityEEEvT0_PT3_T1_NS0_13GridEvenShareISN_EET2_T4_E12temp_storage+88];
	add.f64 	%fd155, %fd153, %fd154;
	ld.shared.f64 	%fd156, [_ZZN3cub18CUB_300001_SM_10006detail6reduce18DeviceReduceKernelINS2_10policy_hubIdjN4cuda3std3__44plusIdEEE10Policy1000EN6thrust24THRUST_300001_SM_1000_NS6detail15normal_iteratorINSD_10device_ptrIdEEEEjS9_dNS7_10__identityEEEvT0_PT3_T1_NS0_13GridEvenShareISN_EET2_T4_E12temp_storage+96];
	add.f64 	%fd157, %fd155, %fd156;
	ld.shared.f64 	%fd158, [_ZZN3cub18CUB_300001_SM_10006detail6reduce18DeviceReduceKernelINS2_10policy_hubIdjN4cuda3std3__44plusIdEEE10Policy1000EN6thrust24THRUST_300001_SM_1000_NS6detail15normal_iteratorINSD_10device_ptrIdEEEEjS9_dNS7_10__identityEEEvT0_PT3_T1_NS0_13GridEvenShareISN_EET2_T4_E12temp_storage+104];
	add.f64 	%fd159, %fd157, %fd158;
	ld.shared.f64 	%fd160, [_ZZN3cub18CUB_300001_SM_10006detail6reduce18DeviceReduceKernelINS2_10policy_hubIdjN4cuda3std3__44plusIdEEE10Policy1000EN6thrust24THRUST_300001_SM_1000_NS6detail15normal_iteratorINSD_10device_ptrIdEEEEjS9_dNS7_10__identityEEEvT0_PT3_T1_NS0_13GridEvenShareISN_EET2_T4_E12temp_storage+112];
	add.f64 	%fd161, %fd159, %fd160;
	ld.shared.f64 	%fd162, [_ZZN3cub18CUB_300001_SM_10006detail6reduce18DeviceReduceKernelINS2_10policy_hubIdjN4cuda3std3__44plusIdEEE10Policy1000EN6thrust24THRUST_300001_SM_1000_NS6detail15normal_iteratorINSD_10device_ptrIdEEEEjS9_dNS7_10__identityEEEvT0_PT3_T1_NS0_13GridEvenShareISN_EET2_T4_E12temp_storage+120];
	add.f64 	%fd163, %fd161, %fd162;
	ld.shared.f64 	%fd164, [_ZZN3cub18CUB_300001_SM_10006detail6reduce18DeviceReduceKernelINS2_10policy_hubIdjN4cuda3std3__44plusIdEEE10Policy1000EN6thrust24THRUST_300001_SM_1000_NS6detail15normal_iteratorINSD_10device_ptrIdEEEEjS9_dNS7_10__identityEEEvT0_PT3_T1_NS0_13GridEvenShareISN_EET2_T4_E12temp_storage+128];
	add.f64 	%fd165, %fd163, %fd164;
	ld.shared.f64 	%fd166, [_ZZN3cub18CUB_300001_SM_10006detail6reduce18DeviceReduceKernelINS2_10policy_hubIdjN4cuda3std3__44plusIdEEE10Policy1000EN6thrust24THRUST_300001_SM_1000_NS6detail15normal_iteratorINSD_10device_ptrIdEEEEjS9_dNS7_10__identityEEEvT0_PT3_T1_NS0_13GridEvenShareISN_EET2_T4_E12temp_storage+136];
	add.f64 	%fd167, %fd165, %fd166;
	ld.shared.f64 	%fd168, [_ZZN3cub18CUB_300001_SM_10006detail6reduce18DeviceReduceKernelINS2_10policy_hubIdjN4cuda3std3__44plusIdEEE10Policy1000EN6thrust24THRUST_300001_SM_1000_NS6detail15normal_iteratorINSD_10device_ptrIdEEEEjS9_dNS7_10__identityEEEvT0_PT3_T1_NS0_13GridEvenShareISN_EET2_T4_E12temp_storage+144];
	add.f64 	%fd169, %fd167, %fd168;
	ld.shared.f64 	%fd170, [_ZZN3cub18CUB_300001_SM_10006detail6reduce18DeviceReduceKernelINS2_10policy_hubIdjN4cuda3std3__44plusIdEEE10Policy1000EN6thrust24THRUST_300001_SM_1000_NS6detail15normal_iteratorINSD_10device_ptrIdEEEEjS9_dNS7_10__identityEEEvT0_PT3_T1_NS0_13GridEvenShareISN_EET2_T4_E12temp_storage+152];
	add.f64 	%fd171, %fd169, %fd170;
	ld.shared.f64 	%fd172, [_ZZN3cub18CUB_300001_SM_10006detail6reduce18DeviceReduceKernelINS2_10policy_hubIdjN4cuda3std3__44plusIdEEE10Policy1000EN6thrust24THRUST_300001_SM_1000_NS6detail15normal_iteratorINSD_10device_ptrIdEEEEjS9_dNS7_10__identityEEEvT0_PT3_T1_NS0_13GridEvenShareISN_EET2_T4_E12temp_storage+160];
	add.f64 	%fd173, %fd171, %fd172;
	ld.shared.f64 	%fd174, [_ZZN3cub18CUB_300001_SM_10006detail6reduce18DeviceReduceKernelINS2_10policy_hubIdjN4cuda3std3__44plusIdEEE10Policy1000EN6thrust24THRUST_300001_SM_1000_NS6detail15normal_iteratorINSD_10device_ptrIdEEEEjS9_dNS7_10__identityEEEvT0_PT3_T1_NS0_13GridEvenShareISN_EET2_T4_E12temp_storage+168];
	add.f64 	%fd175, %fd173, %fd174;
	ld.shared.f64 	%fd176, [_ZZN3cub18CUB_300001_SM_10006detail6reduce18DeviceReduceKernelINS2_10policy_hubIdjN4cuda3std3__44plusIdEEE10Policy1000EN6thrust24THRUST_300001_SM_1000_NS6detail15normal_iteratorINSD_10device_ptrIdEEEEjS9_dNS7_10__identityEEEvT0_PT3_T1_NS0_13GridEvenShareISN_EET2_T4_E12temp_storage+176];
	add.f64 	%fd375, %fd175, %fd176;
$L__BB17_48:
	mov.u32 	%r333, %tid.x;
	setp.ne.s32 	%p68, %r333, 0;
	@%p68 bra 	$L__BB17_50;
	ld.param.u64 	%rd159, [_ZN3cub18CUB_300001_SM_10006detail6reduce18DeviceReduceKernelINS2_10policy_hubIdjN4cuda3std3__44plusIdEEE10Policy1000EN6thrust24THRUST_300001_SM_1000_NS6detail15normal_iteratorINSD_10device_ptrIdEEEEjS9_dNS7_10__identityEEEvT0_PT3_T1_NS0_13GridEvenShareISN_EET2_T4__param_1];
	cvta.to.global.u64 	%rd156, %rd159;
	mul.wide.u32 	%rd157, %r3, 8;
	add.s64 	%rd158, %rd156, %rd157;
	st.global.f64 	[%rd158], %fd375;
$L__BB17_50:
	ret;

}
	// .globl	_ZN3cub18CUB_300001_SM_10006detail6reduce28DeviceReduceSingleTileKernelINS2_10policy_hubIdjN4cuda3std3__44plusIdEEE10Policy1000EPdSC_iS9_ddNS7_10__identityEEEvT0_T1_T2_T3_T4_T6_
.visible .entry _ZN3cub18CUB_300001_SM_10006detail6reduce28DeviceReduceSingleTileKernelINS2_10policy_hubIdjN4cuda3std3__44plusIdEEE10Policy1000EPdSC_iS9_ddNS7_10__identityEEEvT0_T1_T2_T3_T4_T6_(
	.param .u64 .ptr .align 1 _ZN3cub18CUB_300001_SM_10006detail6reduce28DeviceReduceSingleTileKernelINS2_10policy_hubIdjN4cuda3std3__44plusIdEEE10Policy1000EPdSC_iS9_ddNS7_10__identityEEEvT0_T1_T2_T3_T4_T6__param_0,
	.param .u64 .ptr .align 1 _ZN3cub18CUB_300001_SM_10006detail6reduce28DeviceReduceSingleTileKernelINS2_10policy_hubIdjN4cuda3std3__44plusIdEEE10Policy1000EPdSC_iS9_ddNS7_10__identityEEEvT0_T1_T2_T3_T4_T6__param_1,
	.param .u32 _ZN3cub18CUB_300001_SM_10006detail6reduce28DeviceReduceSingleTileKernelINS2_10policy_hubIdjN4cuda3std3__44plusIdEEE10Policy1000EPdSC_iS9_ddNS7_10__identityEEEvT0_T1_T2_T3_T4_T6__param_2,
	.param .align 1 .b8 _ZN3cub18CUB_300001_SM_10006detail6reduce28DeviceReduceSingleTileKernelINS2_10policy_hubIdjN4cuda3std3__44plusIdEEE10Policy1000EPdSC_iS9_ddNS7_10__identityEEEvT0_T1_T2_T3_T4_T6__param_3[1],
	.param .f64 _ZN3cub18CUB_300001_SM_10006detail6reduce28DeviceReduceSingleTileKernelINS2_10policy_hubIdjN4cuda3std3__44plusIdEEE10Policy1000EPdSC_iS9_ddNS7_10__identityEEEvT0_T1_T2_T3_T4_T6__param_4,
	.param .align 1 .b8 _ZN3cub18CUB_300001_SM_10006detail6reduce28DeviceReduceSingleTileKernelINS2_10policy_hubIdjN4cuda3std3__44plusIdEEE10Policy1000EPdSC_iS9_ddNS7_10__identityEEEvT0_T1_T2_T3_T4_T6__param_5[1]
)
.maxntid 640
.minnctapersm 1
{
	.reg .pred 	%p<62>;
	.reg .b32 	%r<239>;
	.reg .b64 	%rd<109>;
	.reg .b64 	%fd<264>;
	// demoted variable
	.shared .align 8 .b8 _ZZN3cub18CUB_300001_SM_10006detail6reduce28DeviceReduceSingleTileKernelINS2_10policy_hubIdjN4cuda3std3__44plusIdEEE10Policy1000EPdSC_iS9_ddNS7_10__identityEEEvT0_T1_T2_T3_T4_T6_E12temp_storage[192];
	ld.param.u64 	%rd9, [_ZN3cub18CUB_300001_SM_10006detail6reduce28DeviceReduceSingleTileKernelINS2_10policy_hubIdjN4cuda3std3__44plusIdEEE10Policy1000EPdSC_iS9_ddNS7_10__identityEEEvT0_T1_T2_T3_T4_T6__param_0];
	ld.param.u64 	%rd10, [_ZN3cub18CUB_300001_SM_10006detail6reduce28DeviceReduceSingleTileKernelINS2_10policy_hubIdjN4cuda3std3__44plusIdEEE10Policy1000EPdSC_iS9_ddNS7_10__identityEEEvT0_T1_T2_T3_T4_T6__param_1];
	ld.param.u32 	%r36, [_ZN3cub18CUB_300001_SM_10006detail6reduce28DeviceReduceSingleTileKernelINS2_10policy_hubIdjN4cuda3std3__44plusIdEEE10Policy1000EPdSC_iS9_ddNS7_10__identityEEEvT0_T1_T2_T3_T4_T6__param_2];
	ld.param.f64 	%fd30, [_ZN3cub18CUB_300001_SM_10006detail6reduce28DeviceReduceSingleTileKernelINS2_10policy_hubIdjN4cuda3std3__44plusIdEEE10Policy1000EPdSC_iS9_ddNS7_10__identityEEEvT0_T1_T2_T3_T4_T6__param_4];
	cvta.to.global.u64 	%rd1, %rd10;
	setp.ne.s32 	%p1, %r36, 0;
	@%p1 bra 	$L__BB18_3;
	mov.u32 	%r225, %tid.x;
	setp.ne.s32 	%p61, %r225, 0;
	@%p61 bra 	$L__BB18_39;
	st.global.f64 	[%rd1], %fd30;
	bra.uni 	$L__BB18_39;
$L__BB18_3:
	setp.gt.s32 	%p2, %r36, 5119;
	@%p2 bra 	$L__BB18_21;
	mov.u32 	%r1, %tid.x;
	setp.ge.s32 	%p19, %r1, %r36;
	mov.f64 	%fd255, 0d0000000000000000;
	mov.u32 	%r229, %r1;
	@%p19 bra 	$L__BB18_6;
	mul.wide.u32 	%rd74, %r1, 8;
	add.s64 	%rd73, %rd9, %rd74;
	// begin inline asm
	ld.global.nc.u64 %rd72, [%rd73];
	// end inline asm
	mov.b64 	%fd255, %rd72;
	add.s32 	%r229, %r1, 640;
$L__BB18_6:
	setp.ge.s32 	%p20, %r229, %r36;
	@%p20 bra 	$L__BB18_12;
	not.b32 	%r101, %r229;
	add.s32 	%r4, %r36, %r101;
	mul.hi.u32 	%r102, %r4, -858993459;
	shr.u32 	%r103, %r102, 9;
	add.s32 	%r5, %r103, 1;
	and.b32  	%r104, %r103, 3;
	setp.eq.s32 	%p21, %r104, 3;
	@%p21 bra 	$L__BB18_10;
	mul.wide.u32 	%rd75, %r229, 8;
	add.s64 	%rd107, %rd9, %rd75;
	and.b32  	%r105, %r5, 3;
	neg.s32 	%r227, %r105;
$L__BB18_9:
	.pragma "nounroll";
	// begin inline asm
	ld.global.nc.u64 %rd76, [%rd107];
	// end inline asm
	mov.b64 	%fd121, %rd76;
	add.f64 	%fd255, %fd255, %fd121;
	add.s32 	%r229, %r229, 640;
	add.s64 	%rd107, %rd107, 5120;
	add.s32 	%r227, %r227, 1;
	setp.ne.s32 	%p22, %r227, 0;
	@%p22 bra 	$L__BB18_9;
$L__BB18_10:
	setp.lt.u32 	%p23, %r4, 1920;
	@%p23 bra 	$L__BB18_12;
$L__BB18_11:
	mul.wide.s32 	%rd86, %r229, 8;
	add.s64 	%rd79, %rd9, %rd86;
	// begin inline asm
	ld.global.nc.u64 %rd78, [%rd79];
	// end inline asm
	mov.b64 	%fd122, %rd78;
	add.f64 	%fd123, %fd255, %fd122;
	add.s64 	%rd81, %rd79, 5120;
	// begin inline asm
	ld.global.nc.u64 %rd80, [%rd81];
	// end inline asm
	mov.b64 	%fd124, %rd80;
	add.f64 	%fd125, %fd123, %fd124;
	add.s64 	%rd83, %rd79, 10240;
	// begin inline asm
	ld.global.nc.u64 %rd82, [%rd83];
	// end inline asm
	mov.b64 	%fd126, %rd82;
	add.f64 	%fd127, %fd125, %fd126;
	add.s64 	%rd85, %rd79, 15360;
	// begin inline asm
	ld.global.nc.u64 %rd84, [%rd85];
	// end inline asm
	mov.b64 	%fd128, %rd84;
	add.f64 	%fd255, %fd127, %fd128;
	add.s32 	%r229, %r229, 2560;
	setp.lt.s32 	%p24, %r229, %r36;
	@%p24 bra 	$L__BB18_11;
$L__BB18_12:
	setp.lt.s32 	%p25, %r36, 640;
	@%p25 bra 	$L__BB18_17;
	// begin inline asm
	mov.u32 %r169, %laneid;
	// end inline asm
	mov.b64 	%rd97, %fd255;
	mov.b64 	{%r171, %r176}, %rd97;
	mov.b32 	%r177, 1;
	mov.b32 	%r218, 31;
	mov.b32 	%r219, -1;
	// begin inline asm
	shfl.sync.down.b32 %r170, %r171, %r177, %r218, %r219;
	// end inline asm
	// begin inline asm
	shfl.sync.down.b32 %r175, %r176, %r177, %r218, %r219;
	// end inline asm
	mov.b64 	%rd98, {%r170, %r175};
	mov.b64 	%fd199, %rd98;
	setp.gt.s32 	%p53, %r169, 30;
	add.f64 	%fd200, %fd255, %fd199;
	selp.f64 	%fd201, %fd255, %fd200, %p53;
	mov.b64 	%rd99, %fd201;
	mov.b64 	{%r181, %r186}, %rd99;
	mov.b32 	%r187, 2;
	// begin inline asm
	shfl.sync.down.b32 %r180, %r181, %r187, %r218, %r219;
	// end inline asm
	// begin inline asm
	shfl.sync.down.b32 %r185, %r186, %r187, %r218, %r219;
	// end inline asm
	mov.b64 	%rd100, {%r180, %r185};
	mov.b64 	%fd202, %rd100;
	setp.gt.s32 	%p54, %r169, 29;
	add.f64 	%fd203, %fd201, %fd202;
	selp.f64 	%fd204, %fd201, %fd203, %p54;
	mov.b64 	%rd101, %fd204;
	mov.b64 	{%r191, %r196}, %rd101;
	mov.b32 	%r197, 4;
	// begin inline asm
	shfl.sync.down.b32 %r190, %r191, %r197, %r218, %r219;
	// end inline asm
	// begin inline asm
	shfl.sync.down.b32 %r195, %r196, %r197, %r218, %r219;
	// end inline asm
	mov.b64 	%rd102, {%r190, %r195};
	mov.b64 	%fd205, %rd102;
	setp.gt.s32 	%p55, %r169, 27;
	add.f64 	%fd206, %fd204, %fd205;
	selp.f64 	%fd207, %fd204, %fd206, %p55;
	mov.b64 	%rd103, %fd207;
	mov.b64 	{%r201, %r206}, %rd103;
	mov.b32 	%r207, 8;
	// begin inline asm
	shfl.sync.down.b32 %r200, %r201, %r207, %r218, %r219;
	// end inline asm
	// begin inline asm
	shfl.sync.down.b32 %r205, %r206, %r207, %r218, %r219;
	// end inline asm
	mov.b64 	%rd104, {%r200, %r205};
	mov.b64 	%fd208, %rd104;
	setp.gt.s32 	%p56, %r169, 23;
	add.f64 	%fd209, %fd207, %fd208;
	selp.f64 	%fd210, %fd207, %fd209, %p56;
	mov.b64 	%rd105, %fd210;
	mov.b64 	{%r211, %r216}, %rd105;
	mov.b32 	%r217, 16;
	// begin inline asm
	shfl.sync.down.b32 %r210, %r211, %r217, %r218, %r219;
	// end inline asm
	// begin inline asm
	shfl.sync.down.b32 %r215, %r216, %r217, %r218, %r219;
	// end inline asm
	mov.b64 	%rd106, {%r210, %r215};
	mov.b64 	%fd211, %rd106;
	setp.gt.s32 	%p57, %r169, 15;
	add.f64 	%fd10, %fd210, %fd211;
	selp.f64 	%fd263, %fd210, %fd10, %p57;
	setp.ne.s32 	%p58, %r169, 0;
	@%p58 bra 	$L__BB18_15;
	shr.u32 	%r220, %r1, 2;
	and.b32  	%r221, %r220, 248;
	mov.u32 	%r222, _ZZN3cub18CUB_300001_SM_10006detail6reduce28DeviceReduceSingleTileKernelINS2_10policy_hubIdjN4cuda3std3__44plusIdEEE10Policy1000EPdSC_iS9_ddNS7_10__identityEEEvT0_T1_T2_T3_T4_T6_E12temp_storage;
	add.s32 	%r223, %r222, %r221;
	st.shared.f64 	[%r223+24], %fd10;
$L__BB18_15:
	bar.sync 	0;
	setp.ne.s32 	%p59, %r1, 0;
	@%p59 bra 	$L__BB18_37;
	ld.shared.f64 	%fd212, [_ZZN3cub18CUB_300001_SM_10006detail6reduce28DeviceReduceSingleTileKernelINS2_10policy_hubIdjN4cuda3std3__44plusIdEEE10Policy1000EPdSC_iS9_ddNS7_10__identityEEEvT0_T1_T2_T3_T4_T6_E12temp_storage+32];
	add.f64 	%fd213, %fd263, %fd212;
	ld.shared.f64 	%fd214, [_ZZN3cub18CUB_300001_SM_10006detail6reduce28DeviceReduceSingleTileKernelINS2_10policy_hubIdjN4cuda3std3__44plusIdEEE10Policy1000EPdSC_iS9_ddNS7_10__identityEEEvT0_T1_T2_T3_T4_T6_E12temp_storage+40];
	add.f64 	%fd215, %fd213, %fd214;
	ld.shared.f64 	%fd216, [_ZZN3cub18CUB_300001_SM_10006detail6reduce28DeviceReduceSingleTileKernelINS2_10policy_hubIdjN4cuda3std3__44plusIdEEE10Policy1000EPdSC_iS9_ddNS7_10__identityEEEvT0_T1_T2_T3_T4_T6_E12temp_storage+48];
	add.f64 	%fd217, %fd215, %fd216;
	ld.shared.f64 	%fd218, [_ZZN3cub18CUB_300001_SM_10006detail6reduce28DeviceReduceSingleTileKernelINS2_10policy_hubIdjN4cuda3std3__44plusIdEEE10Policy1000EPdSC_iS9_ddNS7_10__identityEEEvT0_T1_T2_T3_T4_T6_E12temp_storage+56];
	add.f64 	%fd219, %fd217, %fd218;
	ld.shared.f64 	%fd220, [_ZZN3cub18CUB_300001_SM_10006detail6reduce28DeviceReduceSingleTileKernelINS2_10policy_hubIdjN4cuda3std3__44plusIdEEE10Policy1000EPdSC_iS9_ddNS7_10__identityEEEvT0_T1_T2_T3_T4_T6_E12temp_storage+64];
	add.f64 	%fd221, %fd219, %fd220;
	ld.shared.f64 	%fd222, [_ZZN3cub18CUB_300001_SM_10006detail6reduce28DeviceReduceSingleTileKernelINS2_10policy_hubIdjN4cuda3std3__44plusIdEEE10Policy1000EPdSC_iS9_ddNS7_10__identityEEEvT0_T1_T2_T3_T4_T6_E12temp_storage+72];
	add.f64 	%fd223, %fd221, %fd222;
	ld.shared.f64 	%fd224, [_ZZN3cub18CUB_300001_SM_10006detail6reduce28DeviceReduceSingleTileKernelINS2_10policy_hubIdjN4cuda3std3__44plusIdEEE10Policy1000EPdSC_iS9_ddNS7_10__identityEEEvT0_T1_T2_T3_T4_T6_E12temp_storage+80];
	add.f64 	%fd225, %fd223, %fd224;
	ld.shared.f64 	%fd226, [_ZZN3cub18CUB_300001_SM_10006detail6reduce28DeviceReduceSingleTileKernelINS2_10policy_hubIdjN4cuda3std3__44plusIdEEE10Policy1000EPdSC_iS9_ddNS7_10__identityEEEvT0_T1_T2_T3_T4_T6_E12temp_storage+88];
	add.f64 	%fd227, %fd225, %fd226;
	ld.shared.f64 	%fd228, [_ZZN3cub18CUB_300001_SM_10006detail6reduce28DeviceReduceSingleTileKernelINS2_10policy_hubIdjN4cuda3std3__44plusIdEEE10Policy1000EPdSC_iS9_ddNS7_10__identityEEEvT0_T1_T2_T3_T4_T6_E12temp_storage+96];
	add.f64 	%fd229, %fd227, %fd228;
	ld.shared.f64 	%fd230, [_ZZN3cub18CUB_300001_SM_10006detail6reduce28DeviceReduceSingleTileKernelINS2_10policy_hubIdjN4cuda3std3__44plusIdEEE10Policy1000EPdSC_iS9_ddNS7_10__identityEEEvT0_T1_T2_T3_T4_T6_E12temp_storage+104];
	add.f64 	%fd231, %fd229, %fd230;
	ld.shared.f64 	%fd232, [_ZZN3cub18CUB_300001_SM_10006detail6reduce28DeviceReduceSingleTileKernelINS2_10policy_hubIdjN4cuda3std3__44plusIdEEE10Policy1000EPdSC_iS9_ddNS7_10__identityEEEvT0_T1_T2_T3_T4_T6_E12temp_storage+112];
	add.f64 	%fd233, %fd231, %fd232;
	ld.shared.f64 	%fd234, [_ZZN3cub18CUB_300001_SM_10006detail6reduce28DeviceReduceSingleTileKernelINS2_10policy_hubIdjN4cuda3std3__44plusIdEEE10Policy1000EPdSC_iS9_ddNS7_10__identityEEEvT0_T1_T2_T3_T4_T6_E12temp_storage+120];
	add.f64 	%fd235, %fd233, %fd234;
	ld.shared.f64 	%fd236, [_ZZN3cub18CUB_300001_SM_10006detail6reduce28DeviceReduceSingleTileKernelINS2_10policy_hubIdjN4cuda3std3__44plusIdEEE10Policy1000EPdSC_iS9_ddNS7_10__identityEEEvT0_T1_T2_T3_T4_T6_E12temp_storage+128];
	add.f64 	%fd237, %fd235, %fd236;
	ld.shared.f64 	%fd238, [_ZZN3cub18CUB_300001_SM_10006detail6reduce28DeviceReduceSingleTileKernelINS2_10policy_hubIdjN4cuda3std3__44plusIdEEE10Policy1000EPdSC_iS9_ddNS7_10__identityEEEvT0_T1_T2_T3_T4_T6_E12temp_storage+136];
	add.f64 	%fd239, %fd237, %fd238;
	ld.shared.f64 	%fd240, [_ZZN3cub18CUB_300001_SM_10006detail6reduce28DeviceReduceSingleTileKernelINS2_10policy_hubIdjN4cuda3std3__44plusIdEEE10Policy1000EPdSC_iS9_ddNS7_10__identityEEEvT0_T1_T2_T3_T4_T6_E12temp_storage+144];
	add.f64 	%fd241, %fd239, %fd240;
	ld.shared.f64 	%fd242, [_ZZN3cub18CUB_300001_SM_10006detail6reduce28DeviceReduceSingleTileKernelINS2_10policy_hubIdjN4cuda3std3__44plusIdEEE10Policy1000EPdSC_iS9_ddNS7_10__identityEEEvT0_T1_T2_T3_T4_T6_E12temp_storage+152];
	add.f64 	%fd243, %fd241, %fd242;
	ld.shared.f64 	%fd244, [_ZZN3cub18CUB_300001_SM_10006detail6reduce28DeviceReduceSingleTileKernelINS2_10policy_hubIdjN4cuda3std3__44plusIdEEE10Policy1000EPdSC_iS9_ddNS7_10__identityEEEvT0_T1_T2_T3_T4_T6_E12temp_storage+160];
	add.f64 	%fd245, %fd243, %fd244;
	ld.shared.f64 	%fd246, [_ZZN3cub18CUB_300001_SM_10006detail6reduce28DeviceReduceSingleTileKernelINS2_10policy_hubIdjN4cuda3std3__44plusIdEEE10Policy1000EPdSC_iS9_ddNS7_10__identityEEEvT0_T1_T2_T3_T4_T6_E12temp_storage+168];
	add.f64 	%fd247, %fd245, %fd246;
	ld.shared.f64 	%fd248, [_ZZN3cub18CUB_300001_SM_10006detail6reduce28DeviceReduceSingleTileKernelINS2_10policy_hubIdjN4cuda3std3__44plusIdEEE10Policy1000EPdSC_iS9_ddNS7_10__identityEEEvT0_T1_T2_T3_T4_T6_E12temp_storage+176];
	add.f64 	%fd263, %fd247, %fd248;
	bra.uni 	$L__BB18_37;
$L__BB18_17:
	// begin inline asm
	mov.u32 %r106, %laneid;
	// end inline asm
	and.b32  	%r157, %r1, 992;
	add.s32 	%r158, %r157, 32;
	setp.gt.s32 	%p26, %r158, %r36;
	not.b32 	%r159, %r157;
	add.s32 	%r160, %r36, %r159;
	selp.b32 	%r155, %r160, 31, %p26;
	mov.b64 	%rd87, %fd255;
	mov.b64 	{%r108, %r113}, %rd87;
	mov.b32 	%r114, 1;
	mov.b32 	%r156, -1;
	// begin inline asm
	shfl.sync.down.b32 %r107, %r108, %r114, %r155, %r156;
	// end inline asm
	// begin inline asm
	shfl.sync.down.b32 %r112, %r113, %r114, %r155, %r156;
	// end inline asm
	mov.b64 	%rd88, {%r107, %r112};
	mov.b64 	%fd129, %rd88;
	setp.lt.s32 	%p27, %r106, %r155;
	add.f64 	%fd130, %fd255, %fd129;
	selp.f64 	%fd131, %fd130, %fd255, %p27;
	mov.b64 	%rd89, %fd131;
	mov.b64 	{%r118, %r123}, %rd89;
	mov.b32 	%r124, 2;
	// begin inline asm
	shfl.sync.down.b32 %r117, %r118, %r124, %r155, %r156;
	// end inline asm
	// begin inline asm
	shfl.sync.down.b32 %r122, %r123, %r124, %r155, %r156;
	// end inline asm
	mov.b64 	%rd90, {%r117, %r122};
	mov.b64 	%fd132, %rd90;
	add.s32 	%r161, %r106, 2;
	setp.gt.s32 	%p28, %r161, %r155;
	add.f64 	%fd133, %fd131, %fd132;
	selp.f64 	%fd134, %fd131, %fd133, %p28;
	mov.b64 	%rd91, %fd134;
	mov.b64 	{%r128, %r133}, %rd91;
	mov.b32 	%r134, 4;
	// begin inline asm
	shfl.sync.down.b32 %r127, %r128, %r134, %r155, %r156;
	// end inline asm
	// begin inline asm
	shfl.sync.down.b32 %r132, %r133, %r134, %r155, %r156;
	// end inline asm
	mov.b64 	%rd92, {%r127, %r132};
	mov.b64 	%fd135, %rd92;
	add.s32 	%r162, %r106, 4;
	setp.gt.s32 	%p29, %r162, %r155;
	add.f64 	%fd136, %fd134, %fd135;
	selp.f64 	%fd137, %fd134, %fd136, %p29;
	mov.b64 	%rd93, %fd137;
	mov.b64 	{%r138, %r143}, %rd93;
	mov.b32 	%r144, 8;
	// begin inline asm
	shfl.sync.down.b32 %r137, %r138, %r144, %r155, %r156;
	// end inline asm
	// begin inline asm
	shfl.sync.down.b32 %r142, %r143, %r144, %r155, %r156;
	// end inline asm
	mov.b64 	%rd94, {%r137, %r142};
	mov.b64 	%fd138, %rd94;
	add.s32 	%r163, %r106, 8;
	setp.gt.s32 	%p30, %r163, %r155;
	add.f64 	%fd139, %fd137, %fd138;
	selp.f64 	%fd140, %fd137, %fd139, %p30;
	mov.b64 	%rd95, %fd140;
	mov.b64 	{%r148, %r153}, %rd95;
	mov.b32 	%r154, 16;
	// begin inline asm
	shfl.sync.down.b32 %r147, %r148, %r154, %r155, %r156;
	// end inline asm
	// begin inline asm
	shfl.sync.down.b32 %r152, %r153, %r154, %r155, %r156;
	// end inline asm
	mov.b64 	%rd96, {%r147, %r152};
	mov.b64 	%fd141, %rd96;
	add.s32 	%r164, %r106, 16;
	setp.gt.s32 	%p31, %r164, %r155;
	add.f64 	%fd142, %fd140, %fd141;
	selp.f64 	%fd263, %fd140, %fd142, %p31;
	setp.ne.s32 	%p32, %r106, 0;
	@%p32 bra 	$L__BB18_19;
	shr.u32 	%r165, %r1, 2;
	and.b32  	%r166, %r165, 248;
	mov.u32 	%r167, _ZZN3cub18CUB_300001_SM_10006detail6reduce28DeviceReduceSingleTileKernelINS2_10policy_hubIdjN4cuda3std3__44plusIdEEE10Policy1000EPdSC_iS9_ddNS7_10__identityEEEvT0_T1_T2_T3_T4_T6_E12temp_storage;
	add.s32 	%r168, %r167, %r166;
	st.shared.f64 	[%r168+24], %fd263;
$L__BB18_19:
	bar.sync 	0;
	setp.ne.s32 	%p33, %r1, 0;
	@%p33 bra 	$L__BB18_37;
	setp.gt.s32 	%p34, %r36, 32;
	ld.shared.f64 	%fd143, [_ZZN3cub18CUB_300001_SM_10006detail6reduce28DeviceReduceSingleTileKernelINS2_10policy_hubIdjN4cuda3std3__44plusIdEEE10Policy1000EPdSC_iS9_ddNS7_10__identityEEEvT0_T1_T2_T3_T4_T6_E12temp_storage+32];
	add.f64 	%fd144, %fd263, %fd143;
	selp.f64 	%fd145, %fd144, %fd263, %p34;
	setp.gt.s32 	%p35, %r36, 64;
	ld.shared.f64 	%fd146, [_ZZN3cub18CUB_300001_SM_10006detail6reduce28DeviceReduceSingleTileKernelINS2_10policy_hubIdjN4cuda3std3__44plusIdEEE10Policy1000EPdSC_iS9_ddNS7_10__identityEEEvT0_T1_T2_T3_T4_T6_E12temp_storage+40];
	add.f64 	%fd147, %fd146, %fd145;
	selp.f64 	%fd148, %fd147, %fd145, %p35;
	setp.gt.s32 	%p36, %r36, 96;
	ld.shared.f64 	%fd149, [_ZZN3cub18CUB_300001_SM_10006detail6reduce28DeviceReduceSingleTileKernelINS2_10policy_hubIdjN4cuda3std3__44plusIdEEE10Policy1000EPdSC_iS9_ddNS7_10__identityEEEvT0_T1_T2_T3_T4_T6_E12temp_storage+48];
	add.f64 	%fd150, %fd149, %fd148;
	selp.f64 	%fd151, %fd150, %fd148, %p36;
	setp.gt.s32 	%p37, %r36, 128;
	ld.shared.f64 	%fd152, [_ZZN3cub18CUB_300001_SM_10006detail6reduce28DeviceReduceSingleTileKernelINS2_10policy_hubIdjN4cuda3std3__44plusIdEEE10Policy1000EPdSC_iS9_ddNS7_10__identityEEEvT0_T1_T2_T3_T4_T6_E12temp_storage+56];
	add.f64 	%fd153, %fd152, %fd151;
	selp.f64 	%fd154, %fd153, %fd151, %p37;
	setp.gt.s32 	%p38, %r36, 160;
	ld.shared.f64 	%fd155, [_ZZN3cub18CUB_300001_SM_10006detail6reduce28DeviceReduceSingleTileKernelINS2_10policy_hubIdjN4cuda3std3__44plusIdEEE10Policy1000EPdSC_iS9_ddNS7_10__identityEEEvT0_T1_T2_T3_T4_T6_E12temp_storage+64];
	add.f64 	%fd156, %fd155, %fd154;
	selp.f64 	%fd157, %fd156, %fd154, %p38;
	setp.gt.s32 	%p39, %r36, 192;
	ld.shared.f64 	%fd158, [_ZZN3cub18CUB_300001_SM_10006detail6reduce28DeviceReduceSingleTileKernelINS2_10policy_hubIdjN4cuda3std3__44plusIdEEE10Policy1000EPdSC_iS9_ddNS7_10__identityEEEvT0_T1_T2_T3_T4_T6_E12temp_storage+72];
	add.f64 	%fd159, %fd158, %fd157;
	selp.f64 	%fd160, %fd159, %fd157, %p39;
	setp.gt.s32 	%p40, %r36, 224;
	ld.shared.f64 	%fd161, [_ZZN3cub18CUB_300001_SM_10006detail6reduce28DeviceReduceSingleTileKernelINS2_10policy_hubIdjN4cuda3std3__44plusIdEEE10Policy1000EPdSC_iS9_ddNS7_10__identityEEEvT0_T1_T2_T3_T4_T6_E12temp_storage+80];
	add.f64 	%fd162, %fd161, %fd160;
	selp.f64 	%fd163, %fd162, %fd160, %p40;
	setp.gt.s32 	%p41, %r36, 256;
	ld.shared.f64 	%fd164, [_ZZN3cub18CUB_300001_SM_10006detail6reduce28DeviceReduceSingleTileKernelINS2_10policy_hubIdjN4cuda3std3__44plusIdEEE10Policy1000EPdSC_iS9_ddNS7_10__identityEEEvT0_T1_T2_T3_T4_T6_E12temp_storage+88];
	add.f64 	%fd165, %fd164, %fd163;
	selp.f64 	%fd166, %fd165, %fd163, %p41;
	setp.gt.s32 	%p42, %r36, 288;
	ld.shared.f64 	%fd167, [_ZZN3cub18CUB_300001_SM_10006detail6reduce28DeviceReduceSingleTileKernelINS2_10policy_hubIdjN4cuda3std3__44plusIdEEE10Policy1000EPdSC_iS9_ddNS7_10__identityEEEvT0_T1_T2_T3_T4_T6_E12temp_storage+96];
	add.f64 	%fd168, %fd167, %fd166;
	selp.f64 	%fd169, %fd168, %fd166, %p42;
	setp.gt.s32 	%p43, %r36, 320;
	ld.shared.f64 	%fd170, [_ZZN3cub18CUB_300001_SM_10006detail6reduce28DeviceReduceSingleTileKernelINS2_10policy_hubIdjN4cuda3std3__44plusIdEEE10Policy1000EPdSC_iS9_ddNS7_10__identityEEEvT0_T1_T2_T3_T4_T6_E12temp_storage+104];
	add.f64 	%fd171, %fd170, %fd169;
	selp.f64 	%fd172, %fd171, %fd169, %p43;
	setp.gt.s32 	%p44, %r36, 352;
	ld.shared.f64 	%fd173, [_ZZN3cub18CUB_300001_SM_10006detail6reduce28DeviceReduceSingleTileKernelINS2_10policy_hubIdjN4cuda3std3__44plusIdEEE10Policy1000EPdSC_iS9_ddNS7_10__identityEEEvT0_T1_T2_T3_T4_T6_E12temp_storage+112];
	add.f64 	%fd174, %fd173, %fd172;
	selp.f64 	%fd175, %fd174, %fd172, %p44;
	setp.gt.s32 	%p45, %r36, 384;
	ld.shared.f64 	%fd176, [_ZZN3cub18CUB_300001_SM_10006detail6reduce28DeviceReduceSingleTileKernelINS2_10policy_hubIdjN4cuda3std3__44plusIdEEE10Policy1000EPdSC_iS9_ddNS7_10__identityEEEvT0_T1_T2_T3_T4_T6_E12temp_storage+120];
	add.f64 	%fd177, %fd176, %fd175;
	selp.f64 	%fd178, %fd177, %fd175, %p45;
	setp.gt.s32 	%p46, %r36, 416;
	ld.shared.f64 	%fd179, [_ZZN3cub18CUB_300001_SM_10006detail6reduce28DeviceReduceSingleTileKernelINS2_10policy_hubIdjN4cuda3std3__44plusIdEEE10Policy1000EPdSC_iS9_ddNS7_10__identityEEEvT0_T1_T2_T3_T4_T6_E12temp_storage+128];
	add.f64 	%fd180, %fd179, %fd178;
	selp.f64 	%fd181, %fd180, %fd178, %p46;
	setp.gt.s32 	%p47, %r36, 448;
	ld.shared.f64 	%fd182, [_ZZN3cub18CUB_300001_SM_10006detail6reduce28DeviceReduceSingleTileKernelINS2_10policy_hubIdjN4cuda3std3__44plusIdEEE10Policy1000EPdSC_iS9_ddNS7_10__identityEEEvT0_T1_T2_T3_T4_T6_E12temp_storage+136];
	add.f64 	%fd183, %fd182, %fd181;
	selp.f64 	%fd184, %fd183, %fd181, %p47;
	setp.gt.s32 	%p48, %r36, 480;
	ld.shared.f64 	%fd185, [_ZZN3cub18CUB_300001_SM_10006detail6reduce28DeviceReduceSingleTileKernelINS2_10policy_hubIdjN4cuda3std3__44plusIdEEE10Policy1000EPdSC_iS9_ddNS7_10__identityEEEvT0_T1_T2_T3_T4_T6_E12temp_storage+144];
	add.f64 	%fd186, %fd185, %fd184;
	selp.f64 	%fd187, %fd186, %fd184, %p48;
	setp.gt.s32 	%p49, %r36, 512;
	ld.shared.f64 	%fd188, [_ZZN3cub18CUB_300001_SM_10006detail6reduce28DeviceReduceSingleTileKernelINS2_10policy_hubIdjN4cuda3std3__44plusIdEEE10Policy1000EPdSC_iS9_ddNS7_10__identityEEEvT0_T1_T2_T3_T4_T6_E12temp_storage+152];
	add.f64 	%fd189, %fd188, %fd187;
	selp.f64 	%fd190, %fd189, %fd187, %p49;
	setp.gt.s32 	%p50, %r36, 544;
	ld.shared.f64 	%fd191, [_ZZN3cub18CUB_300001_SM_10006detail6reduce28DeviceReduceSingleTileKernelINS2_10policy_hubIdjN4cuda3std3__44plusIdEEE10Policy1000EPdSC_iS9_ddNS7_10__identityEEEvT0_T1_T2_T3_T4_T6_E12temp_storage+160];
	add.f64 	%fd192, %fd191, %fd190;
	selp.f64 	%fd193, %fd192, %fd190, %p50;
	setp.gt.s32 	%p51, %r36, 576;
	ld.shared.f64 	%fd194, [_ZZN3cub18CUB_300001_SM_10006detail6reduce28DeviceReduceSingleTileKernelINS2_10policy_hubIdjN4cuda3std3__44plusIdEEE10Policy1000EPdSC_iS9_ddNS7_10__identityEEEvT0_T1_T2_T3_T4_T6_E12temp_storage+168];
	add.f64 	%fd195, %fd194, %fd193;
	selp.f64 	%fd196, %fd195, %fd193, %p51;
	setp.gt.s32 	%p52, %r36, 608;
	ld.shared.f64 	%fd197, [_ZZN3cub18CUB_300001_SM_10006detail6reduce28DeviceReduceSingleTileKernelINS2_10policy_hubIdjN4cuda3std3__44plusIdEEE10Policy1000EPdSC_iS9_ddNS7_10__identityEEEvT0_T1_T2_T3_T4_T6_E12temp_storage+176];
	add.f64 	%fd198, %fd197, %fd196;
	selp.f64 	%fd263, %fd198, %fd196, %p52;
	bra.uni 	$L__BB18_37;
$L__BB18_21:
	mov.u32 	%r14, %tid.x;
	mul.wide.u32 	%rd27, %r14, 8;
	add.s64 	%rd12, %rd9, %rd27;
	// begin inline asm
	ld.global.nc.u64 %rd11, [%rd12];
	// end inline asm
	mov.b64 	%fd31, %rd11;
	add.s64 	%rd14, %rd12, 5120;
	// begin inline asm
	ld.global.nc.u64 %rd13, [%rd14];
	// end inline asm
	mov.b64 	%fd32, %rd13;
	add.s64 	%rd16, %rd12, 10240;
	// begin inline asm
	ld.global.nc.u64 %rd15, [%rd16];
	// end inline asm
	mov.b64 	%fd33, %rd15;
	add.s64 	%rd18, %rd12, 15360;
	// begin inline asm
	ld.global.nc.u64 %rd17, [%rd18];
	// end inline asm
	mov.b64 	%fd34, %rd17;
	add.s64 	%rd20, %rd12, 20480;
	// begin inline asm
	ld.global.nc.u64 %rd19, [%rd20];
	// end inline asm
	mov.b64 	%fd35, %rd19;
	add.s64 	%rd22, %rd12, 25600;
	// begin inline asm
	ld.global.nc.u64 %rd21, [%rd22];
	// end inline asm
	mov.b64 	%fd36, %rd21;
	add.s64 	%rd24, %rd12, 30720;
	// begin inline asm
	ld.global.nc.u64 %rd23, [%rd24];
	// end inline asm
	mov.b64 	%fd37, %rd23;
	add.s64 	%rd26, %rd12, 35840;
	// begin inline asm
	ld.global.nc.u64 %rd25, [%rd26];
	// end inline asm
	mov.b64 	%fd38, %rd25;
	add.f64 	%fd39, %fd31, %fd32;
	add.f64 	%fd40, %fd39, %fd33;
	add.f64 	%fd41, %fd40, %fd34;
	add.f64 	%fd42, %fd41, %fd35;
	add.f64 	%fd43, %fd42, %fd36;
	add.f64 	%fd44, %fd43, %fd37;
	add.f64 	%fd262, %fd44, %fd38;
	setp.lt.u32 	%p3, %r36, 10240;
	mov.b32 	%r232, 5120;
	@%p3 bra 	$L__BB18_25;
	add.s32 	%r15, %r36, -5120;
	mov.b32 	%r232, 5120;
$L__BB18_23:
	mul.wide.s32 	%rd44, %r232, 8;
	add.s64 	%rd29, %rd12, %rd44;
	// begin inline asm
	ld.global.nc.u64 %rd28, [%rd29];
	// end inline asm
	mov.b64 	%fd45, %rd28;
	add.s64 	%rd31, %rd29, 5120;
	// begin inline asm
	ld.global.nc.u64 %rd30, [%rd31];
	// end inline asm
	mov.b64 	%fd46, %rd30;
	add.s64 	%rd33, %rd29, 10240;
	// begin inline asm
	ld.global.nc.u64 %rd32, [%rd33];
	// end inline asm
	mov.b64 	%fd47, %rd32;
	add.s64 	%rd35, %rd29, 15360;
	// begin inline asm
	ld.global.nc.u64 %rd34, [%rd35];
	// end inline asm
	mov.b64 	%fd48, %rd34;
	add.s64 	%rd37, %rd29, 20480;
	// begin inline asm
	ld.global.nc.u64 %rd36, [%rd37];
	// end inline asm
	mov.b64 	%fd49, %rd36;
	add.s64 	%rd39, %rd29, 25600;
	// begin inline asm
	ld.global.nc.u64 %rd38, [%rd39];
	// end inline asm
	mov.b64 	%fd50, %rd38;
	add.s64 	%rd41, %rd29, 30720;
	// begin inline asm
	ld.global.nc.u64 %rd40, [%rd41];
	// end inline asm
	mov.b64 	%fd51, %rd40;
	add.s64 	%rd43, %rd29, 35840;
	// begin inline asm
	ld.global.nc.u64 %rd42, [%rd43];
	// end inline asm
	mov.b64 	%fd52, %rd42;
	add.f64 	%fd53, %fd262, %fd45;
	add.f64 	%fd54, %fd53, %fd46;
	add.f64 	%fd55, %fd54, %fd47;
	add.f64 	%fd56, %fd55, %fd48;
	add.f64 	%fd57, %fd56, %fd49;
	add.f64 	%fd58, %fd57, %fd50;
	add.f64 	%fd59, %fd58, %fd51;
	add.f64 	%fd262, %fd59, %fd52;
	sub.s32 	%r39, %r36, %r232;
	setp.lt.s32 	%p4, %r39, 5120;
	@%p4 bra 	$L__BB18_33;
	add.s32 	%r232, %r232, 5120;
	setp.le.s32 	%p5, %r232, %r15;
	@%p5 bra 	$L__BB18_23;
$L__BB18_25:
	setp.le.s32 	%p6, %r36, %r232;
	@%p6 bra 	$L__BB18_33;
	sub.s32 	%r19, %r36, %r232;
	setp.ge.s32 	%p7, %r14, %r19;
	@%p7 bra 	$L__BB18_33;
	not.b32 	%r40, %r14;
	add.s32 	%r41, %r36, %r40;
	sub.s32 	%r20, %r41, %r232;
	mul.hi.u32 	%r42, %r20, -858993459;
	shr.u32 	%r43, %r42, 9;
	add.s32 	%r21, %r43, 1;
	and.b32  	%r44, %r43, 3;
	setp.eq.s32 	%p8, %r44, 3;
	mov.u32 	%r236, %r14;
	@%p8 bra 	$L__BB18_30;
	add.s32 	%r234, %r14, %r232;
	and.b32  	%r45, %r21, 3;
	neg.s32 	%r233, %r45;
	mov.u32 	%r236, %r14;
$L__BB18_29:
	.pragma "nounroll";
	mul.wide.u32 	%rd47, %r234, 8;
	add.s64 	%rd46, %rd9, %rd47;
	// begin inline asm
	ld.global.nc.u64 %rd45, [%rd46];
	// end inline asm
	mov.b64 	%fd61, %rd45;
	add.f64 	%fd262, %fd262, %fd61;
	add.s32 	%r236, %r236, 640;
	add.s32 	%r234, %r234, 640;
	add.s32 	%r233, %r233, 1;
	setp.ne.s32 	%p9, %r233, 0;
	@%p9 bra 	$L__BB18_29;
$L__BB18_30:
	setp.lt.u32 	%p10, %r20, 1920;
	@%p10 bra 	$L__BB18_33;
	cvt.u64.u32 	%rd48, %r236;
	cvt.u64.u32 	%rd49, %r232;
	add.s64 	%rd50, %rd48, %rd49;
	shl.b64 	%rd51, %rd50, 3;
	add.s64 	%rd52, %rd51, %rd9;
	add.s64 	%rd108, %rd52, 10240;
	add.s32 	%r237, %r236, %r232;
$L__BB18_32:
	mul.wide.u32 	%rd61, %r237, 8;
	add.s64 	%rd54, %rd9, %rd61;
	// begin inline asm
	ld.global.nc.u64 %rd53, [%rd54];
	// end inline asm
	mov.b64 	%fd62, %rd53;
	add.f64 	%fd63, %fd262, %fd62;
	add.s64 	%rd56, %rd108, -5120;
	// begin inline asm
	ld.global.nc.u64 %rd55, [%rd56];
	// end inline asm
	mov.b64 	%fd64, %rd55;
	add.f64 	%fd65, %fd63, %fd64;
	// begin inline asm
	ld.global.nc.u64 %rd57, [%rd108];
	// end inline asm
	mov.b64 	%fd66, %rd57;
	add.f64 	%fd67, %fd65, %fd66;
	add.s64 	%rd60, %rd108, 5120;
	// begin inline asm
	ld.global.nc.u64 %rd59, [%rd60];
	// end inline asm
	mov.b64 	%fd68, %rd59;
	add.f64 	%fd262, %fd67, %fd68;
	add.s32 	%r236, %r236, 2560;
	add.s64 	%rd108, %rd108, 20480;
	add.s32 	%r237, %r237, 2560;
	setp.lt.s32 	%p11, %r236, %r19;
	@%p11 bra 	$L__BB18_32;
$L__BB18_33:
	// begin inline asm
	mov.u32 %r46, %laneid;
	// end inline asm
	mov.b64 	%rd62, %fd262;
	mov.b64 	{%r48, %r53}, %rd62;
	mov.b32 	%r54, 1;
	mov.b32 	%r95, 31;
	mov.b32 	%r96, -1;
	// begin inline asm
	shfl.sync.down.b32 %r47, %r48, %r54, %r95, %r96;
	// end inline asm
	// begin inline asm
	shfl.sync.down.b32 %r52, %r53, %r54, %r95, %r96;
	// end inline asm
	mov.b64 	%rd63, {%r47, %r52};
	mov.b64 	%fd69, %rd63;
	setp.gt.s32 	%p12, %r46, 30;
	add.f64 	%fd70, %fd262, %fd69;
	selp.f64 	%fd71, %fd262, %fd70, %p12;
	mov.b64 	%rd64, %fd71;
	mov.b64 	{%r58, %r63}, %rd64;
	mov.b32 	%r64, 2;
	// begin inline asm
	shfl.sync.down.b32 %r57, %r58, %r64, %r95, %r96;
	// end inline asm
	// begin inline asm
	shfl.sync.down.b32 %r62, %r63, %r64, %r95, %r96;
	// end inline asm
	mov.b64 	%rd65, {%r57, %r62};
	mov.b64 	%fd72, %rd65;
	setp.gt.s32 	%p13, %r46, 29;
	add.f64 	%fd73, %fd71, %fd72;
	selp.f64 	%fd74, %fd71, %fd73, %p13;
	mov.b64 	%rd66, %fd74;
	mov.b64 	{%r68, %r73}, %rd66;
	mov.b32 	%r74, 4;
	// begin inline asm
	shfl.sync.down.b32 %r67, %r68, %r74, %r95, %r96;
	// end inline asm
	// begin inline asm
	shfl.sync.down.b32 %r72, %r73, %r74, %r95, %r96;
	// end inline asm
	mov.b64 	%rd67, {%r67, %r72};
	mov.b64 	%fd75, %rd67;
	setp.gt.s32 	%p14, %r46, 27;
	add.f64 	%fd76, %fd74, %fd75;
	selp.f64 	%fd77, %fd74, %fd76, %p14;
	mov.b64 	%rd68, %fd77;
	mov.b64 	{%r78, %r83}, %rd68;
	mov.b32 	%r84, 8;
	// begin inline asm
	shfl.sync.down.b32 %r77, %r78, %r84, %r95, %r96;
	// end inline asm
	// begin inline asm
	shfl.sync.down.b32 %r82, %r83, %r84, %r95, %r96;
	// end inline asm
	mov.b64 	%rd69, {%r77, %r82};
	mov.b64 	%fd78, %rd69;
	setp.gt.s32 	%p15, %r46, 23;
	add.f64 	%fd79, %fd77, %fd78;
	selp.f64 	%fd80, %fd77, %fd79, %p15;
	mov.b64 	%rd70, %fd80;
	mov.b64 	{%r88, %r93}, %rd70;
	mov.b32 	%r94, 16;
	// begin inline asm
	shfl.sync.down.b32 %r87, %r88, %r94, %r95, %r96;
	// end inline asm
	// begin inline asm
	shfl.sync.down.b32 %r92, %r93, %r94, %r95, %r96;
	// end inline asm
	mov.b64 	%rd71, {%r87, %r92};
	mov.b64 	%fd81, %rd71;
	setp.gt.s32 	%p16, %r46, 15;
	add.f64 	%fd26, %fd80, %fd81;
	selp.f64 	%fd263, %fd80, %fd26, %p16;
	setp.ne.s32 	%p17, %r46, 0;
	@%p17 bra 	$L__BB18_35;
	shr.u32 	%r97, %r14, 2;
	and.b32  	%r98, %r97, 248;
	mov.u32 	%r99, _ZZN3cub18CUB_300001_SM_10006detail6reduce28DeviceReduceSingleTileKernelINS2_10policy_hubIdjN4cuda3std3__44plusIdEEE10Policy1000EPdSC_iS9_ddNS7_10__identityEEEvT0_T1_T2_T3_T4_T6_E12temp_storage;
	add.s32 	%r100, %r99, %r98;
	st.shared.f64 	[%r100+24], %fd26;
$L__BB18_35:
	bar.sync 	0;
	setp.ne.s32 	%p18, %r14, 0;
	@%p18 bra 	$L__BB18_37;
	ld.shared.f64 	%fd82, [_ZZN3cub18CUB_300001_SM_10006detail6reduce28DeviceReduceSingleTileKernelINS2_10policy_hubIdjN4cuda3std3__44plusIdEEE10Policy1000EPdSC_iS9_ddNS7_10__identityEEEvT0_T1_T2_T3_T4_T6_E12temp_storage+32];
	add.f64 	%fd83, %fd263, %fd82;
	ld.shared.f64 	%fd84, [_ZZN3cub18CUB_300001_SM_10006detail6reduce28DeviceReduceSingleTileKernelINS2_10policy_hubIdjN4cuda3std3__44plusIdEEE10Policy1000EPdSC_iS9_ddNS7_10__identityEEEvT0_T1_T2_T3_T4_T6_E12temp_storage+40];
	add.f64 	%fd85, %fd83, %fd84;
	ld.shared.f64 	%fd86, [_ZZN3cub18CUB_300001_SM_10006detail6reduce28DeviceReduceSingleTileKernelINS2_10policy_hubIdjN4cuda3std3__44plusIdEEE10Policy1000EPdSC_iS9_ddNS7_10__identityEEEvT0_T1_T2_T3_T4_T6_E12temp_storage+48];
	add.f64 	%fd87, %fd85, %fd86;
	ld.shared.f64 	%fd88, [_ZZN3cub18CUB_300001_SM_10006detail6reduce28DeviceReduceSingleTileKernelINS2_10policy_hubIdjN4cuda3std3__44plusIdEEE10Policy1000EPdSC_iS9_ddNS7_10__identityEEEvT0_T1_T2_T3_T4_T6_E12temp_storage+56];
	add.f64 	%fd89, %fd87, %fd88;
	ld.shared.f64 	%fd90, [_ZZN3cub18CUB_300001_SM_10006detail6reduce28DeviceReduceSingleTileKernelINS2_10policy_hubIdjN4cuda3std3__44plusIdEEE10Policy1000EPdSC_iS9_ddNS7_10__identityEEEvT0_T1_T2_T3_T4_T6_E12temp_storage+64];
	add.f64 	%fd91, %fd89, %fd90;
	ld.shared.f64 	%fd92, [_ZZN3cub18CUB_300001_SM_10006detail6reduce28DeviceReduceSingleTileKernelINS2_10policy_hubIdjN4cuda3std3__44plusIdEEE10Policy1000EPdSC_iS9_ddNS7_10__identityEEEvT0_T1_T2_T3_T4_T6_E12temp_storage+72];
	add.f64 	%fd93, %fd91, %fd92;
	ld.shared.f64 	%fd94, [_ZZN3cub18CUB_300001_SM_10006detail6reduce28DeviceReduceSingleTileKernelINS2_10policy_hubIdjN4cuda3std3__44plusIdEEE10Policy1000EPdSC_iS9_ddNS7_10__identityEEEvT0_T1_T2_T3_T4_T6_E12temp_storage+80];
	add.f64 	%fd95, %fd93, %fd94;
	ld.shared.f64 	%fd96, [_ZZN3cub18CUB_300001_SM_10006detail6reduce28DeviceReduceSingleTileKernelINS2_10policy_hubIdjN4cuda3std3__44plusIdEEE10Policy1000EPdSC_iS9_ddNS7_10__identityEEEvT0_T1_T2_T3_T4_T6_E12temp_storage+88];
	add.f64 	%fd97, %fd95, %fd96;
	ld.shared.f64 	%fd98, [_ZZN3cub18CUB_300001_SM_10006detail6reduce28DeviceReduceSingleTileKernelINS2_10policy_hubIdjN4cuda3std3__44plusIdEEE10Policy1000EPdSC_iS9_ddNS7_10__identityEEEvT0_T1_T2_T3_T4_T6_E12temp_storage+96];
	add.f64 	%fd99, %fd97, %fd98;
	ld.shared.f64 	%fd100, [_ZZN3cub18CUB_300001_SM_10006detail6reduce28DeviceReduceSingleTileKernelINS2_10policy_hubIdjN4cuda3std3__44plusIdEEE10Policy1000EPdSC_iS9_ddNS7_10__identityEEEvT0_T1_T2_T3_T4_T6_E12temp_storage+104];
	add.f64 	%fd101, %fd99, %fd100;
	ld.shared.f64 	%fd102, [_ZZN3cub18CUB_300001_SM_10006detail6reduce28DeviceReduceSingleTileKernelINS2_10policy_hubIdjN4cuda3std3__44plusIdEEE10Policy1000EPdSC_iS9_ddNS7_10__identityEEEvT0_T1_T2_T3_T4_T6_E12temp_storage+112];
	add.f64 	%fd103, %fd101, %fd102;
	ld.shared.f64 	%fd104, [_ZZN3cub18CUB_300001_SM_10006detail6reduce28DeviceReduceSingleTileKernelINS2_10policy_hubIdjN4cuda3std3__44plusIdEEE10Policy1000EPdSC_iS9_ddNS7_10__identityEEEvT0_T1_T2_T3_T4_T6_E12temp_storage+120];
	add.f64 	%fd105, %fd103, %fd104;
	ld.shared.f64 	%fd106, [_ZZN3cub18CUB_300001_SM_10006detail6reduce28DeviceReduceSingleTileKernelINS2_10policy_hubIdjN4cuda3std3__44plusIdEEE10Policy1000EPdSC_iS9_ddNS7_10__identityEEEvT0_T1_T2_T3_T4_T6_E12temp_storage+128];
	add.f64 	%fd107, %fd105, %fd106;
	ld.shared.f64 	%fd108, [_ZZN3cub18CUB_300001_SM_10006detail6reduce28DeviceReduceSingleTileKernelINS2_10policy_hubIdjN4cuda3std3__44plusIdEEE10Policy1000EPdSC_iS9_ddNS7_10__identityEEEvT0_T1_T2_T3_T4_T6_E12temp_storage+136];
	add.f64 	%fd109, %fd107, %fd108;
	ld.shared.f64 	%fd110, [_ZZN3cub18CUB_300001_SM_10006detail6reduce28DeviceReduceSingleTileKernelINS2_10policy_hubIdjN4cuda3std3__44plusIdEEE10Policy1000EPdSC_iS9_ddNS7_10__identityEEEvT0_T1_T2_T3_T4_T6_E12temp_storage+144];
	add.f64 	%fd111, %fd109, %fd110;
	ld.shared.f64 	%fd112, [_ZZN3cub18CUB_300001_SM_10006detail6reduce28DeviceReduceSingleTileKernelINS2_10policy_hubIdjN4cuda3std3__44plusIdEEE10Policy1000EPdSC_iS9_ddNS7_10__identityEEEvT0_T1_T2_T3_T4_T6_E12temp_storage+152];
	add.f64 	%fd113, %fd111, %fd112;
	ld.shared.f64 	%fd114, [_ZZN3cub18CUB_300001_SM_10006detail6reduce28DeviceReduceSingleTileKernelINS2_10policy_hubIdjN4cuda3std3__44plusIdEEE10Policy1000EPdSC_iS9_ddNS7_10__identityEEEvT0_T1_T2_T3_T4_T6_E12temp_storage+160];
	add.f64 	%fd115, %fd113, %fd114;
	ld.shared.f64 	%fd116, [_ZZN3cub18CUB_300001_SM_10006detail6reduce28DeviceReduceSingleTileKernelINS2_10policy_hubIdjN4cuda3std3__44plusIdEEE10Policy1000EPdSC_iS9_ddNS7_10__identityEEEvT0_T1_T2_T3_T4_T6_E12temp_storage+168];
	add.f64 	%fd117, %fd115, %fd116;
	ld.shared.f64 	%fd118, [_ZZN3cub18CUB_300001_SM_10006detail6reduce28DeviceReduceSingleTileKernelINS2_10policy_hubIdjN4cuda3std3__44plusIdEEE10Policy1000EPdSC_iS9_ddNS7_10__identityEEEvT0_T1_T2_T3_T4_T6_E12temp_storage+176];
	add.f64 	%fd263, %fd117, %fd118;
$L__BB18_37:
	mov.u32 	%r224, %tid.x;
	setp.ne.s32 	%p60, %r224, 0;
	@%p60 bra 	$L__BB18_39;
	add.f64 	%fd249, %fd30, %fd263;
	st.global.f64 	[%rd1], %fd249;
$L__BB18_39:
	ret;

}
	// .globl	_ZN3cub18CUB_300001_SM_10006detail6reduce28DeviceReduceSingleTileKernelINS2_10policy_hubIdyN4cuda3std3__44plusIdEEE10Policy1000EN6thrust24THRUST_300001_SM_1000_NS6detail15normal_iteratorINSD_10device_ptrIdEEEEPdyS9_ddNS7_10__identityEEEvT0_T1_T2_T3_T4_T6_
.visible .entry _ZN3cub18CUB_300001_SM_10006detail6reduce28DeviceReduceSingleTileKernelINS2_10policy_hubIdyN4cuda3std3__44plusIdEEE10Policy1000EN6thrust24THRUST_300001_SM_1000_NS6detail15normal_iteratorINSD_10device_ptrIdEEEEPdyS9_ddNS7_10__identityEEEvT0_T1_T2_T3_T4_T6_(
	.param .align 8 .b8 _ZN3cub18CUB_300001_SM_10006detail6reduce28DeviceReduceSingleTileKernelINS2_10policy_hubIdyN4cuda3std3__44plusIdEEE10Policy1000EN6thrust24THRUST_300001_SM_1000_NS6detail15normal_iteratorINSD_10device_ptrIdEEEEPdyS9_ddNS7_10__identityEEEvT0_T1_T2_T3_T4_T6__param_0[8],
	.param .u64 .ptr .align 1 _ZN3cub18CUB_300001_SM_10006detail6reduce28DeviceReduceSingleTileKernelINS2_10policy_hubIdyN4cuda3std3__44plusIdEEE10Policy1000EN6thrust24THRUST_300001_SM_1000_NS6detail15normal_iteratorINSD_10device_ptrIdEEEEPdyS9_ddNS7_10__identityEEEvT0_T1_T2_T3_T4_T6__param_1,
	.param .u64 _ZN3cub18CUB_300001_SM_10006detail6reduce28DeviceReduceSingleTileKernelINS2_10policy_hubIdyN4cuda3std3__44plusIdEEE10Policy1000EN6thrust24THRUST_300001_SM_1000_NS6detail15normal_iteratorINSD_10device_ptrIdEEEEPdyS9_ddNS7_10__identityEEEvT0_T1_T2_T3_T4_T6__param_2,
	.param .align 1 .b8 _ZN3cub18CUB_300001_SM_10006detail6reduce28DeviceReduceSingleTileKernelINS2_10policy_hubIdyN4cuda3std3__44plusIdEEE10Policy1000EN6thrust24THRUST_300001_SM_1000_NS6detail15normal_iteratorINSD_10device_ptrIdEEEEPdyS9_ddNS7_10__identityEEEvT0_T1_T2_T3_T4_T6__param_3[1],
	.param .f64 _ZN3cub18CUB_300001_SM_10006detail6reduce28DeviceReduceSingleTileKernelINS2_10policy_hubIdyN4cuda3std3__44plusIdEEE10Policy1000EN6thrust24THRUST_300001_SM_1000_NS6detail15normal_iteratorINSD_10device_ptrIdEEEEPdyS9_ddNS7_10__identityEEEvT0_T1_T2_T3_T4_T6__param_4,
	.param .align 1 .b8 _ZN3cub18CUB_300001_SM_10006detail6reduce28DeviceReduceSingleTileKernelINS2_10policy_hubIdyN4cuda3std3__44plusIdEEE10Policy1000EN6thrust24THRUST_300001_SM_1000_NS6detail15normal_iteratorINSD_10device_ptrIdEEEEPdyS9_ddNS7_10__identityEEEvT0_T1_T2_T3_T4_T6__param_5[1]
)
.maxntid 512
.minnctapersm 1
{
	.reg .pred 	%p<67>;
	.reg .b32 	%r<246>;
	.reg .b64 	%rd<86>;
	.reg .b64 	%fd<348>;
	// demoted variable
	.shared .align 8 .b8 _ZZN3cub18CUB_300001_SM_10006detail6reduce28DeviceReduceSingleTileKernelINS2_10policy_hubIdyN4cuda3std3__44plusIdEEE10Policy1000EN6thrust24THRUST_300001_SM_1000_NS6detail15normal_iteratorINSD_10device_ptrIdEEEEPdyS9_ddNS7_10__identityEEEvT0_T1_T2_T3_T4_T6_E12temp_storage[152];
	ld.param.u64 	%rd18, [_ZN3cub18CUB_300001_SM_10006detail6reduce28DeviceReduceSingleTileKernelINS2_10policy_hubIdyN4cuda3std3__44plusIdEEE10Policy1000EN6thrust24THRUST_300001_SM_1000_NS6detail15normal_iteratorINSD_10device_ptrIdEEEEPdyS9_ddNS7_10__identityEEEvT0_T1_T2_T3_T4_T6__param_0];
	ld.param.u64 	%rd20, [_ZN3cub18CUB_300001_SM_10006detail6reduce28DeviceReduceSingleTileKernelINS2_10policy_hubIdyN4cuda3std3__44plusIdEEE10Policy1000EN6thrust24THRUST_300001_SM_1000_NS6detail15normal_iteratorINSD_10device_ptrIdEEEEPdyS9_ddNS7_10__identityEEEvT0_T1_T2_T3_T4_T6__param_1];
	ld.param.u64 	%rd19, [_ZN3cub18CUB_300001_SM_10006detail6reduce28DeviceReduceSingleTileKernelINS2_10policy_hubIdyN4cuda3std3__44plusIdEEE10Policy1000EN6thrust24THRUST_300001_SM_1000_NS6detail15normal_iteratorINSD_10device_ptrIdEEEEPdyS9_ddNS7_10__identityEEEvT0_T1_T2_T3_T4_T6__param_2];
	ld.param.f64 	%fd42, [_ZN3cub18CUB_300001_SM_10006detail6reduce28DeviceReduceSingleTileKernelINS2_10policy_hubIdyN4cuda3std3__44plusIdEEE10Policy1000EN6thrust24THRUST_300001_SM_1000_NS6detail15normal_iteratorINSD_10device_ptrIdEEEEPdyS9_ddNS7_10__identityEEEvT0_T1_T2_T3_T4_T6__param_4];
	cvta.to.global.u64 	%rd1, %rd20;
	setp.ne.s64 	%p1, %rd19, 0;
	@%p1 bra 	$L__BB19_3;
	mov.u32 	%r231, %tid.x;
	setp.ne.s32 	%p66, %r231, 0;
	@%p66 bra 	$L__BB19_51;
	st.global.f64 	[%rd1], %fd42;
	bra.uni 	$L__BB19_51;
$L__BB19_3:
	cvta.to.global.u64 	%rd2, %rd18;
	setp.gt.u64 	%p2, %rd19, 3583;
	@%p2 bra 	$L__BB19_28;
	cvt.u32.u64 	%r1, %rd19;
	mov.u32 	%r2, %tid.x;
	setp.ge.u32 	%p24, %r2, %r1;
	mov.f64 	%fd335, 0d0000000000000000;
	mov.u32 	%r235, %r2;
	@%p24 bra 	$L__BB19_6;
	mul.wide.u32 	%rd51, %r2, 8;
	add.s64 	%rd52, %rd2, %rd51;
	ld.global.f64 	%fd335, [%rd52];
	add.s32 	%r235, %r2, 512;
$L__BB19_6:
	setp.ge.u32 	%p25, %r235, %r1;
	@%p25 bra 	$L__BB19_19;
	not.b32 	%r108, %r235;
	add.s32 	%r109, %r108, %r1;
	shr.u32 	%r110, %r109, 9;
	add.s32 	%r5, %r110, 1;
	and.b32  	%r6, %r5, 15;
	setp.lt.u32 	%p26, %r109, 7680;
	@%p26 bra 	$L__BB19_10;
	and.b32  	%r111, %r5, 16777200;
	neg.s32 	%r233, %r111;
	mul.wide.u32 	%rd53, %r235, 8;
	add.s64 	%rd54, %rd53, %rd2;
	add.s64 	%rd81, %rd54, 32768;
$L__BB19_9:
	.pragma "nounroll";
	ld.global.f64 	%fd169, [%rd81+-32768];
	add.f64 	%fd170, %fd335, %fd169;
	ld.global.f64 	%fd171, [%rd81+-28672];
	add.f64 	%fd172, %fd170, %fd171;
	ld.global.f64 	%fd173, [%rd81+-24576];
	add.f64 	%fd174, %fd172, %fd173;
	ld.global.f64 	%fd175, [%rd81+-20480];
	add.f64 	%fd176, %fd174, %fd175;
	ld.global.f64 	%fd177, [%rd81+-16384];
	add.f64 	%fd178, %fd176, %fd177;
	ld.global.f64 	%fd179, [%rd81+-12288];
	add.f64 	%fd180, %fd178, %fd179;
	ld.global.f64 	%fd181, [%rd81+-8192];
	add.f64 	%fd182, %fd180, %fd181;
	ld.global.f64 	%fd183, [%rd81+-4096];
	add.f64 	%fd184, %fd182, %fd183;
	ld.global.f64 	%fd185, [%rd81];
	add.f64 	%fd186, %fd184, %fd185;
	ld.global.f64 	%fd187, [%rd81+4096];
	add.f64 	%fd188, %fd186, %fd187;
	ld.global.f64 	%fd189, [%rd81+8192];
	add.f64 	%fd190, %fd188, %fd189;
	ld.global.f64 	%fd191, [%rd81+12288];
	add.f64 	%fd192, %fd190, %fd191;
	ld.global.f64 	%fd193, [%rd81+16384];
	add.f64 	%fd194, %fd192, %fd193;
	ld.global.f64 	%fd195, [%rd81+20480];
	add.f64 	%fd196, %fd194, %fd195;
	ld.global.f64 	%fd197, [%rd81+24576];
	add.f64 	%fd198, %fd196, %fd197;
	ld.global.f64 	%fd199, [%rd81+28672];
	add.f64 	%fd335, %fd198, %fd199;
	add.s32 	%r235, %r235, 8192;
	add.s32 	%r233, %r233, 16;
	add.s64 	%rd81, %rd81, 65536;
	setp.ne.s32 	%p27, %r233, 0;
	@%p27 bra 	$L__BB19_9;
$L__BB19_10:
	setp.eq.s32 	%p28, %r6, 0;
	@%p28 bra 	$L__BB19_19;
	and.b32  	%r13, %r5, 7;
	setp.lt.u32 	%p29, %r6, 8;
	@%p29 bra 	$L__BB19_13;
	mul.wide.s32 	%rd55, %r235, 8;
	add.s64 	%rd56, %rd2, %rd55;
	ld.global.f64 	%fd201, [%rd56];
	add.f64 	%fd202, %fd335, %fd201;
	ld.global.f64 	%fd203, [%rd56+4096];
	add.f64 	%fd204, %fd202, %fd203;
	ld.global.f64 	%fd205, [%rd56+8192];
	add.f64 	%fd206, %fd204, %fd205;
	ld.global.f64 	%fd207, [%rd56+12288];
	add.f64 	%fd208, %fd206, %fd207;
	ld.global.f64 	%fd209, [%rd56+16384];
	add.f64 	%fd210, %fd208, %fd209;
	ld.global.f64 	%fd211, [%rd56+20480];
	add.f64 	%fd212, %fd210, %fd211;
	ld.global.f64 	%fd213, [%rd56+24576];
	add.f64 	%fd214, %fd212, %fd213;
	ld.global.f64 	%fd215, [%rd56+28672];
	add.f64 	%fd335, %fd214, %fd215;
	add.s32 	%r235, %r235, 4096;
$L__BB19_13:
	setp.eq.s32 	%p30, %r13, 0;
	@%p30 bra 	$L__BB19_19;
	and.b32  	%r16, %r5, 3;
	setp.lt.u32 	%p31, %r13, 4;
	@%p31 bra 	$L__BB19_16;
	mul.wide.s32 	%rd57, %r235, 8;
	add.s64 	%rd58, %rd2, %rd57;
	ld.global.f64 	%fd217, [%rd58];
	add.f64 	%fd218, %fd335, %fd217;
	ld.global.f64 	%fd219, [%rd58+4096];
	add.f64 	%fd220, %fd218, %fd219;
	ld.global.f64 	%fd221, [%rd58+8192];
	add.f64 	%fd222, %fd220, %fd221;
	ld.global.f64 	%fd223, [%rd58+12288];
	add.f64 	%fd335, %fd222, %fd223;
	add.s32 	%r235, %r235, 2048;
$L__BB19_16:
	setp.eq.s32 	%p32, %r16, 0;
	@%p32 bra 	$L__BB19_19;
	neg.s32 	%r238, %r16;
$L__BB19_18:
	.pragma "nounroll";
	mul.wide.s32 	%rd59, %r235, 8;
	add.s64 	%rd60, %rd2, %rd59;
	ld.global.f64 	%fd224, [%rd60];
	add.f64 	%fd335, %fd335, %fd224;
	add.s32 	%r235, %r235, 512;
	add.s32 	%r238, %r238, 1;
	setp.ne.s32 	%p33, %r238, 0;
	@%p33 bra 	$L__BB19_18;
$L__BB19_19:
	setp.lt.u64 	%p34, %rd19, 512;
	@%p34 bra 	$L__BB19_24;
	// begin inline asm
	mov.u32 %r175, %laneid;
	// end inline asm
	mov.b64 	%rd71, %fd335;
	mov.b64 	{%r177, %r182}, %rd71;
	mov.b32 	%r183, 1;
	mov.b32 	%r224, 31;
	mov.b32 	%r225, -1;
	// begin inline asm
	shfl.sync.down.b32 %r176, %r177, %r183, %r224, %r225;
	// end inline asm
	// begin inline asm
	shfl.sync.down.b32 %r181, %r182, %r183, %r224, %r225;
	// end inline asm
	mov.b64 	%rd72, {%r176, %r181};
	mov.b64 	%fd283, %rd72;
	setp.gt.s32 	%p58, %r175, 30;
	add.f64 	%fd284, %fd335, %fd283;
	selp.f64 	%fd285, %fd335, %fd284, %p58;
	mov.b64 	%rd73, %fd285;
	mov.b64 	{%r187, %r192}, %rd73;
	mov.b32 	%r193, 2;
	// begin inline asm
	shfl.sync.down.b32 %r186, %r187, %r193, %r224, %r225;
	// end inline asm
	// begin inline asm
	shfl.sync.down.b32 %r191, %r192, %r193, %r224, %r225;
	// end inline asm
	mov.b64 	%rd74, {%r186, %r191};
	mov.b64 	%fd286, %rd74;
	setp.gt.s32 	%p59, %r175, 29;
	add.f64 	%fd287, %fd285, %fd286;
	selp.f64 	%fd288, %fd285, %fd287, %p59;
	mov.b64 	%rd75, %fd288;
	mov.b64 	{%r197, %r202}, %rd75;
	mov.b32 	%r203, 4;
	// begin inline asm
	shfl.sync.down.b32 %r196, %r197, %r203, %r224, %r225;
	// end inline asm
	// begin inline asm
	shfl.sync.down.b32 %r201, %r202, %r203, %r224, %r225;
	// end inline asm
	mov.b64 	%rd76, {%r196, %r201};
	mov.b64 	%fd289, %rd76;
	setp.gt.s32 	%p60, %r175, 27;
	add.f64 	%fd290, %fd288, %fd289;
	selp.f64 	%fd291, %fd288, %fd290, %p60;
	mov.b64 	%rd77, %fd291;
	mov.b64 	{%r207, %r212}, %rd77;
	mov.b32 	%r213, 8;
	// begin inline asm
	shfl.sync.down.b32 %r206, %r207, %r213, %r224, %r225;
	// end inline asm
	// begin inline asm
	shfl.sync.down.b32 %r211, %r212, %r213, %r224, %r225;
	// end inline asm
	mov.b64 	%rd78, {%r206, %r211};
	mov.b64 	%fd292, %rd78;
	setp.gt.s32 	%p61, %r175, 23;
	add.f64 	%fd293, %fd291, %fd292;
	selp.f64 	%fd294, %fd291, %fd293, %p61;
	mov.b64 	%rd79, %fd294;
	mov.b64 	{%r217, %r222}, %rd79;
	mov.b32 	%r223, 16;
	// begin inline asm
	shfl.sync.down.b32 %r216, %r217, %r223, %r224, %r225;
	// end inline asm
	// begin inline asm
	shfl.sync.down.b32 %r221, %r222, %r223, %r224, %r225;
	// end inline asm
	mov.b64 	%rd80, {%r216, %r221};
	mov.b64 	%fd295, %rd80;
	setp.gt.s32 	%p62, %r175, 15;
	add.f64 	%fd16, %fd294, %fd295;
	selp.f64 	%fd347, %fd294, %fd16, %p62;
	setp.ne.s32 	%p63, %r175, 0;
	@%p63 bra 	$L__BB19_22;
	shr.u32 	%r226, %r2, 2;
	and.b32  	%r227, %r226, 248;
	mov.u32 	%r228, _ZZN3cub18CUB_300001_SM_10006detail6reduce28DeviceReduceSingleTileKernelINS2_10policy_hubIdyN4cuda3std3__44plusIdEEE10Policy1000EN6thrust24THRUST_300001_SM_1000_NS6detail15normal_iteratorINSD_10device_ptrIdEEEEPdyS9_ddNS7_10__identityEEEvT0_T1_T2_T3_T4_T6_E12temp_storage;
	add.s32 	%r229, %r228, %r227;
	st.shared.f64 	[%r229+16], %fd16;
$L__BB19_22:
	bar.sync 	0;
	setp.ne.s32 	%p64, %r2, 0;
	@%p64 bra 	$L__BB19_49;
	ld.shared.f64 	%fd296, [_ZZN3cub18CUB_300001_SM_10006detail6reduce28DeviceReduceSingleTileKernelINS2_10policy_hubIdyN4cuda3std3__44plusIdEEE10Policy1000EN6thrust24THRUST_300001_SM_1000_NS6detail15normal_iteratorINSD_10device_ptrIdEEEEPdyS9_ddNS7_10__identityEEEvT0_T1_T2_T3_T4_T6_E12temp_storage+24];
	add.f64 	%fd297, %fd347, %fd296;
	ld.shared.f64 	%fd298, [_ZZN3cub18CUB_300001_SM_10006detail6reduce28DeviceReduceSingleTileKernelINS2_10policy_hubIdyN4cuda3std3__44plusIdEEE10Policy1000EN6thrust24THRUST_300001_SM_1000_NS6detail15normal_iteratorINSD_10device_ptrIdEEEEPdyS9_ddNS7_10__identityEEEvT0_T1_T2_T3_T4_T6_E12temp_storage+32];
	add.f64 	%fd299, %fd297, %fd298;
	ld.shared.f64 	%fd300, [_ZZN3cub18CUB_300001_SM_10006detail6reduce28DeviceReduceSingleTileKernelINS2_10policy_hubIdyN4cuda3std3__44plusIdEEE10Policy1000EN6thrust24THRUST_300001_SM_1000_NS6detail15normal_iteratorINSD_10device_ptrIdEEEEPdyS9_ddNS7_10__identityEEEvT0_T1_T2_T3_T4_T6_E12temp_storage+40];
	add.f64 	%fd301, %fd299, %fd300;
	ld.shared.f64 	%fd302, [_ZZN3cub18CUB_300001_SM_10006detail6reduce28DeviceReduceSingleTileKernelINS2_10policy_hubIdyN4cuda3std3__44plusIdEEE10Policy1000EN6thrust24THRUST_300001_SM_1000_NS6detail15normal_iteratorINSD_10device_ptrIdEEEEPdyS9_ddNS7_10__identityEEEvT0_T1_T2_T3_T4_T6_E12temp_storage+48];
	add.f64 	%fd303, %fd301, %fd302;
	ld.shared.f64 	%fd304, [_ZZN3cub18CUB_300001_SM_10006detail6reduce28DeviceReduceSingleTileKernelINS2_10policy_hubIdyN4cuda3std3__44plusIdEEE10Policy1000EN6thrust24THRUST_300001_SM_1000_NS6detail15normal_iteratorINSD_10device_ptrIdEEEEPdyS9_ddNS7_10__identityEEEvT0_T1_T2_T3_T4_T6_E12temp_storage+56];
	add.f64 	%fd305, %fd303, %fd304;
	ld.shared.f64 	%fd306, [_ZZN3cub18CUB_300001_SM_10006detail6reduce28DeviceReduceSingleTileKernelINS2_10policy_hubIdyN4cuda3std3__44plusIdEEE10Policy1000EN6thrust24THRUST_300001_SM_1000_NS6detail15normal_iteratorINSD_10device_ptrIdEEEEPdyS9_ddNS7_10__identityEEEvT0_T1_T2_T3_T4_T6_E12temp_storage+64];
	add.f64 	%fd307, %fd305, %fd306;
	ld.shared.f64 	%fd308, [_ZZN3cub18CUB_300001_SM_10006detail6reduce28DeviceReduceSingleTileKernelINS2_10policy_hubIdyN4cuda3std3__44plusIdEEE10Policy1000EN6thrust24THRUST_300001_SM_1000_NS6detail15normal_iteratorINSD_10device_ptrIdEEEEPdyS9_ddNS7_10__identityEEEvT0_T1_T2_T3_T4_T6_E12temp_storage+72];
	add.f64 	%fd309, %fd307, %fd308;
	ld.shared.f64 	%fd310, [_ZZN3cub18CUB_300001_SM_10006detail6reduce28DeviceReduceSingleTileKernelINS2_10policy_hubIdyN4cuda3std3__44plusIdEEE10Policy1000EN6thrust24THRUST_300001_SM_1000_NS6detail15normal_iteratorINSD_10device_ptrIdEEEEPdyS9_ddNS7_10__identityEEEvT0_T1_T2_T3_T4_T6_E12temp_storage+80];
	add.f64 	%fd311, %fd309, %fd310;
	ld.shared.f64 	%fd312, [_ZZN3cub18CUB_300001_SM_10006detail6reduce28DeviceReduceSingleTileKernelINS2_10policy_hubIdyN4cuda3std3__44plusIdEEE10Policy1000EN6thrust24THRUST_300001_SM_1000_NS6detail15normal_iteratorINSD_10device_ptrIdEEEEPdyS9_ddNS7_10__identityEEEvT0_T1_T2_T3_T4_T6_E12temp_storage+88];
	add.f64 	%fd313, %fd311, %fd312;
	ld.shared.f64 	%fd314, [_ZZN3cub18CUB_300001_SM_10006detail6reduce28DeviceReduceSingleTileKernelINS2_10policy_hubIdyN4cuda3std3__44plusIdEEE10Policy1000EN6thrust24THRUST_300001_SM_1000_NS6detail15normal_iteratorINSD_10device_ptrIdEEEEPdyS9_ddNS7_10__identityEEEvT0_T1_T2_T3_T4_T6_E12temp_storage+96];
	add.f64 	%fd315, %fd313, %fd314;
	ld.shared.f64 	%fd316, [_ZZN3cub18CUB_300001_SM_10006detail6reduce28DeviceReduceSingleTileKernelINS2_10policy_hubIdyN4cuda3std3__44plusIdEEE10Policy1000EN6thrust24THRUST_300001_SM_1000_NS6detail15normal_iteratorINSD_10device_ptrIdEEEEPdyS9_ddNS7_10__identityEEEvT0_T1_T2_T3_T4_T6_E12temp_storage+104];
	add.f64 	%fd317, %fd315, %fd316;
	ld.shared.f64 	%fd318, [_ZZN3cub18CUB_300001_SM_10006detail6reduce28DeviceReduceSingleTileKernelINS2_10policy_hubIdyN4cuda3std3__44plusIdEEE10Policy1000EN6thrust24THRUST_300001_SM_1000_NS6detail15normal_iteratorINSD_10device_ptrIdEEEEPdyS9_ddNS7_10__identityEEEvT0_T1_T2_T3_T4_T6_E12temp_storage+112];
	add.f64 	%fd319, %fd317, %fd318;
	ld.shared.f64 	%fd320, [_ZZN3cub18CUB_300001_SM_10006detail6reduce28DeviceReduceSingleTileKernelINS2_10policy_hubIdyN4cuda3std3__44plusIdEEE10Policy1000EN6thrust24THRUST_300001_SM_1000_NS6detail15normal_iteratorINSD_10device_ptrIdEEEEPdyS9_ddNS7_10__identityEEEvT0_T1_T2_T3_T4_T6_E12temp_storage+120];
	add.f64 	%fd321, %fd319, %fd320;
	ld.shared.f64 	%fd322, [_ZZN3cub18CUB_300001_SM_10006detail6reduce28DeviceReduceSingleTileKernelINS2_10policy_hubIdyN4cuda3std3__44plusIdEEE10Policy1000EN6thrust24THRUST_300001_SM_1000_NS6detail15normal_iteratorINSD_10device_ptrIdEEEEPdyS9_ddNS7_10__identityEEEvT0_T1_T2_T3_T4_T6_E12temp_storage+128];
	add.f64 	%fd323, %fd321, %fd322;
	ld.shared.f64 	%fd324, [_ZZN3cub18CUB_300001_SM_10006detail6reduce28DeviceReduceSingleTileKernelINS2_10policy_hubIdyN4cuda3std3__44plusIdEEE10Policy1000EN6thrust24THRUST_300001_SM_1000_NS6detail15normal_iteratorINSD_10device_ptrIdEEEEPdyS9_ddNS7_10__identityEEEvT0_T1_T2_T3_T4_T6_E12temp_storage+136];
	add.f64 	%fd347, %fd323, %fd324;
	bra.uni 	$L__BB19_49;
$L__BB19_24:
	// begin inline asm
	mov.u32 %r112, %laneid;
	// end inline asm
	and.b32  	%r163, %r2, 992;
	add.s32 	%r164, %r163, 32;
	setp.gt.u32 	%p35, %r164, %r1;
	not.b32 	%r165, %r163;
	add.s32 	%r166, %r1, %r165;
	selp.b32 	%r161, %r166, 31, %p35;
	mov.b64 	%rd61, %fd335;
	mov.b64 	{%r114, %r119}, %rd61;
	mov.b32 	%r120, 1;
	mov.b32 	%r162, -1;
	// begin inline asm
	shfl.sync.down.b32 %r113, %r114, %r120, %r161, %r162;
	// end inline asm
	// begin inline asm
	shfl.sync.down.b32 %r118, %r119, %r120, %r161, %r162;
	// end inline asm
	mov.b64 	%rd62, {%r113, %r118};
	mov.b64 	%fd225, %rd62;
	setp.lt.s32 	%p36, %r112, %r161;
	add.f64 	%fd226, %fd335, %fd225;
	selp.f64 	%fd227, %fd226, %fd335, %p36;
	mov.b64 	%rd63, %fd227;
	mov.b64 	{%r124, %r129}, %rd63;
	mov.b32 	%r130, 2;
	// begin inline asm
	shfl.sync.down.b32 %r123, %r124, %r130, %r161, %r162;
	// end inline asm
	// begin inline asm
	shfl.sync.down.b32 %r128, %r129, %r130, %r161, %r162;
	// end inline asm
	mov.b64 	%rd64, {%r123, %r128};
	mov.b64 	%fd228, %rd64;
	add.s32 	%r167, %r112, 2;
	setp.gt.s32 	%p37, %r167, %r161;
	add.f64 	%fd229, %fd227, %fd228;
	selp.f64 	%fd230, %fd227, %fd229, %p37;
	mov.b64 	%rd65, %fd230;
	mov.b64 	{%r134, %r139}, %rd65;
	mov.b32 	%r140, 4;
	// begin inline asm
	shfl.sync.down.b32 %r133, %r134, %r140, %r161, %r162;
	// end inline asm
	// begin inline asm
	shfl.sync.down.b32 %r138, %r139, %r140, %r161, %r162;
	// end inline asm
	mov.b64 	%rd66, {%r133, %r138};
	mov.b64 	%fd231, %rd66;
	add.s32 	%r168, %r112, 4;
	setp.gt.s32 	%p38, %r168, %r161;
	add.f64 	%fd232, %fd230, %fd231;
	selp.f64 	%fd233, %fd230, %fd232, %p38;
	mov.b64 	%rd67, %fd233;
	mov.b64 	{%r144, %r149}, %rd67;
	mov.b32 	%r150, 8;
	// begin inline asm
	shfl.sync.down.b32 %r143, %r144, %r150, %r161, %r162;
	// end inline asm
	// begin inline asm
	shfl.sync.down.b32 %r148, %r149, %r150, %r161, %r162;
	// end inline asm
	mov.b64 	%rd68, {%r143, %r148};
	mov.b64 	%fd234, %rd68;
	add.s32 	%r169, %r112, 8;
	setp.gt.s32 	%p39, %r169, %r161;
	add.f64 	%fd235, %fd233, %fd234;
	selp.f64 	%fd236, %fd233, %fd235, %p39;
	mov.b64 	%rd69, %fd236;
	mov.b64 	{%r154, %r159}, %rd69;
	mov.b32 	%r160, 16;
	// begin inline asm
	shfl.sync.down.b32 %r153, %r154, %r160, %r161, %r162;
	// end inline asm
	// begin inline asm
	shfl.sync.down.b32 %r158, %r159, %r160, %r161, %r162;
	// end inline asm
	mov.b64 	%rd70, {%r153, %r158};
	mov.b64 	%fd237, %rd70;
	add.s32 	%r170, %r112, 16;
	setp.gt.s32 	%p40, %r170, %r161;
	add.f64 	%fd238, %fd236, %fd237;
	selp.f64 	%fd347, %fd236, %fd238, %p40;
	setp.ne.s32 	%p41, %r112, 0;
	@%p41 bra 	$L__BB19_26;
	shr.u32 	%r171, %r2, 2;
	and.b32  	%r172, %r171, 248;
	mov.u32 	%r173, _ZZN3cub18CUB_300001_SM_10006detail6reduce28DeviceReduceSingleTileKernelINS2_10policy_hubIdyN4cuda3std3__44plusIdEEE10Policy1000EN6thrust24THRUST_300001_SM_1000_NS6detail15normal_iteratorINSD_10device_ptrIdEEEEPdyS9_ddNS7_10__identityEEEvT0_T1_T2_T3_T4_T6_E12temp_storage;
	add.s32 	%r174, %r173, %r172;
	st.shared.f64 	[%r174+16], %fd347;
$L__BB19_26:
	bar.sync 	0;
	setp.ne.s32 	%p42, %r2, 0;
	@%p42 bra 	$L__BB19_49;
	setp.gt.u64 	%p43, %rd19, 32;
	ld.shared.f64 	%fd239, [_ZZN3cub18CUB_300001_SM_10006detail6reduce28DeviceReduceSingleTileKernelINS2_10policy_hubIdyN4cuda3std3__44plusIdEEE10Policy1000EN6thrust24THRUST_300001_SM_1000_NS6detail15normal_iteratorINSD_10device_ptrIdEEEEPdyS9_ddNS7_10__identityEEEvT0_T1_T2_T3_T4_T6_E12temp_storage+24];
	add.f64 	%fd240, %fd347, %fd239;
	selp.f64 	%fd241, %fd240, %fd347, %p43;
	setp.gt.u64 	%p44, %rd19, 64;
	ld.shared.f64 	%fd242, [_ZZN3cub18CUB_300001_SM_10006detail6reduce28DeviceReduceSingleTileKernelINS2_10policy_hubIdyN4cuda3std3__44plusIdEEE10Policy1000EN6thrust24THRUST_300001_SM_1000_NS6detail15normal_iteratorINSD_10device_ptrIdEEEEPdyS9_ddNS7_10__identityEEEvT0_T1_T2_T3_T4_T6_E12temp_storage+32];
	add.f64 	%fd243, %fd242, %fd241;
	selp.f64 	%fd244, %fd243, %fd241, %p44;
	setp.gt.u64 	%p45, %rd19, 96;
	ld.shared.f64 	%fd245, [_ZZN3cub18CUB_300001_SM_10006detail6reduce28DeviceReduceSingleTileKernelINS2_10policy_hubIdyN4cuda3std3__44plusIdEEE10Policy1000EN6thrust24THRUST_300001_SM_1000_NS6detail15normal_iteratorINSD_10device_ptrIdEEEEPdyS9_ddNS7_10__identityEEEvT0_T1_T2_T3_T4_T6_E12temp_storage+40];
	add.f64 	%fd246, %fd245, %fd244;
	selp.f64 	%fd247, %fd246, %fd244, %p45;
	setp.gt.u64 	%p46, %rd19, 128;
	ld.shared.f64 	%fd248, [_ZZN3cub18CUB_300001_SM_10006detail6reduce28DeviceReduceSingleTileKernelINS2_10policy_hubIdyN4cuda3std3__44plusIdEEE10Policy1000EN6thrust24THRUST_300001_SM_1000_NS6detail15normal_iteratorINSD_10device_ptrIdEEEEPdyS9_ddNS7_10__identityEEEvT0_T1_T2_T3_T4_T6_E12temp_storage+48];
	add.f64 	%fd249, %fd248, %fd247;
	selp.f64 	%fd250, %fd249, %fd247, %p46;
	setp.gt.u64 	%p47, %rd19, 160;
	ld.shared.f64 	%fd251, [_ZZN3cub18CUB_300001_SM_10006detail6reduce28DeviceReduceSingleTileKernelINS2_10policy_hubIdyN4cuda3std3__44plusIdEEE10Policy1000EN6thrust24THRUST_300001_SM_1000_NS6detail15normal_iteratorINSD_10device_ptrIdEEEEPdyS9_ddNS7_10__identityEEEvT0_T1_T2_T3_T4_T6_E12temp_storage+56];
	add.f64 	%fd252, %fd251, %fd250;
	selp.f64 	%fd253, %fd252, %fd250, %p47;
	setp.gt.u64 	%p48, %rd19, 192;
	ld.shared.f64 	%fd254, [_ZZN3cub18CUB_300001_SM_10006detail6reduce28DeviceReduceSingleTileKernelINS2_10policy_hubIdyN4cuda3std3__44plusIdEEE10Policy1000EN6thrust24THRUST_300001_SM_1000_NS6detail15normal_iteratorINSD_10device_ptrIdEEEEPdyS9_ddNS7_10__identityEEEvT0_T1_T2_T3_T4_T6_E12temp_storage+64];
	add.f64 	%fd255, %fd254, %fd253;
	selp.f64 	%fd256, %fd255, %fd253, %p48;
	setp.gt.u64 	%p49, %rd19, 224;
	ld.shared.f64 	%fd257, [_ZZN3cub18CUB_300001_SM_10006detail6reduce28DeviceReduceSingleTileKernelINS2_10policy_hubIdyN4cuda3std3__44plusIdEEE10Policy1000EN6thrust24THRUST_300001_SM_1000_NS6detail15normal_iteratorINSD_10device_ptrIdEEEEPdyS9_ddNS7_10__identityEEEvT0_T1_T2_T3_T4_T6_E12temp_storage+72];
	add.f64 	%fd258, %fd257, %fd256;
	selp.f64 	%fd259, %fd258, %fd256, %p49;
	setp.gt.u64 	%p50, %rd19, 256;
	ld.shared.f64 	%fd260, [_ZZN3cub18CUB_300001_SM_10006detail6reduce28DeviceReduceSingleTileKernelINS2_10policy_hubIdyN4cuda3std3__44plusIdEEE10Policy1000EN6thrust24THRUST_300001_SM_1000_NS6detail15normal_iteratorINSD_10device_ptrIdEEEEPdyS9_ddNS7_10__identityEEEvT0_T1_T2_T3_T4_T6_E12temp_storage+80];
	add.f64 	%fd261, %fd260, %fd259;
	selp.f64 	%fd262, %fd261, %fd259, %p50;
	setp.gt.u64 	%p51, %rd19, 288;
	ld.shared.f64 	%fd263, [_ZZN3cub18CUB_300001_SM_10006detail6reduce28DeviceReduceSingleTileKernelINS2_10policy_hubIdyN4cuda3std3__44plusIdEEE10Policy1000EN6thrust24THRUST_300001_SM_1000_NS6detail15normal_iteratorINSD_10device_ptrIdEEEEPdyS9_ddNS7_10__identityEEEvT0_T1_T2_T3_T4_T6_E12temp_storage+88];
	add.f64 	%fd264, %fd263, %fd262;
	selp.f64 	%fd265, %fd264, %fd262, %p51;
	setp.gt.u64 	%p52, %rd19, 320;
	ld.shared.f64 	%fd266, [_ZZN3cub18CUB_300001_SM_10006detail6reduce28DeviceReduceSingleTileKernelINS2_10policy_hubIdyN4cuda3std3__44plusIdEEE10Policy1000EN6thrust24THRUST_300001_SM_1000_NS6detail15normal_iteratorINSD_10device_ptrIdEEEEPdyS9_ddNS7_10__identityEEEvT0_T1_T2_T3_T4_T6_E12temp_storage+96];
	add.f64 	%fd267, %fd266, %fd265;
	selp.f64 	%fd268, %fd267, %fd265, %p52;
	setp.gt.u64 	%p53, %rd19, 352;
	ld.shared.f64 	%fd269, [_ZZN3cub18CUB_300001_SM_10006detail6reduce28DeviceReduceSingleTileKernelINS2_10policy_hubIdyN4cuda3std3__44plusIdEEE10Policy1000EN6thrust24THRUST_300001_SM_1000_NS6detail15normal_iteratorINSD_10device_ptrIdEEEEPdyS9_ddNS7_10__identityEEEvT0_T1_T2_T3_T4_T6_E12temp_storage+104];
	add.f64 	%fd270, %fd269, %fd268;
	selp.f64 	%fd271, %fd270, %fd268, %p53;
	setp.gt.u64 	%p54, %rd19, 384;
	ld.shared.f64 	%fd272, [_ZZN3cub18CUB_300001_SM_10006detail6reduce28DeviceReduceSingleTileKernelINS2_10policy_hubIdyN4cuda3std3__44plusIdEEE10Policy1000EN6thrust24THRUST_300001_SM_1000_NS6detail15normal_iteratorINSD_10device_ptrIdEEEEPdyS9_ddNS7_10__identityEEEvT0_T1_T2_T3_T4_T6_E12temp_storage+112];
	add.f64 	%fd273, %fd272, %fd271;
	selp.f64 	%fd274, %fd273, %fd271, %p54;
	setp.gt.u64 	%p55, %rd19, 416;
	ld.shared.f64 	%fd275, [_ZZN3cub18CUB_300001_SM_10006detail6reduce28DeviceReduceSingleTileKernelINS2_10policy_hubIdyN4cuda3std3__44plusIdEEE10Policy1000EN6thrust24THRUST_300001_SM_1000_NS6detail15normal_iteratorINSD_10device_ptrIdEEEEPdyS9_ddNS7_10__identityEEEvT0_T1_T2_T3_T4_T6_E12temp_storage+120];
	add.f64 	%fd276, %fd275, %fd274;
	selp.f64 	%fd277, %fd276, %fd274, %p55;
	setp.gt.u64 	%p56, %rd19, 448;
	ld.shared.f64 	%fd278, [_ZZN3cub18CUB_300001_SM_10006detail6reduce28DeviceReduceSingleTileKernelINS2_10policy_hubIdyN4cuda3std3__44plusIdEEE10Policy1000EN6thrust24THRUST_300001_SM_1000_NS6detail15normal_iteratorINSD_10device_ptrIdEEEEPdyS9_ddNS7_10__identityEEEvT0_T1_T2_T3_T4_T6_E12temp_storage+128];
	add.f64 	%fd279, %fd278, %fd277;
	selp.f64 	%fd280, %fd279, %fd277, %p56;
	setp.gt.u64 	%p57, %rd19, 480;
	ld.shared.f64 	%fd281, [_ZZN3cub18CUB_300001_SM_10006detail6reduce28DeviceReduceSingleTileKernelINS2_10policy_hubIdyN4cuda3std3__44plusIdEEE10Policy1000EN6thrust24THRUST_300001_SM_1000_NS6detail15normal_iteratorINSD_10device_ptrIdEEEEPdyS9_ddNS7_10__identityEEEvT0_T1_T2_T3_T4_T6_E12temp_storage+136];
	add.f64 	%fd282, %fd281, %fd280;
	selp.f64 	%fd347, %fd282, %fd280, %p57;
	bra.uni 	$L__BB19_49;
$L__BB19_28:
	mov.u32 	%r24, %tid.x;
	cvt.u64.u32 	%rd6, %r24;
	mul.wide.u32 	%rd22, %r24, 8;
	add.s64 	%rd7, %rd2, %rd22;
	ld.global.f64 	%fd43, [%rd7];
	ld.global.f64 	%fd44, [%rd7+4096];
	ld.global.f64 	%fd45, [%rd7+8192];
	ld.global.f64 	%fd46, [%rd7+12288];
	ld.global.f64 	%fd47, [%rd7+16384];
	ld.global.f64 	%fd48, [%rd7+20480];
	ld.global.f64 	%fd49, [%rd7+24576];
	add.f64 	%fd50, %fd43, %fd44;
	add.f64 	%fd51, %fd50, %fd45;
	add.f64 	%fd52, %fd51, %fd46;
	add.f64 	%fd53, %fd52, %fd47;
	add.f64 	%fd54, %fd53, %fd48;
	add.f64 	%fd346, %fd54, %fd49;
	add.s64 	%rd8, %rd19, -3584;
	setp.lt.u64 	%p3, %rd8, 3584;
	mov.b64 	%rd83, 3584;
	@%p3 bra 	$L__BB19_32;
	mov.b64 	%rd83, 3584;
$L__BB19_30:
	shl.b64 	%rd24, %rd83, 3;
	add.s64 	%rd25, %rd7, %rd24;
	ld.global.f64 	%fd55, [%rd25];
	ld.global.f64 	%fd56, [%rd25+4096];
	ld.global.f64 	%fd57, [%rd25+8192];
	ld.global.f64 	%fd58, [%rd25+12288];
	ld.global.f64 	%fd59, [%rd25+16384];
	ld.global.f64 	%fd60, [%rd25+20480];
	ld.global.f64 	%fd61, [%rd25+24576];
	add.f64 	%fd62, %fd346, %fd55;
	add.f64 	%fd63, %fd62, %fd56;
	add.f64 	%fd64, %fd63, %fd57;
	add.f64 	%fd65, %fd64, %fd58;
	add.f64 	%fd66, %fd65, %fd59;
	add.f64 	%fd67, %fd66, %fd60;
	add.f64 	%fd346, %fd67, %fd61;
	sub.s64 	%rd26, %rd19, %rd83;
	setp.lt.u64 	%p4, %rd26, 3584;
	@%p4 bra 	$L__BB19_45;
	add.s64 	%rd83, %rd83, 3584;
	setp.le.u64 	%p5, %rd83, %rd8;
	@%p5 bra 	$L__BB19_30;
$L__BB19_32:
	setp.le.u64 	%p6, %rd19, %rd83;
	cvt.u32.u64 	%r42, %rd83;
	cvt.u32.u64 	%r43, %rd19;
	sub.s32 	%r44, %r43, %r42;
	setp.ge.s32 	%p7, %r24, %r44;
	or.pred  	%p8, %p6, %p7;
	@%p8 bra 	$L__BB19_45;
	not.b32 	%r47, %r24;
	add.s32 	%r48, %r47, %r43;
	sub.s32 	%r50, %r48, %r42;
	shr.u32 	%r51, %r50, 9;
	add.s32 	%r25, %r51, 1;
	and.b32  	%r26, %r25, 15;
	setp.lt.u32 	%p9, %r50, 7680;
	mov.u32 	%r242, %r24;
	@%p9 bra 	$L__BB19_36;
	and.b32  	%r52, %r25, 16777200;
	neg.s32 	%r240, %r52;
	add.s64 	%rd27, %rd83, %rd6;
	shl.b64 	%rd28, %rd27, 3;
	add.s64 	%rd29, %rd28, %rd2;
	add.s64 	%rd84, %rd29, 32768;
	mov.u32 	%r242, %r24;
$L__BB19_35:
	.pragma "nounroll";
	ld.global.f64 	%fd69, [%rd84+-32768];
	add.f64 	%fd70, %fd346, %fd69;
	ld.global.f64 	%fd71, [%rd84+-28672];
	add.f64 	%fd72, %fd70, %fd71;
	ld.global.f64 	%fd73, [%rd84+-24576];
	add.f64 	%fd74, %fd72, %fd73;
	ld.global.f64 	%fd75, [%rd84+-20480];
	add.f64 	%fd76, %fd74, %fd75;
	ld.global.f64 	%fd77, [%rd84+-16384];
	add.f64 	%fd78, %fd76, %fd77;
	ld.global.f64 	%fd79, [%rd84+-12288];
	add.f64 	%fd80, %fd78, %fd79;
	ld.global.f64 	%fd81, [%rd84+-8192];
	add.f64 	%fd82, %fd80, %fd81;
	ld.global.f64 	%fd83, [%rd84+-4096];
	add.f64 	%fd84, %fd82, %fd83;
	ld.global.f64 	%fd85, [%rd84];
	add.f64 	%fd86, %fd84, %fd85;
	ld.global.f64 	%fd87, [%rd84+4096];
	add.f64 	%fd88, %fd86, %fd87;
	ld.global.f64 	%fd89, [%rd84+8192];
	add.f64 	%fd90, %fd88, %fd89;
	ld.global.f64 	%fd91, [%rd84+12288];
	add.f64 	%fd92, %fd90, %fd91;
	ld.global.f64 	%fd93, [%rd84+16384];
	add.f64 	%fd94, %fd92, %fd93;
	ld.global.f64 	%fd95, [%rd84+20480];
	add.f64 	%fd96, %fd94, %fd95;
	ld.global.f64 	%fd97, [%rd84+24576];
	add.f64 	%fd98, %fd96, %fd97;
	ld.global.f64 	%fd99, [%rd84+28672];
	add.f64 	%fd346, %fd98, %fd99;
	add.s32 	%r242, %r242, 8192;
	add.s32 	%r240, %r240, 16;
	add.s64 	%rd84, %rd84, 65536;
	setp.ne.s32 	%p10, %r240, 0;
	@%p10 bra 	$L__BB19_35;
$L__BB19_36:
	setp.eq.s32 	%p11, %r26, 0;
	@%p11 bra 	$L__BB19_45;
	and.b32  	%r33, %r25, 7;
	setp.lt.u32 	%p12, %r26, 8;
	@%p12 bra 	$L__BB19_39;
	cvt.u64.u32 	%rd30, %r242;
	add.s64 	%rd31, %rd83, %rd30;
	shl.b64 	%rd32, %rd31, 3;
	add.s64 	%rd33, %rd2, %rd32;
	ld.global.f64 	%fd101, [%rd33];
	add.f64 	%fd102, %fd346, %fd101;
	ld.global.f64 	%fd103, [%rd33+4096];
	add.f64 	%fd104, %fd102, %fd103;
	ld.global.f64 	%fd105, [%rd33+8192];
	add.f64 	%fd106, %fd104, %fd105;
	ld.global.f64 	%fd107, [%rd33+12288];
	add.f64 	%fd108, %fd106, %fd107;
	ld.global.f64 	%fd109, [%rd33+16384];
	add.f64 	%fd110, %fd108, %fd109;
	ld.global.f64 	%fd111, [%rd33+20480];
	add.f64 	%fd112, %fd110, %fd111;
	ld.global.f64 	%fd113, [%rd33+24576];
	add.f64 	%fd114, %fd112, %fd113;
	ld.global.f64 	%fd115, [%rd33+28672];
	add.f64 	%fd346, %fd114, %fd115;
	add.s32 	%r242, %r242, 4096;
$L__BB19_39:
	setp.eq.s32 	%p13, %r33, 0;
	@%p13 bra 	$L__BB19_45;
	and.b32  	%r36, %r25, 3;
	setp.lt.u32 	%p14, %r33, 4;
	@%p14 bra 	$L__BB19_42;
	cvt.u64.u32 	%rd34, %r242;
	add.s64 	%rd35, %rd83, %rd34;
	shl.b64 	%rd36, %rd35, 3;
	add.s64 	%rd37, %rd2, %rd36;
	ld.global.f64 	%fd117, [%rd37];
	add.f64 	%fd118, %fd346, %fd117;
	ld.global.f64 	%fd119, [%rd37+4096];
	add.f64 	%fd120, %fd118, %fd119;
	ld.global.f64 	%fd121, [%rd37+8192];
	add.f64 	%fd122, %fd120, %fd121;
	ld.global.f64 	%fd123, [%rd37+12288];
	add.f64 	%fd346, %fd122, %fd123;
	add.s32 	%r242, %r242, 2048;
$L__BB19_42:
	setp.eq.s32 	%p15, %r36, 0;
	@%p15 bra 	$L__BB19_45;
	cvt.u64.u32 	%rd38, %r242;
	add.s64 	%rd39, %rd83, %rd38;
	shl.b64 	%rd40, %rd39, 3;
	add.s64 	%rd85, %rd2, %rd40;
	neg.s32 	%r245, %r36;
$L__BB19_44:
	.pragma "nounroll";
	ld.global.f64 	%fd124, [%rd85];
	add.f64 	%fd346, %fd346, %fd124;
	add.s64 	%rd85, %rd85, 4096;
	add.s32 	%r245, %r245, 1;
	setp.ne.s32 	%p16, %r245, 0;
	@%p16 bra 	$L__BB19_44;
$L__BB19_45:
	// begin inline asm
	mov.u32 %r53, %laneid;
	// end inline asm
	mov.b64 	%rd41, %fd346;
	mov.b64 	{%r55, %r60}, %rd41;
	mov.b32 	%r61, 1;
	mov.b32 	%r102, 31;
	mov.b32 	%r103, -1;
	// begin inline asm
	shfl.sync.down.b32 %r54, %r55, %r61, %r102, %r103;
	// end inline asm
	// begin inline asm
	shfl.sync.down.b32 %r59, %r60, %r61, %r102, %r103;
	// end inline asm
	mov.b64 	%rd42, {%r54, %r59};
	mov.b64 	%fd125, %rd42;
	setp.gt.s32 	%p17, %r53, 30;
	add.f64 	%fd126, %fd346, %fd125;
	selp.f64 	%fd127, %fd346, %fd126, %p17;
	mov.b64 	%rd43, %fd127;
	mov.b64 	{%r65, %r70}, %rd43;
	mov.b32 	%r71, 2;
	// begin inline asm
	shfl.sync.down.b32 %r64, %r65, %r71, %r102, %r103;
	// end inline asm
	// begin inline asm
	shfl.sync.down.b32 %r69, %r70, %r71, %r102, %r103;
	// end inline asm
	mov.b64 	%rd44, {%r64, %r69};
	mov.b64 	%fd128, %rd44;
	setp.gt.s32 	%p18, %r53, 29;
	add.f64 	%fd129, %fd127, %fd128;
	selp.f64 	%fd130, %fd127, %fd129, %p18;
	mov.b64 	%rd45, %fd130;
	mov.b64 	{%r75, %r80}, %rd45;
	mov.b32 	%r81, 4;
	// begin inline asm
	shfl.sync.down.b32 %r74, %r75, %r81, %r102, %r103;
	// end inline asm
	// begin inline asm
	shfl.sync.down.b32 %r79, %r80, %r81, %r102, %r103;
	// end inline asm
	mov.b64 	%rd46, {%r74, %r79};
	mov.b64 	%fd131, %rd46;
	setp.gt.s32 	%p19, %r53, 27;
	add.f64 	%fd132, %fd130, %fd131;
	selp.f64 	%fd133, %fd130, %fd132, %p19;
	mov.b64 	%rd47, %fd133;
	mov.b64 	{%r85, %r90}, %rd47;
	mov.b32 	%r91, 8;
	// begin inline asm
	shfl.sync.down.b32 %r84, %r85, %r91, %r102, %r103;
	// end inline asm
	// begin inline asm
	shfl.sync.down.b32 %r89, %r90, %r91, %r102, %r103;
	// end inline asm
	mov.b64 	%rd48, {%r84, %r89};
	mov.b64 	%fd134, %rd48;
	setp.gt.s32 	%p20, %r53, 23;
	add.f64 	%fd135, %fd133, %fd134;
	selp.f64 	%fd136, %fd133, %fd135, %p20;
	mov.b64 	%rd49, %fd136;
	mov.b64 	{%r95, %r100}, %rd49;
	mov.b32 	%r101, 16;
	// begin inline asm
	shfl.sync.down.b32 %r94, %r95, %r101, %r102, %r103;
	// end inline asm
	// begin inline asm
	shfl.sync.down.b32 %r99, %r100, %r101, %r102, %r103;
	// end inline asm
	mov.b64 	%rd50, {%r94, %r99};
	mov.b64 	%fd137, %rd50;
	setp.gt.s32 	%p21, %r53, 15;
	add.f64 	%fd38, %fd136, %fd137;
	selp.f64 	%fd347, %fd136, %fd38, %p21;
	setp.ne.s32 	%p22, %r53, 0;
	@%p22 bra 	$L__BB19_47;
	shr.u32 	%r104, %r24, 2;
	and.b32  	%r105, %r104, 248;
	mov.u32 	%r106, _ZZN3cub18CUB_300001_SM_10006detail6reduce28DeviceReduceSingleTileKernelINS2_10policy_hubIdyN4cuda3std3__44plusIdEEE10Policy1000EN6thrust24THRUST_300001_SM_1000_NS6detail15normal_iteratorINSD_10device_ptrIdEEEEPdyS9_ddNS7_10__identityEEEvT0_T1_T2_T3_T4_T6_E12temp_storage;
	add.s32 	%r107, %r106, %r105;
	st.shared.f64 	[%r107+16], %fd38;
$L__BB19_47:
	bar.sync 	0;
	setp.ne.s32 	%p23, %r24, 0;
	@%p23 bra 	$L__BB19_49;
	ld.shared.f64 	%fd138, [_ZZN3cub18CUB_300001_SM_10006detail6reduce28DeviceReduceSingleTileKernelINS2_10policy_hubIdyN4cuda3std3__44plusIdEEE10Policy1000EN6thrust24THRUST_300001_SM_1000_NS6detail15normal_iteratorINSD_10device_ptrIdEEEEPdyS9_ddNS7_10__identityEEEvT0_T1_T2_T3_T4_T6_E12temp_storage+24];
	add.f64 	%fd139, %fd347, %fd138;
	ld.shared.f64 	%fd140, [_ZZN3cub18CUB_300001_SM_10006detail6reduce28DeviceReduceSingleTileKernelINS2_10policy_hubIdyN4cuda3std3__44plusIdEEE10Policy1000EN6thrust24THRUST_300001_SM_1000_NS6detail15normal_iteratorINSD_10device_ptrIdEEEEPdyS9_ddNS7_10__identityEEEvT0_T1_T2_T3_T4_T6_E12temp_storage+32];
	add.f64 	%fd141, %fd139, %fd140;
	ld.shared.f64 	%fd142, [_ZZN3cub18CUB_300001_SM_10006detail6reduce28DeviceReduceSingleTileKernelINS2_10policy_hubIdyN4cuda3std3__44plusIdEEE10Policy1000EN6thrust24THRUST_300001_SM_1000_NS6detail15normal_iteratorINSD_10device_ptrIdEEEEPdyS9_ddNS7_10__identityEEEvT0_T1_T2_T3_T4_T6_E12temp_storage+40];
	add.f64 	%fd143, %fd141, %fd142;
	ld.shared.f64 	%fd144, [_ZZN3cub18CUB_300001_SM_10006detail6reduce28DeviceReduceSingleTileKernelINS2_10policy_hubIdyN4cuda3std3__44plusIdEEE10Policy1000EN6thrust24THRUST_300001_SM_1000_NS6detail15normal_iteratorINSD_10device_ptrIdEEEEPdyS9_ddNS7_10__identityEEEvT0_T1_T2_T3_T4_T6_E12temp_storage+48];
	add.f64 	%fd145, %fd143, %fd144;
	ld.shared.f64 	%fd146, [_ZZN3cub18CUB_300001_SM_10006detail6reduce28DeviceReduceSingleTileKernelINS2_10policy_hubIdyN4cuda3std3__44plusIdEEE10Policy1000EN6thrust24THRUST_300001_SM_1000_NS6detail15normal_iteratorINSD_10device_ptrIdEEEEPdyS9_ddNS7_10__identityEEEvT0_T1_T2_T3_T4_T6_E12temp_storage+56];
	add.f64 	%fd147, %fd145, %fd146;
	ld.shared.f64 	%fd148, [_ZZN3cub18CUB_300001_SM_10006detail6reduce28DeviceReduceSingleTileKernelINS2_10policy_hubIdyN4cuda3std3__44plusIdEEE10Policy1000EN6thrust24THRUST_300001_SM_1000_NS6detail15normal_iteratorINSD_10device_ptrIdEEEEPdyS9_ddNS7_10__identityEEEvT0_T1_T2_T3_T4_T6_E12temp_storage+64];
	add.f64 	%fd149, %fd147, %fd148;
	ld.shared.f64 	%fd150, [_ZZN3cub18CUB_300001_SM_10006detail6reduce28DeviceReduceSingleTileKernelINS2_10policy_hubIdyN4cuda3std3__44plusIdEEE10Policy1000EN6thrust24THRUST_300001_SM_1000_NS6detail15normal_iteratorINSD_10device_ptrIdEEEEPdyS9_ddNS7_10__identityEEEvT0_T1_T2_T3_T4_T6_E12temp_storage+72];
	add.f64 	%fd151, %fd149, %fd150;
	ld.shared.f64 	%fd152, [_ZZN3cub18CUB_300001_SM_10006detail6reduce28DeviceReduceSingleTileKernelINS2_10policy_hubIdyN4cuda3std3__44plusIdEEE10Policy1000EN6thrust24THRUST_300001_SM_1000_NS6detail15normal_iteratorINSD_10device_ptrIdEEEEPdyS9_ddNS7_10__identityEEEvT0_T1_T2_T3_T4_T6_E12temp_storage+80];
	add.f64 	%fd153, %fd151, %fd152;
	ld.shared.f64 	%fd154, [_ZZN3cub18CUB_300001_SM_10006detail6reduce28DeviceReduceSingleTileKernelINS2_10policy_hubIdyN4cuda3std3__44plusIdEEE10Policy1000EN6thrust24THRUST_300001_SM_1000_NS6detail15normal_iteratorINSD_10device_ptrIdEEEEPdyS9_ddNS7_10__identityEEEvT0_T1_T2_T3_T4_T6_E12temp_storage+88];
	add.f64 	%fd155, %fd153, %fd154;
	ld.shared.f64 	%fd156, [_ZZN3cub18CUB_300001_SM_10006detail6reduce28DeviceReduceSingleTileKernelINS2_10policy_hubIdyN4cuda3std3__44plusIdEEE10Policy1000EN6thrust24THRUST_300001_SM_1000_NS6detail15normal_iteratorINSD_10device_ptrIdEEEEPdyS9_ddNS7_10__identityEEEvT0_T1_T2_T3_T4_T6_E12temp_storage+96];
	add.f64 	%fd157, %fd155, %fd156;
	ld.shared.f64 	%fd158, [_ZZN3cub18CUB_300001_SM_10006detail6reduce28DeviceReduceSingleTileKernelINS2_10policy_hubIdyN4cuda3std3__44plusIdEEE10Policy1000EN6thrust24THRUST_300001_SM_1000_NS6detail15normal_iteratorINSD_10device_ptrIdEEEEPdyS9_ddNS7_10__identityEEEvT0_T1_T2_T3_T4_T6_E12temp_storage+104];
	add.f64 	%fd159, %fd157, %fd158;
	ld.shared.f64 	%fd160, [_ZZN3cub18CUB_300001_SM_10006detail6reduce28DeviceReduceSingleTileKernelINS2_10policy_hubIdyN4cuda3std3__44plusIdEEE10Policy1000EN6thrust24THRUST_300001_SM_1000_NS6detail15normal_iteratorINSD_10device_ptrIdEEEEPdyS9_ddNS7_10__identityEEEvT0_T1_T2_T3_T4_T6_E12temp_storage+112];
	add.f64 	%fd161, %fd159, %fd160;
	ld.shared.f64 	%fd162, [_ZZN3cub18CUB_300001_SM_10006detail6reduce28DeviceReduceSingleTileKernelINS2_10policy_hubIdyN4cuda3std3__44plusIdEEE10Policy1000EN6thrust24THRUST_300001_SM_1000_NS6detail15normal_iteratorINSD_10device_ptrIdEEEEPdyS9_ddNS7_10__identityEEEvT0_T1_T2_T3_T4_T6_E12temp_storage+120];
	add.f64 	%fd163, %fd161, %fd162;
	ld.shared.f64 	%fd164, [_ZZN3cub18CUB_300001_SM_10006detail6reduce28DeviceReduceSingleTileKernelINS2_10policy_hubIdyN4cuda3std3__44plusIdEEE10Policy1000EN6thrust24THRUST_300001_SM_1000_NS6detail15normal_iteratorINSD_10device_ptrIdEEEEPdyS9_ddNS7_10__identityEEEvT0_T1_T2_T3_T4_T6_E12temp_storage+128];
	add.f64 	%fd165, %fd163, %fd164;
	ld.shared.f64 	%fd166, [_ZZN3cub18CUB_300001_SM_10006detail6reduce28DeviceReduceSingleTileKernelINS2_10policy_hubIdyN4cuda3std3__44plusIdEEE10Policy1000EN6thrust24THRUST_300001_SM_1000_NS6detail15normal_iteratorINSD_10device_ptrIdEEEEPdyS9_ddNS7_10__identityEEEvT0_T1_T2_T3_T4_T6_E12temp_storage+136];
	add.f64 	%fd347, %fd165, %fd166;
$L__BB19_49:
	mov.u32 	%r230, %tid.x;
	setp.ne.s32 	%p65, %r230, 0;
	@%p65 bra 	$L__BB19_51;
	add.f64 	%fd325, %fd42, %fd347;
	st.global.f64 	[%rd1], %fd325;
$L__BB19_51:
	ret;

}
	// .globl	_ZN3cub18CUB_300001_SM_10006detail6reduce18DeviceReduceKernelINS2_10policy_hubIdyN4cuda3std3__44plusIdEEE10Policy1000EN6thrust24THRUST_300001_SM_1000_NS6detail15normal_iteratorINSD_10device_ptrIdEEEEyS9_dNS7_10__identityEEEvT0_PT3_T1_NS0_13GridEvenShareISN_EET2_T4_
.visible .entry _ZN3cub18CUB_300001_SM_10006detail6reduce18DeviceReduceKernelINS2_10policy_hubIdyN4cuda3std3__44plusIdEEE10Policy1000EN6thrust24THRUST_300001_SM_1000_NS6detail15normal_iteratorINSD_10device_ptrIdEEEEyS9_dNS7_10__identityEEEvT0_PT3_T1_NS0_13GridEvenShareISN_EET2_T4_(
	.param .align 8 .b8 _ZN3cub18CUB_300001_SM_10006detail6reduce18DeviceReduceKernelINS2_10policy_hubIdyN4cuda3std3__44plusIdEEE10Policy1000EN6thrust24THRUST_300001_SM_1000_NS6detail15normal_iteratorINSD_10device_ptrIdEEEEyS9_dNS7_10__identityEEEvT0_PT3_T1_NS0_13GridEvenShareISN_EET2_T4__param_0[8],
	.param .u64 .ptr .align 1 _ZN3cub18CUB_300001_SM_10006detail6reduce18DeviceReduceKernelINS2_10policy_hubIdyN4cuda3std3__44plusIdEEE10Policy1000EN6thrust24THRUST_300001_SM_1000_NS6detail15normal_iteratorINSD_10device_ptrIdEEEEyS9_dNS7_10__identityEEEvT0_PT3_T1_NS0_13GridEvenShareISN_EET2_T4__param_1,
	.param .u64 _ZN3cub18CUB_300001_SM_10006detail6reduce18DeviceReduceKernelINS2_10policy_hubIdyN4cuda3std3__44plusIdEEE10Policy1000EN6thrust24THRUST_300001_SM_1000_NS6detail15normal_iteratorINSD_10device_ptrIdEEEEyS9_dNS7_10__identityEEEvT0_PT3_T1_NS0_13GridEvenShareISN_EET2_T4__param_2,
	.param .align 8 .b8 _ZN3cub18CUB_300001_SM_10006detail6reduce18DeviceReduceKernelINS2_10policy_hubIdyN4cuda3std3__44plusIdEEE10Policy1000EN6thrust24THRUST_300001_SM_1000_NS6detail15normal_iteratorINSD_10device_ptrIdEEEEyS9_dNS7_10__identityEEEvT0_PT3_T1_NS0_13GridEvenShareISN_EET2_T4__param_3[72],
	.param .align 1 .b8 _ZN3cub18CUB_300001_SM_10006detail6reduce18DeviceReduceKernelINS2_10policy_hubIdyN4cuda3std3__44plusIdEEE10Policy1000EN6thrust24THRUST_300001_SM_1000_NS6detail15normal_iteratorINSD_10device_ptrIdEEEEyS9_dNS7_10__identityEEEvT0_PT3_T1_NS0_13GridEvenShareISN_EET2_T4__param_4[1],
	.param .align 1 .b8 _ZN3cub18CUB_300001_SM_10006detail6reduce18DeviceReduceKernelINS2_10policy_hubIdyN4cuda3std3__44plusIdEEE10Policy1000EN6thrust24THRUST_300001_SM_1000_NS6detail15normal_iteratorINSD_10device_ptrIdEEEEyS9_dNS7_10__identityEEEvT0_PT3_T1_NS0_13GridEvenShareISN_EET2_T4__param_5[1]
)
.maxntid 512
{
	.reg .pred 	%p<65>;
	.reg .b16 	%rs<4>;
	.reg .b32 	%r<280>;
	.reg .b64 	%rd<107>;
	.reg .b64 	%fd<344>;
	// demoted variable
	.shared .align 8 .b8 _ZZN3cub18CUB_300001_SM_10006detail6reduce18DeviceReduceKernelINS2_10policy_hubIdyN4cuda3std3__44plusIdEEE10Policy1000EN6thrust24THRUST_300001_SM_1000_NS6detail15normal_iteratorINSD_10device_ptrIdEEEEyS9_dNS7_10__identityEEEvT0_PT3_T1_NS0_13GridEvenShareISN_EET2_T4_E12temp_storage[152];
	ld.param.u64 	%rd1, [_ZN3cub18CUB_300001_SM_10006detail6reduce18DeviceReduceKernelINS2_10policy_hubIdyN4cuda3std3__44plusIdEEE10Policy1000EN6thrust24THRUST_300001_SM_1000_NS6detail15normal_iteratorINSD_10device_ptrIdEEEEyS9_dNS7_10__identityEEEvT0_PT3_T1_NS0_13GridEvenShareISN_EET2_T4__param_3+32];
	ld.param.u32 	%r1, [_ZN3cub18CUB_300001_SM_10006detail6reduce18DeviceReduceKernelINS2_10policy_hubIdyN4cuda3std3__44plusIdEEE10Policy1000EN6thrust24THRUST_300001_SM_1000_NS6detail15normal_iteratorINSD_10device_ptrIdEEEEyS9_dNS7_10__identityEEEvT0_PT3_T1_NS0_13GridEvenShareISN_EET2_T4__param_3+40];
	ld.param.u64 	%rd26, [_ZN3cub18CUB_300001_SM_10006detail6reduce18DeviceReduceKernelINS2_10policy_hubIdyN4cuda3std3__44plusIdEEE10Policy1000EN6thrust24THRUST_300001_SM_1000_NS6detail15normal_iteratorINSD_10device_ptrIdEEEEyS9_dNS7_10__identityEEEvT0_PT3_T1_NS0_13GridEvenShareISN_EET2_T4__param_0];
	cvta.to.global.u64 	%rd2, %rd26;
	mov.u32 	%r2, %ctaid.x;
	mul.lo.s32 	%r50, %r1, 3584;
	cvt.s64.s32 	%rd3, %r50;
	mul.lo.s32 	%r51, %r2, 3584;
	cvt.u64.u32 	%rd4, %r51;
	sub.s64 	%rd5, %rd1, %rd4;
	setp.gt.u64 	%p1, %rd5, 3583;
	@%p1 bra 	$L__BB20_25;
	cvt.u32.u64 	%r136, %rd4;
	cvt.u32.u64 	%r3, %rd1;
	sub.s32 	%r4, %r3, %r136;
	mov.u32 	%r5, %tid.x;
	setp.ge.s32 	%p23, %r5, %r4;
	mov.f64 	%fd332, 0d0000000000000000;
	mov.u32 	%r267, %r5;
	@%p23 bra 	$L__BB20_3;
	add.s32 	%r138, %r136, %r5;
	mul.wide.u32 	%rd60, %r138, 8;
	add.s64 	%rd61, %rd2, %rd60;
	ld.global.f64 	%fd332, [%rd61];
	add.s32 	%r267, %r5, 512;
$L__BB20_3:
	setp.ge.s32 	%p24, %r267, %r4;
	@%p24 bra 	$L__BB20_16;
	not.b32 	%r140, %r267;
	add.s32 	%r141, %r140, %r3;
	sub.s32 	%r142, %r141, %r136;
	shr.u32 	%r143, %r142, 9;
	add.s32 	%r8, %r143, 1;
	and.b32  	%r9, %r8, 15;
	setp.lt.u32 	%p25, %r142, 7680;
	@%p25 bra 	$L__BB20_7;
	and.b32  	%r144, %r8, 16777200;
	neg.s32 	%r265, %r144;
	mul.wide.u32 	%rd62, %r2, 28672;
	mul.wide.u32 	%rd63, %r267, 8;
	add.s64 	%rd64, %rd62, %rd63;
	add.s64 	%rd65, %rd64, %rd2;
	add.s64 	%rd101, %rd65, 32768;
$L__BB20_6:
	.pragma "nounroll";
	ld.global.f64 	%fd167, [%rd101+-32768];
	add.f64 	%fd168, %fd332, %fd167;
	ld.global.f64 	%fd169, [%rd101+-28672];
	add.f64 	%fd170, %fd168, %fd169;
	ld.global.f64 	%fd171, [%rd101+-24576];
	add.f64 	%fd172, %fd170, %fd171;
	ld.global.f64 	%fd173, [%rd101+-20480];
	add.f64 	%fd174, %fd172, %fd173;
	ld.global.f64 	%fd175, [%rd101+-16384];
	add.f64 	%fd176, %fd174, %fd175;
	ld.global.f64 	%fd177, [%rd101+-12288];
	add.f64 	%fd178, %fd176, %fd177;
	ld.global.f64 	%fd179, [%rd101+-8192];
	add.f64 	%fd180, %fd178, %fd179;
	ld.global.f64 	%fd181, [%rd101+-4096];
	add.f64 	%fd182, %fd180, %fd181;
	ld.global.f64 	%fd183, [%rd101];
	add.f64 	%fd184, %fd182, %fd183;
	ld.global.f64 	%fd185, [%rd101+4096];
	add.f64 	%fd186, %fd184, %fd185;
	ld.global.f64 	%fd187, [%rd101+8192];
	add.f64 	%fd188, %fd186, %fd187;
	ld.global.f64 	%fd189, [%rd101+12288];
	add.f64 	%fd190, %fd188, %fd189;
	ld.global.f64 	%fd191, [%rd101+16384];
	add.f64 	%fd192, %fd190, %fd191;
	ld.global.f64 	%fd193, [%rd101+20480];
	add.f64 	%fd194, %fd192, %fd193;
	ld.global.f64 	%fd195, [%rd101+24576];
	add.f64 	%fd196, %fd194, %fd195;
	ld.global.f64 	%fd197, [%rd101+28672];
	add.f64 	%fd332, %fd196, %fd197;
	add.s32 	%r267, %r267, 8192;
	add.s32 	%r265, %r265, 16;
	add.s64 	%rd101, %rd101, 65536;
	setp.ne.s32 	%p26, %r265, 0;
	@%p26 bra 	$L__BB20_6;
$L__BB20_7:
	setp.eq.s32 	%p27, %r9, 0;
	@%p27 bra 	$L__BB20_16;
	and.b32  	%r16, %r8, 7;
	setp.lt.u32 	%p28, %r9, 8;
	@%p28 bra 	$L__BB20_10;
	cvt.s64.s32 	%rd66, %r267;
	add.s64 	%rd67, %rd66, %rd4;
	shl.b64 	%rd68, %rd67, 3;
	add.s64 	%rd69, %rd2, %rd68;
	ld.global.f64 	%fd199, [%rd69];
	add.f64 	%fd200, %fd332, %fd199;
	ld.global.f64 	%fd201, [%rd69+4096];
	add.f64 	%fd202, %fd200, %fd201;
	ld.global.f64 	%fd203, [%rd69+8192];
	add.f64 	%fd204, %fd202, %fd203;
	ld.global.f64 	%fd205, [%rd69+12288];
	add.f64 	%fd206, %fd204, %fd205;
	ld.global.f64 	%fd207, [%rd69+16384];
	add.f64 	%fd208, %fd206, %fd207;
	ld.global.f64 	%fd209, [%rd69+20480];
	add.f64 	%fd210, %fd208, %fd209;
	ld.global.f64 	%fd211, [%rd69+24576];
	add.f64 	%fd212, %fd210, %fd211;
	ld.global.f64 	%fd213, [%rd69+28672];
	add.f64 	%fd332, %fd212, %fd213;
	add.s32 	%r267, %r267, 4096;
$L__BB20_10:
	setp.eq.s32 	%p29, %r16, 0;
	@%p29 bra 	$L__BB20_16;
	and.b32  	%r19, %r8, 3;
	setp.lt.u32 	%p30, %r16, 4;
	@%p30 bra 	$L__BB20_13;
	cvt.s64.s32 	%rd70, %r267;
	add.s64 	%rd71, %rd70, %rd4;
	shl.b64 	%rd72, %rd71, 3;
	add.s64 	%rd73, %rd2, %rd72;
	ld.global.f64 	%fd215, [%rd73];
	add.f64 	%fd216, %fd332, %fd215;
	ld.global.f64 	%fd217, [%rd73+4096];
	add.f64 	%fd218, %fd216, %fd217;
	ld.global.f64 	%fd219, [%rd73+8192];
	add.f64 	%fd220, %fd218, %fd219;
	ld.global.f64 	%fd221, [%rd73+12288];
	add.f64 	%fd332, %fd220, %fd221;
	add.s32 	%r267, %r267, 2048;
$L__BB20_13:
	setp.eq.s32 	%p31, %r19, 0;
	@%p31 bra 	$L__BB20_16;
	mul.wide.u32 	%rd74, %r2, 28672;
	add.s64 	%rd9, %rd2, %rd74;
	neg.s32 	%r270, %r19;
$L__BB20_15:
	.pragma "nounroll";
	mul.wide.s32 	%rd75, %r267, 8;
	add.s64 	%rd76, %rd9, %rd75;
	ld.global.f64 	%fd222, [%rd76];
	add.f64 	%fd332, %fd332, %fd222;
	add.s32 	%r267, %r267, 512;
	add.s32 	%r270, %r270, 1;
	setp.ne.s32 	%p32, %r270, 0;
	@%p32 bra 	$L__BB20_15;
$L__BB20_16:
	setp.lt.s32 	%p33, %r4, 512;
	@%p33 bra 	$L__BB20_21;
	// begin inline asm
	mov.u32 %r208, %laneid;
	// end inline asm
	mov.b64 	%rd87, %fd332;
	mov.b64 	{%r210, %r215}, %rd87;
	mov.b32 	%r216, 1;
	mov.b32 	%r257, 31;
	mov.b32 	%r258, -1;
	// begin inline asm
	shfl.sync.down.b32 %r209, %r210, %r216, %r257, %r258;
	// end inline asm
	// begin inline asm
	shfl.sync.down.b32 %r214, %r215, %r216, %r257, %r258;
	// end inline asm
	mov.b64 	%rd88, {%r209, %r214};
	mov.b64 	%fd281, %rd88;
	setp.gt.s32 	%p57, %r208, 30;
	add.f64 	%fd282, %fd332, %fd281;
	selp.f64 	%fd283, %fd332, %fd282, %p57;
	mov.b64 	%rd89, %fd283;
	mov.b64 	{%r220, %r225}, %rd89;
	mov.b32 	%r226, 2;
	// begin inline asm
	shfl.sync.down.b32 %r219, %r220, %r226, %r257, %r258;
	// end inline asm
	// begin inline asm
	shfl.sync.down.b32 %r224, %r225, %r226, %r257, %r258;
	// end inline asm
	mov.b64 	%rd90, {%r219, %r224};
	mov.b64 	%fd284, %rd90;
	setp.gt.s32 	%p58, %r208, 29;
	add.f64 	%fd285, %fd283, %fd284;
	selp.f64 	%fd286, %fd283, %fd285, %p58;
	mov.b64 	%rd91, %fd286;
	mov.b64 	{%r230, %r235}, %rd91;
	mov.b32 	%r236, 4;
	// begin inline asm
	shfl.sync.down.b32 %r229, %r230, %r236, %r257, %r258;
	// end inline asm
	// begin inline asm
	shfl.sync.down.b32 %r234, %r235, %r236, %r257, %r258;
	// end inline asm
	mov.b64 	%rd92, {%r229, %r234};
	mov.b64 	%fd287, %rd92;
	setp.gt.s32 	%p59, %r208, 27;
	add.f64 	%fd288, %fd286, %fd287;
	selp.f64 	%fd289, %fd286, %fd288, %p59;
	mov.b64 	%rd93, %fd289;
	mov.b64 	{%r240, %r245}, %rd93;
	mov.b32 	%r246, 8;
	// begin inline asm
	shfl.sync.down.b32 %r239, %r240, %r246, %r257, %r258;
	// end inline asm
	// begin inline asm
	shfl.sync.down.b32 %r244, %r245, %r246, %r257, %r258;
	// end inline asm
	mov.b64 	%rd94, {%r239, %r244};
	mov.b64 	%fd290, %rd94;
	setp.gt.s32 	%p60, %r208, 23;
	add.f64 	%fd291, %fd289, %fd290;
	selp.f64 	%fd292, %fd289, %fd291, %p60;
	mov.b64 	%rd95, %fd292;
	mov.b64 	{%r250, %r255}, %rd95;
	mov.b32 	%r256, 16;
	// begin inline asm
	shfl.sync.down.b32 %r249, %r250, %r256, %r257, %r258;
	// end inline asm
	// begin inline asm
	shfl.sync.down.b32 %r254, %r255, %r256, %r257, %r258;
	// end inline asm
	mov.b64 	%rd96, {%r249, %r254};
	mov.b64 	%fd293, %rd96;
	setp.gt.s32 	%p61, %r208, 15;
	add.f64 	%fd16, %fd292, %fd293;
	selp.f64 	%fd343, %fd292, %fd16, %p61;
	setp.ne.s32 	%p62, %r208, 0;
	@%p62 bra 	$L__BB20_19;
	shr.u32 	%r259, %r5, 2;
	and.b32  	%r260, %r259, 248;
	mov.u32 	%r261, _ZZN3cub18CUB_300001_SM_10006detail6reduce18DeviceReduceKernelINS2_10policy_hubIdyN4cuda3std3__44plusIdEEE10Policy1000EN6thrust24THRUST_300001_SM_1000_NS6detail15normal_iteratorINSD_10device_ptrIdEEEEyS9_dNS7_10__identityEEEvT0_PT3_T1_NS0_13GridEvenShareISN_EET2_T4_E12temp_storage;
	add.s32 	%r262, %r261, %r260;
	st.shared.f64 	[%r262+16], %fd16;
$L__BB20_19:
	bar.sync 	0;
	setp.ne.s32 	%p63, %r5, 0;
	@%p63 bra 	$L__BB20_46;
	ld.shared.f64 	%fd294, [_ZZN3cub18CUB_300001_SM_10006detail6reduce18DeviceReduceKernelINS2_10policy_hubIdyN4cuda3std3__44plusIdEEE10Policy1000EN6thrust24THRUST_300001_SM_1000_NS6detail15normal_iteratorINSD_10device_ptrIdEEEEyS9_dNS7_10__identityEEEvT0_PT3_T1_NS0_13GridEvenShareISN_EET2_T4_E12temp_storage+24];
	add.f64 	%fd295, %fd343, %fd294;
	ld.shared.f64 	%fd296, [_ZZN3cub18CUB_300001_SM_10006detail6reduce18DeviceReduceKernelINS2_10policy_hubIdyN4cuda3std3__44plusIdEEE10Policy1000EN6thrust24THRUST_300001_SM_1000_NS6detail15normal_iteratorINSD_10device_ptrIdEEEEyS9_dNS7_10__identityEEEvT0_PT3_T1_NS0_13GridEvenShareISN_EET2_T4_E12temp_storage+32];
	add.f64 	%fd297, %fd295, %fd296;
	ld.shared.f64 	%fd298, [_ZZN3cub18CUB_300001_SM_10006detail6reduce18DeviceReduceKernelINS2_10policy_hubIdyN4cuda3std3__44plusIdEEE10Policy1000EN6thrust24THRUST_300001_SM_1000_NS6detail15normal_iteratorINSD_10device_ptrIdEEEEyS9_dNS7_10__identityEEEvT0_PT3_T1_NS0_13GridEvenShareISN_EET2_T4_E12temp_storage+40];
	add.f64 	%fd299, %fd297, %fd298;
	ld.shared.f64 	%fd300, [_ZZN3cub18CUB_300001_SM_10006detail6reduce18DeviceReduceKernelINS2_10policy_hubIdyN4cuda3std3__44plusIdEEE10Policy1000EN6thrust24THRUST_300001_SM_1000_NS6detail15normal_iteratorINSD_10device_ptrIdEEEEyS9_dNS7_10__identityEEEvT0_PT3_T1_NS0_13GridEvenShareISN_EET2_T4_E12temp_storage+48];
	add.f64 	%fd301, %fd299, %fd300;
	ld.shared.f64 	%fd302, [_ZZN3cub18CUB_300001_SM_10006detail6reduce18DeviceReduceKernelINS2_10policy_hubIdyN4cuda3std3__44plusIdEEE10Policy1000EN6thrust24THRUST_300001_SM_1000_NS6detail15normal_iteratorINSD_10device_ptrIdEEEEyS9_dNS7_10__identityEEEvT0_PT3_T1_NS0_13GridEvenShareISN_EET2_T4_E12temp_storage+56];
	add.f64 	%fd303, %fd301, %fd302;
	ld.shared.f64 	%fd304, [_ZZN3cub18CUB_300001_SM_10006detail6reduce18DeviceReduceKernelINS2_10policy_hubIdyN4cuda3std3__44plusIdEEE10Policy1000EN6thrust24THRUST_300001_SM_1000_NS6detail15normal_iteratorINSD_10device_ptrIdEEEEyS9_dNS7_10__identityEEEvT0_PT3_T1_NS0_13GridEvenShareISN_EET2_T4_E12temp_storage+64];
	add.f64 	%fd305, %fd303, %fd304;
	ld.shared.f64 	%fd306, [_ZZN3cub18CUB_300001_SM_10006detail6reduce18DeviceReduceKernelINS2_10policy_hubIdyN4cuda3std3__44plusIdEEE10Policy1000EN6thrust24THRUST_300001_SM_1000_NS6detail15normal_iteratorINSD_10device_ptrIdEEEEyS9_dNS7_10__identityEEEvT0_PT3_T1_NS0_13GridEvenShareISN_EET2_T4_E12temp_storage+72];
	add.f64 	%fd307, %fd305, %fd306;
	ld.shared.f64 	%fd308, [_ZZN3cub18CUB_300001_SM_10006detail6reduce18DeviceReduceKernelINS2_10policy_hubIdyN4cuda3std3__44plusIdEEE10Policy1000EN6thrust24THRUST_300001_SM_1000_NS6detail15normal_iteratorINSD_10device_ptrIdEEEEyS9_dNS7_10__identityEEEvT0_PT3_T1_NS0_13GridEvenShareISN_EET2_T4_E12temp_storage+80];
	add.f64 	%fd309, %fd307, %fd308;
	ld.shared.f64 	%fd310, [_ZZN3cub18CUB_300001_SM_10006detail6reduce18DeviceReduceKernelINS2_10policy_hubIdyN4cuda3std3__44plusIdEEE10Policy1000EN6thrust24THRUST_300001_SM_1000_NS6detail15normal_iteratorINSD_10device_ptrIdEEEEyS9_dNS7_10__identityEEEvT0_PT3_T1_NS0_13GridEvenShareISN_EET2_T4_E12temp_storage+88];
	add.f64 	%fd311, %fd309, %fd310;
	ld.shared.f64 	%fd312, [_ZZN3cub18CUB_300001_SM_10006detail6reduce18DeviceReduceKernelINS2_10policy_hubIdyN4cuda3std3__44plusIdEEE10Policy1000EN6thrust24THRUST_300001_SM_1000_NS6detail15normal_iteratorINSD_10device_ptrIdEEEEyS9_dNS7_10__identityEEEvT0_PT3_T1_NS0_13GridEvenShareISN_EET2_T4_E12temp_storage+96];
	add.f64 	%fd313, %fd311, %fd312;
	ld.shared.f64 	%fd314, [_ZZN3cub18CUB_300001_SM_10006detail6reduce18DeviceReduceKernelINS2_10policy_hubIdyN4cuda3std3__44plusIdEEE10Policy1000EN6thrust24THRUST_300001_SM_1000_NS6detail15normal_iteratorINSD_10device_ptrIdEEEEyS9_dNS7_10__identityEEEvT0_PT3_T1_NS0_13GridEvenShareISN_EET2_T4_E12temp_storage+104];
	add.f64 	%fd315, %fd313, %fd314;
	ld.shared.f64 	%fd316, [_ZZN3cub18CUB_300001_SM_10006detail6reduce18DeviceReduceKernelINS2_10policy_hubIdyN4cuda3std3__44plusIdEEE10Policy1000EN6thrust24THRUST_300001_SM_1000_NS6detail15normal_iteratorINSD_10device_ptrIdEEEEyS9_dNS7_10__identityEEEvT0_PT3_T1_NS0_13GridEvenShareISN_EET2_T4_E12temp_storage+112];
	add.f64 	%fd317, %fd315, %fd316;
	ld.shared.f64 	%fd318, [_ZZN3cub18CUB_300001_SM_10006detail6reduce18DeviceReduceKernelINS2_10policy_hubIdyN4cuda3std3__44plusIdEEE10Policy1000EN6thrust24THRUST_300001_SM_1000_NS6detail15normal_iteratorINSD_10device_ptrIdEEEEyS9_dNS7_10__identityEEEvT0_PT3_T1_NS0_13GridEvenShareISN_EET2_T4_E12temp_storage+120];
	add.f64 	%fd319, %fd317, %fd318;
	ld.shared.f64 	%fd320, [_ZZN3cub18CUB_300001_SM_10006detail6reduce18DeviceReduceKernelINS2_10policy_hubIdyN4cuda3std3__44plusIdEEE10Policy1000EN6thrust24THRUST_300001_SM_1000_NS6detail15normal_iteratorINSD_10device_ptrIdEEEEyS9_dNS7_10__identityEEEvT0_PT3_T1_NS0_13GridEvenShareISN_EET2_T4_E12temp_storage+128];
	add.f64 	%fd321, %fd319, %fd320;
	ld.shared.f64 	%fd322, [_ZZN3cub18CUB_300001_SM_10006detail6reduce18DeviceReduceKernelINS2_10policy_hubIdyN4cuda3std3__44plusIdEEE10Policy1000EN6thrust24THRUST_300001_SM_1000_NS6detail15normal_iteratorINSD_10device_ptrIdEEEEyS9_dNS7_10__identityEEEvT0_PT3_T1_NS0_13GridEvenShareISN_EET2_T4_E12temp_storage+136];
	add.f64 	%fd343, %fd321, %fd322;
	bra.uni 	$L__BB20_46;
$L__BB20_21:
	// begin inline asm
	mov.u32 %r145, %laneid;
	// end inline asm
	and.b32  	%r196, %r5, 992;
	add.s32 	%r197, %r196, 32;
	setp.gt.s32 	%p34, %r197, %r4;
	not.b32 	%r198, %r196;
	add.s32 	%r199, %r4, %r198;
	selp.b32 	%r194, %r199, 31, %p34;
	mov.b64 	%rd77, %fd332;
	mov.b64 	{%r147, %r152}, %rd77;
	mov.b32 	%r153, 1;
	mov.b32 	%r195, -1;
	// begin inline asm
	shfl.sync.down.b32 %r146, %r147, %r153, %r194, %r195;
	// end inline asm
	// begin inline asm
	shfl.sync.down.b32 %r151, %r152, %r153, %r194, %r195;
	// end inline asm
	mov.b64 	%rd78, {%r146, %r151};
	mov.b64 	%fd223, %rd78;
	setp.lt.s32 	%p35, %r145, %r194;
	add.f64 	%fd224, %fd332, %fd223;
	selp.f64 	%fd225, %fd224, %fd332, %p35;
	mov.b64 	%rd79, %fd225;
	mov.b64 	{%r157, %r162}, %rd79;
	mov.b32 	%r163, 2;
	// begin inline asm
	shfl.sync.down.b32 %r156, %r157, %r163, %r194, %r195;
	// end inline asm
	// begin inline asm
	shfl.sync.down.b32 %r161, %r162, %r163, %r194, %r195;
	// end inline asm
	mov.b64 	%rd80, {%r156, %r161};
	mov.b64 	%fd226, %rd80;
	add.s32 	%r200, %r145, 2;
	setp.gt.s32 	%p36, %r200, %r194;
	add.f64 	%fd227, %fd225, %fd226;
	selp.f64 	%fd228, %fd225, %fd227, %p36;
	mov.b64 	%rd81, %fd228;
	mov.b64 	{%r167, %r172}, %rd81;
	mov.b32 	%r173, 4;
	// begin inline asm
	shfl.sync.down.b32 %r166, %r167, %r173, %r194, %r195;
	// end inline asm
	// begin inline asm
	shfl.sync.down.b32 %r171, %r172, %r173, %r194, %r195;
	// end inline asm
	mov.b64 	%rd82, {%r166, %r171};
	mov.b64 	%fd229, %rd82;
	add.s32 	%r201, %r145, 4;
	setp.gt.s32 	%p37, %r201, %r194;
	add.f64 	%fd230, %fd228, %fd229;
	selp.f64 	%fd231, %fd228, %fd230, %p37;
	mov.b64 	%rd83, %fd231;
	mov.b64 	{%r177, %r182}, %rd83;
	mov.b32 	%r183, 8;
	// begin inline asm
	shfl.sync.down.b32 %r176, %r177, %r183, %r194, %r195;
	// end inline asm
	// begin inline asm
	shfl.sync.down.b32 %r181, %r182, %r183, %r194, %r195;
	// end inline asm
	mov.b64 	%rd84, {%r176, %r181};
	mov.b64 	%fd232, %rd84;
	add.s32 	%r202, %r145, 8;
	setp.gt.s32 	%p38, %r202, %r194;
	add.f64 	%fd233, %fd231, %fd232;
	selp.f64 	%fd234, %fd231, %fd233, %p38;
	mov.b64 	%rd85, %fd234;
	mov.b64 	{%r187, %r192}, %rd85;
	mov.b32 	%r193, 16;
	// begin inline asm
	shfl.sync.down.b32 %r186, %r187, %r193, %r194, %r195;
	// end inline asm
	// begin inline asm
	shfl.sync.down.b32 %r191, %r192, %r193, %r194, %r195;
	// end inline asm
	mov.b64 	%rd86, {%r186, %r191};
	mov.b64 	%fd235, %rd86;
	add.s32 	%r203, %r145, 16;
	setp.gt.s32 	%p39, %r203, %r194;
	add.f64 	%fd236, %fd234, %fd235;
	selp.f64 	%fd343, %fd234, %fd236, %p39;
	setp.ne.s32 	%p40, %r145, 0;
	@%p40 bra 	$L__BB20_23;
	shr.u32 	%r204, %r5, 2;
	and.b32  	%r205, %r204, 248;
	mov.u32 	%r206, _ZZN3cub18CUB_300001_SM_10006detail6reduce18DeviceReduceKernelINS2_10policy_hubIdyN4cuda3std3__44plusIdEEE10Policy1000EN6thrust24THRUST_300001_SM_1000_NS6detail15normal_iteratorINSD_10device_ptrIdEEEEyS9_dNS7_10__identityEEEvT0_PT3_T1_NS0_13GridEvenShareISN_EET2_T4_E12temp_storage;
	add.s32 	%r207, %r206, %r205;
	st.shared.f64 	[%r207+16], %fd343;
$L__BB20_23:
	bar.sync 	0;
	setp.ne.s32 	%p41, %r5, 0;
	@%p41 bra 	$L__BB20_46;
	setp.gt.s32 	%p42, %r4, 32;
	ld.shared.f64 	%fd237, [_ZZN3cub18CUB_300001_SM_10006detail6reduce18DeviceReduceKernelINS2_10policy_hubIdyN4cuda3std3__44plusIdEEE10Policy1000EN6thrust24THRUST_300001_SM_1000_NS6detail15normal_iteratorINSD_10device_ptrIdEEEEyS9_dNS7_10__identityEEEvT0_PT3_T1_NS0_13GridEvenShareISN_EET2_T4_E12temp_storage+24];
	add.f64 	%fd238, %fd343, %fd237;
	selp.f64 	%fd239, %fd238, %fd343, %p42;
	setp.gt.s32 	%p43, %r4, 64;
	ld.shared.f64 	%fd240, [_ZZN3cub18CUB_300001_SM_10006detail6reduce18DeviceReduceKernelINS2_10policy_hubIdyN4cuda3std3__44plusIdEEE10Policy1000EN6thrust24THRUST_300001_SM_1000_NS6detail15normal_iteratorINSD_10device_ptrIdEEEEyS9_dNS7_10__identityEEEvT0_PT3_T1_NS0_13GridEvenShareISN_EET2_T4_E12temp_storage+32];
	add.f64 	%fd241, %fd240, %fd239;
	selp.f64 	%fd242, %fd241, %fd239, %p43;
	setp.gt.s32 	%p44, %r4, 96;
	ld.shared.f64 	%fd243, [_ZZN3cub18CUB_300001_SM_10006detail6reduce18DeviceReduceKernelINS2_10policy_hubIdyN4cuda3std3__44plusIdEEE10Policy1000EN6thrust24THRUST_300001_SM_1000_NS6detail15normal_iteratorINSD_10device_ptrIdEEEEyS9_dNS7_10__identityEEEvT0_PT3_T1_NS0_13GridEvenShareISN_EET2_T4_E12temp_storage+40];
	add.f64 	%fd244, %fd243, %fd242;
	selp.f64 	%fd245, %fd244, %fd242, %p44;
	setp.gt.s32 	%p45, %r4, 128;
	ld.shared.f64 	%fd246, [_ZZN3cub18CUB_300001_SM_10006detail6reduce18DeviceReduceKernelINS2_10policy_hubIdyN4cuda3std3__44plusIdEEE10Policy1000EN6thrust24THRUST_300001_SM_1000_NS6detail15normal_iteratorINSD_10device_ptrIdEEEEyS9_dNS7_10__identityEEEvT0_PT3_T1_NS0_13GridEvenShareISN_EET2_T4_E12temp_storage+48];
	add.f64 	%fd247, %fd246, %fd245;
	selp.f64 	%fd248, %fd247, %fd245, %p45;
	setp.gt.s32 	%p46, %r4, 160;
	ld.shared.f64 	%fd249, [_ZZN3cub18CUB_300001_SM_10006detail6reduce18DeviceReduceKernelINS2_10policy_hubIdyN4cuda3std3__44plusIdEEE10Policy1000EN6thrust24THRUST_300001_SM_1000_NS6detail15normal_iteratorINSD_10device_ptrIdEEEEyS9_dNS7_10__identityEEEvT0_PT3_T1_NS0_13GridEvenShareISN_EET2_T4_E12temp_storage+56];
	add.f64 	%fd250, %fd249, %fd248;
	selp.f64 	%fd251, %fd250, %fd248, %p46;
	setp.gt.s32 	%p47, %r4, 192;
	ld.shared.f64 	%fd252, [_ZZN3cub18CUB_300001_SM_10006detail6reduce18DeviceReduceKernelINS2_10policy_hubIdyN4cuda3std3__44plusIdEEE10Policy1000EN6thrust24THRUST_300001_SM_1000_NS6detail15normal_iteratorINSD_10device_ptrIdEEEEyS9_dNS7_10__identityEEEvT0_PT3_T1_NS0_13GridEvenShareISN_EET2_T4_E12temp_storage+64];
	add.f64 	%fd253, %fd252, %fd251;
	selp.f64 	%fd254, %fd253, %fd251, %p47;
	setp.gt.s32 	%p48, %r4, 224;
	ld.shared.f64 	%fd255, [_ZZN3cub18CUB_300001_SM_10006detail6reduce18DeviceReduceKernelINS2_10policy_hubIdyN4cuda3std3__44plusIdEEE10Policy1000EN6thrust24THRUST_300001_SM_1000_NS6detail15normal_iteratorINSD_10device_ptrIdEEEEyS9_dNS7_10__identityEEEvT0_PT3_T1_NS0_13GridEvenShareISN_EET2_T4_E12temp_storage+72];
	add.f64 	%fd256, %fd255, %fd254;
	selp.f64 	%fd257, %fd256, %fd254, %p48;
	setp.gt.s32 	%p49, %r4, 256;
	ld.shared.f64 	%fd258, [_ZZN3cub18CUB_300001_SM_10006detail6reduce18DeviceReduceKernelINS2_10policy_hubIdyN4cuda3std3__44plusIdEEE10Policy1000EN6thrust24THRUST_300001_SM_1000_NS6detail15normal_iteratorINSD_10device_ptrIdEEEEyS9_dNS7_10__identityEEEvT0_PT3_T1_NS0_13GridEvenShareISN_EET2_T4_E12temp_storage+80];
	add.f64 	%fd259, %fd258, %fd257;
	selp.f64 	%fd260, %fd259, %fd257, %p49;
	setp.gt.s32 	%p50, %r4, 288;
	ld.shared.f64 	%fd261, [_ZZN3cub18CUB_300001_SM_10006detail6reduce18DeviceReduceKernelINS2_10policy_hubIdyN4cuda3std3__44plusIdEEE10Policy1000EN6thrust24THRUST_300001_SM_1000_NS6detail15normal_iteratorINSD_10device_ptrIdEEEEyS9_dNS7_10__identityEEEvT0_PT3_T1_NS0_13GridEvenShareISN_EET2_T4_E12temp_storage+88];
	add.f64 	%fd262, %fd261, %fd260;
	selp.f64 	%fd263, %fd262, %fd260, %p50;
	setp.gt.s32 	%p51, %r4, 320;
	ld.shared.f64 	%fd264, [_ZZN3cub18CUB_300001_SM_10006detail6reduce18DeviceReduceKernelINS2_10policy_hubIdyN4cuda3std3__44plusIdEEE10Policy1000EN6thrust24THRUST_300001_SM_1000_NS6detail15normal_iteratorINSD_10device_ptrIdEEEEyS9_dNS7_10__identityEEEvT0_PT3_T1_NS0_13GridEvenShareISN_EET2_T4_E12temp_storage+96];
	add.f64 	%fd265, %fd264, %fd263;
	selp.f64 	%fd266, %fd265, %fd263, %p51;
	setp.gt.s32 	%p52, %r4, 352;
	ld.shared.f64 	%fd267, [_ZZN3cub18CUB_300001_SM_10006detail6reduce18DeviceReduceKernelINS2_10policy_hubIdyN4cuda3std3__44plusIdEEE10Policy1000EN6thrust24THRUST_300001_SM_1000_NS6detail15normal_iteratorINSD_10device_ptrIdEEEEyS9_dNS7_10__identityEEEvT0_PT3_T1_NS0_13GridEvenShareISN_EET2_T4_E12temp_storage+104];
	add.f64 	%fd268, %fd267, %fd266;
	selp.f64 	%fd269, %fd268, %fd266, %p52;
	setp.gt.s32 	%p53, %r4, 384;
	ld.shared.f64 	%fd270, [_ZZN3cub18CUB_300001_SM_10006detail6reduce18DeviceReduceKernelINS2_10policy_hubIdyN4cuda3std3__44plusIdEEE10Policy1000EN6thrust24THRUST_300001_SM_1000_NS6detail15normal_iteratorINSD_10device_ptrIdEEEEyS9_dNS7_10__identityEEEvT0_PT3_T1_NS0_13GridEvenShareISN_EET2_T4_E12temp_storage+112];
	add.f64 	%fd271, %fd270, %fd269;
	selp.f64 	%fd272, %fd271, %fd269, %p53;
	setp.gt.s32 	%p54, %r4, 416;
	ld.shared.f64 	%fd273, [_ZZN3cub18CUB_300001_SM_10006detail6reduce18DeviceReduceKernelINS2_10policy_hubIdyN4cuda3std3__44plusIdEEE10Policy1000EN6thrust24THRUST_300001_SM_1000_NS6detail15normal_iteratorINSD_10device_ptrIdEEEEyS9_dNS7_10__identityEEEvT0_PT3_T1_NS0_13GridEvenShareISN_EET2_T4_E12temp_storage+120];
	add.f64 	%fd274, %fd273, %fd272;
	selp.f64 	%fd275, %fd274, %fd272, %p54;
	setp.gt.s32 	%p55, %r4, 448;
	ld.shared.f64 	%fd276, [_ZZN3cub18CUB_300001_SM_10006detail6reduce18DeviceReduceKernelINS2_10policy_hubIdyN4cuda3std3__44plusIdEEE10Policy1000EN6thrust24THRUST_300001_SM_1000_NS6detail15normal_iteratorINSD_10device_ptrIdEEEEyS9_dNS7_10__identityEEEvT0_PT3_T1_NS0_13GridEvenShareISN_EET2_T4_E12temp_storage+128];
	add.f64 	%fd277, %fd276, %fd275;
	selp.f64 	%fd278, %fd277, %fd275, %p55;
	setp.gt.s32 	%p56, %r4, 480;
	ld.shared.f64 	%fd279, [_ZZN3cub18CUB_300001_SM_10006detail6reduce18DeviceReduceKernelINS2_10policy_hubIdyN4cuda3std3__44plusIdEEE10Policy1000EN6thrust24THRUST_300001_SM_1000_NS6detail15normal_iteratorINSD_10device_ptrIdEEEEyS9_dNS7_10__identityEEEvT0_PT3_T1_NS0_13GridEvenShareISN_EET2_T4_E12temp_storage+136];
	add.f64 	%fd280, %fd279, %fd278;
	selp.f64 	%fd343, %fd280, %fd278, %p56;
	bra.uni 	$L__BB20_46;
$L__BB20_25:
	cvt.u32.u64 	%r52, %rd4;
	mov.u32 	%r27, %tid.x;
	add.s32 	%r53, %r52, %r27;
	mul.wide.u32 	%rd27, %r53, 8;
	add.s64 	%rd28, %rd2, %rd27;
	ld.global.f64 	%fd41, [%rd28];
	ld.global.f64 	%fd42, [%rd28+4096];
	ld.global.f64 	%fd43, [%rd28+8192];
	ld.global.f64 	%fd44, [%rd28+12288];
	ld.global.f64 	%fd45, [%rd28+16384];
	ld.global.f64 	%fd46, [%rd28+20480];
	ld.global.f64 	%fd47, [%rd28+24576];
	add.f64 	%fd48, %fd41, %fd42;
	add.f64 	%fd49, %fd48, %fd43;
	add.f64 	%fd50, %fd49, %fd44;
	add.f64 	%fd51, %fd50, %fd45;
	add.f64 	%fd52, %fd51, %fd46;
	add.f64 	%fd342, %fd52, %fd47;
	setp.lt.u64 	%p2, %rd5, %rd3;
	@%p2 bra 	$L__BB20_42;
	cvt.u32.u64 	%r55, %rd3;
	cvt.u64.u32 	%rd10, %r27;
	add.s64 	%rd103, %rd4, %rd3;
	cvt.u32.u64 	%r28, %rd1;
	not.b32 	%r57, %r27;
	add.s32 	%r58, %r57, %r28;
	sub.s32 	%r59, %r58, %r55;
	sub.s32 	%r272, %r59, %r52;
	add.s64 	%rd29, %rd103, %rd10;
	shl.b64 	%rd30, %rd29, 3;
	add.s64 	%rd31, %rd30, %rd2;
	add.s64 	%rd102, %rd31, 32768;
	mov.b32 	%r273, 0;
	mov.u64 	%rd104, %rd4;
$L__BB20_27:
	cvt.s64.s32 	%rd16, %r50;
	add.s64 	%rd104, %rd104, %rd16;
	add.s64 	%rd32, %rd1, -3584;
	setp.gt.u64 	%p3, %rd104, %rd32;
	@%p3 bra 	$L__BB20_29;
	mul.lo.s32 	%r61, %r1, 3584;
	cvt.s64.s32 	%rd33, %r61;
	add.s64 	%rd34, %rd104, %rd10;
	shl.b64 	%rd35, %rd34, 3;
	add.s64 	%rd36, %rd2, %rd35;
	ld.global.f64 	%fd53, [%rd36];
	ld.global.f64 	%fd54, [%rd36+4096];
	ld.global.f64 	%fd55, [%rd36+8192];
	ld.global.f64 	%fd56, [%rd36+12288];
	ld.global.f64 	%fd57, [%rd36+16384];
	ld.global.f64 	%fd58, [%rd36+20480];
	ld.global.f64 	%fd59, [%rd36+24576];
	add.f64 	%fd60, %fd342, %fd53;
	add.f64 	%fd61, %fd60, %fd54;
	add.f64 	%fd62, %fd61, %fd55;
	add.f64 	%fd63, %fd62, %fd56;
	add.f64 	%fd64, %fd63, %fd57;
	add.f64 	%fd65, %fd64, %fd58;
	add.f64 	%fd342, %fd65, %fd59;
	sub.s64 	%rd37, %rd1, %rd104;
	setp.lt.u64 	%p4, %rd37, %rd33;
	add.s32 	%r273, %r273, 1;
	add.s64 	%rd103, %rd103, %rd33;
	sub.s32 	%r272, %r272, %r61;
	mul.wide.s32 	%rd38, %r61, 8;
	add.s64 	%rd102, %rd102, %rd38;
	@%p4 bra 	$L__BB20_42;
	bra.uni 	$L__BB20_27;
$L__BB20_29:
	setp.le.u64 	%p5, %rd1, %rd104;
	cvt.u32.u64 	%r62, %rd104;
	cvt.u32.u64 	%r63, %rd1;
	sub.s32 	%r64, %r63, %r62;
	setp.ge.s32 	%p6, %r27, %r64;
	or.pred  	%p7, %p5, %p6;
	@%p7 bra 	$L__BB20_42;
	cvt.u32.u64 	%r66, %rd16;
	cvt.u32.u64 	%r67, %rd4;
	not.b32 	%r68, %r27;
	add.s32 	%r69, %r68, %r28;
	add.s32 	%r70, %r66, %r67;
	sub.s32 	%r71, %r69, %r70;
	mul.lo.s32 	%r72, %r1, %r273;
	mad.lo.s32 	%r73, %r72, -3584, %r71;
	shr.u32 	%r74, %r73, 9;
	add.s32 	%r34, %r74, 1;
	and.b32  	%r35, %r34, 15;
	setp.lt.u32 	%p8, %r73, 7680;
	mov.u32 	%r276, %r27;
	@%p8 bra 	$L__BB20_33;
	shr.u32 	%r75, %r272, 9;
	add.s32 	%r76, %r75, 1;
	and.b32  	%r77, %r76, 16777200;
	neg.s32 	%r274, %r77;
	mov.u32 	%r276, %r27;
$L__BB20_32:
	.pragma "nounroll";
	ld.global.f64 	%fd67, [%rd102+-32768];
	add.f64 	%fd68, %fd342, %fd67;
	ld.global.f64 	%fd69, [%rd102+-28672];
	add.f64 	%fd70, %fd68, %fd69;
	ld.global.f64 	%fd71, [%rd102+-24576];
	add.f64 	%fd72, %fd70, %fd71;
	ld.global.f64 	%fd73, [%rd102+-20480];
	add.f64 	%fd74, %fd72, %fd73;
	ld.global.f64 	%fd75, [%rd102+-16384];
	add.f64 	%fd76, %fd74, %fd75;
	ld.global.f64 	%fd77, [%rd102+-12288];
	add.f64 	%fd78, %fd76, %fd77;
	ld.global.f64 	%fd79, [%rd102+-8192];
	add.f64 	%fd80, %fd78, %fd79;
	ld.global.f64 	%fd81, [%rd102+-4096];
	add.f64 	%fd82, %fd80, %fd81;
	ld.global.f64 	%fd83, [%rd102];
	add.f64 	%fd84, %fd82, %fd83;
	ld.global.f64 	%fd85, [%rd102+4096];
	add.f64 	%fd86, %fd84, %fd85;
	ld.global.f64 	%fd87, [%rd102+8192];
	add.f64 	%fd88, %fd86, %fd87;
	ld.global.f64 	%fd89, [%rd102+12288];
	add.f64 	%fd90, %fd88, %fd89;
	ld.global.f64 	%fd91, [%rd102+16384];
	add.f64 	%fd92, %fd90, %fd91;
	ld.global.f64 	%fd93, [%rd102+20480];
	add.f64 	%fd94, %fd92, %fd93;
	ld.global.f64 	%fd95, [%rd102+24576];
	add.f64 	%fd96, %fd94, %fd95;
	ld.global.f64 	%fd97, [%rd102+28672];
	add.f64 	%fd342, %fd96, %fd97;
	add.s32 	%r276, %r276, 8192;
	add.s32 	%r274, %r274, 16;
	add.s64 	%rd102, %rd102, 65536;
	setp.ne.s32 	%p9, %r274, 0;
	@%p9 bra 	$L__BB20_32;
$L__BB20_33:
	setp.eq.s32 	%p10, %r35, 0;
	@%p10 bra 	$L__BB20_42;
	and.b32  	%r42, %r34, 7;
	setp.lt.u32 	%p11, %r35, 8;
	@%p11 bra 	$L__BB20_36;
	cvt.u64.u32 	%rd39, %r276;
	add.s64 	%rd40, %rd104, %rd39;
	shl.b64 	%rd41, %rd40, 3;
	add.s64 	%rd42, %rd2, %rd41;
	ld.global.f64 	%fd99, [%rd42];
	add.f64 	%fd100, %fd342, %fd99;
	ld.global.f64 	%fd101, [%rd42+4096];
	add.f64 	%fd102, %fd100, %fd101;
	ld.global.f64 	%fd103, [%rd42+8192];
	add.f64 	%fd104, %fd102, %fd103;
	ld.global.f64 	%fd105, [%rd42+12288];
	add.f64 	%fd106, %fd104, %fd105;
	ld.global.f64 	%fd107, [%rd42+16384];
	add.f64 	%fd108, %fd106, %fd107;
	ld.global.f64 	%fd109, [%rd42+20480];
	add.f64 	%fd110, %fd108, %fd109;
	ld.global.f64 	%fd111, [%rd42+24576];
	add.f64 	%fd112, %fd110, %fd111;
	ld.global.f64 	%fd113, [%rd42+28672];
	add.f64 	%fd342, %fd112, %fd113;
	add.s32 	%r276, %r276, 4096;
$L__BB20_36:
	setp.eq.s32 	%p12, %r42, 0;
	@%p12 bra 	$L__BB20_42;
	setp.lt.u32 	%p13, %r42, 4;
	@%p13 bra 	$L__BB20_39;
	cvt.u64.u32 	%rd43, %r276;
	add.s64 	%rd44, %rd104, %rd43;
	shl.b64 	%rd45, %rd44, 3;
	add.s64 	%rd46, %rd2, %rd45;
	ld.global.f64 	%fd115, [%rd46];
	add.f64 	%fd116, %fd342, %fd115;
	ld.global.f64 	%fd117, [%rd46+4096];
	add.f64 	%fd118, %fd116, %fd117;
	ld.global.f64 	%fd119, [%rd46+8192];
	add.f64 	%fd120, %fd118, %fd119;
	ld.global.f64 	%fd121, [%rd46+12288];
	add.f64 	%fd342, %fd120, %fd121;
	add.s32 	%r276, %r276, 2048;
$L__BB20_39:
	and.b32  	%r78, %r34, 3;
	setp.eq.s32 	%p14, %r78, 0;
	@%p14 bra 	$L__BB20_42;
	cvt.u64.u32 	%rd47, %r276;
	add.s64 	%rd48, %rd47, %rd103;
	shl.b64 	%rd49, %rd48, 3;
	add.s64 	%rd106, %rd2, %rd49;
	cvt.u16.u32 	%rs1, %r272;
	shr.u16 	%rs2, %rs1, 9;
	add.s16 	%rs3, %rs2, 1;
	cvt.u32.u16 	%r79, %rs3;
	and.b32  	%r80, %r79, 3;
	neg.s32 	%r279, %r80;
$L__BB20_41:
	.pragma "nounroll";
	ld.global.f64 	%fd122, [%rd106];
	add.f64 	%fd342, %fd342, %fd122;
	add.s64 	%rd106, %rd106, 4096;
	add.s32 	%r279, %r279, 1;
	setp.ne.s32 	%p15, %r279, 0;
	@%p15 bra 	$L__BB20_41;
$L__BB20_42:
	// begin inline asm
	mov.u32 %r81, %laneid;
	// end inline asm
	mov.b64 	%rd50, %fd342;
	mov.b64 	{%r83, %r88}, %rd50;
	mov.b32 	%r89, 1;
	mov.b32 	%r130, 31;
	mov.b32 	%r131, -1;
	// begin inline asm
	shfl.sync.down.b32 %r82, %r83, %r89, %r130, %r131;
	// end inline asm
	// begin inline asm
	shfl.sync.down.b32 %r87, %r88, %r89, %r130, %r131;
	// end inline asm
	mov.b64 	%rd51, {%r82, %r87};
	mov.b64 	%fd123, %rd51;
	setp.gt.s32 	%p16, %r81, 30;
	add.f64 	%fd124, %fd342, %fd123;
	selp.f64 	%fd125, %fd342, %fd124, %p16;
	mov.b64 	%rd52, %fd125;
	mov.b64 	{%r93, %r98}, %rd52;
	mov.b32 	%r99, 2;
	// begin inline asm
	shfl.sync.down.b32 %r92, %r93, %r99, %r130, %r131;
	// end inline asm
	// begin inline asm
	shfl.sync.down.b32 %r97, %r98, %r99, %r130, %r131;
	// end inline asm
	mov.b64 	%rd53, {%r92, %r97};
	mov.b64 	%fd126, %rd53;
	setp.gt.s32 	%p17, %r81, 29;
	add.f64 	%fd127, %fd125, %fd126;
	selp.f64 	%fd128, %fd125, %fd127, %p17;
	mov.b64 	%rd54, %fd128;
	mov.b64 	{%r103, %r108}, %rd54;
	mov.b32 	%r109, 4;
	// begin inline asm
	shfl.sync.down.b32 %r102, %r103, %r109, %r130, %r131;
	// end inline asm
	// begin inline asm
	shfl.sync.down.b32 %r107, %r108, %r109, %r130, %r131;
	// end inline asm
	mov.b64 	%rd55, {%r102, %r107};
	mov.b64 	%fd129, %rd55;
	setp.gt.s32 	%p18, %r81, 27;
	add.f64 	%fd130, %fd128, %fd129;
	selp.f64 	%fd131, %fd128, %fd130, %p18;
	mov.b64 	%rd56, %fd131;
	mov.b64 	{%r113, %r118}, %rd56;
	mov.b32 	%r119, 8;
	// begin inline asm
	shfl.sync.down.b32 %r112, %r113, %r119, %r130, %r131;
	// end inline asm
	// begin inline asm
	shfl.sync.down.b32 %r117, %r118, %r119, %r130, %r131;
	// end inline asm
	mov.b64 	%rd57, {%r112, %r117};
	mov.b64 	%fd132, %rd57;
	setp.gt.s32 	%p19, %r81, 23;
	add.f64 	%fd133, %fd131, %fd132;
	selp.f64 	%fd134, %fd131, %fd133, %p19;
	mov.b64 	%rd58, %fd134;
	mov.b64 	{%r123, %r128}, %rd58;
	mov.b32 	%r129, 16;
	// begin inline asm
	shfl.sync.down.b32 %r122, %r123, %r129, %r130, %r131;
	// end inline asm
	// begin inline asm
	shfl.sync.down.b32 %r127, %r128, %r129, %r130, %r131;
	// end inline asm
	mov.b64 	%rd59, {%r122, %r127};
	mov.b64 	%fd135, %rd59;
	setp.gt.s32 	%p20, %r81, 15;
	add.f64 	%fd37, %fd134, %fd135;
	selp.f64 	%fd343, %fd134, %fd37, %p20;
	setp.ne.s32 	%p21, %r81, 0;
	@%p21 bra 	$L__BB20_44;
	shr.u32 	%r132, %r27, 2;
	and.b32  	%r133, %r132, 248;
	mov.u32 	%r134, _ZZN3cub18CUB_300001_SM_10006detail6reduce18DeviceReduceKernelINS2_10policy_hubIdyN4cuda3std3__44plusIdEEE10Policy1000EN6thrust24THRUST_300001_SM_1000_NS6detail15normal_iteratorINSD_10device_ptrIdEEEEyS9_dNS7_10__identityEEEvT0_PT3_T1_NS0_13GridEvenShareISN_EET2_T4_E12temp_storage;
	add.s32 	%r135, %r134, %r133;
	st.shared.f64 	[%r135+16], %fd37;
$L__BB20_44:
	bar.sync 	0;
	setp.ne.s32 	%p22, %r27, 0;
	@%p22 bra 	$L__BB20_46;
	ld.shared.f64 	%fd136, [_ZZN3cub18CUB_300001_SM_10006detail6reduce18DeviceReduceKernelINS2_10policy_hubIdyN4cuda3std3__44plusIdEEE10Policy1000EN6thrust24THRUST_300001_SM_1000_NS6detail15normal_iteratorINSD_10device_ptrIdEEEEyS9_dNS7_10__identityEEEvT0_PT3_T1_NS0_13GridEvenShareISN_EET2_T4_E12temp_storage+24];
	add.f64 	%fd137, %fd343, %fd136;
	ld.shared.f64 	%fd138, [_ZZN3cub18CUB_300001_SM_10006detail6reduce18DeviceReduceKernelINS2_10policy_hubIdyN4cuda3std3__44plusIdEEE10Policy1000EN6thrust24THRUST_300001_SM_1000_NS6detail15normal_iteratorINSD_10device_ptrIdEEEEyS9_dNS7_10__identityEEEvT0_PT3_T1_NS0_13GridEvenShareISN_EET2_T4_E12temp_storage+32];
	add.f64 	%fd139, %fd137, %fd138;
	ld.shared.f64 	%fd140, [_ZZN3cub18CUB_300001_SM_10006detail6reduce18DeviceReduceKernelINS2_10policy_hubIdyN4cuda3std3__44plusIdEEE10Policy1000EN6thrust24THRUST_300001_SM_1000_NS6detail15normal_iteratorINSD_10device_ptrIdEEEEyS9_dNS7_10__identityEEEvT0_PT3_T1_NS0_13GridEvenShareISN_EET2_T4_E12temp_storage+40];
	add.f64 	%fd141, %fd139, %fd140;
	ld.shared.f64 	%fd142, [_ZZN3cub18CUB_300001_SM_10006detail6reduce18DeviceReduceKernelINS2_10policy_hubIdyN4cuda3std3__44plusIdEEE10Policy1000EN6thrust24THRUST_300001_SM_1000_NS6detail15normal_iteratorINSD_10device_ptrIdEEEEyS9_dNS7_10__identityEEEvT0_PT3_T1_NS0_13GridEvenShareISN_EET2_T4_E12temp_storage+48];
	add.f64 	%fd143, %fd141, %fd142;
	ld.shared.f64 	%fd144, [_ZZN3cub18CUB_300001_SM_10006detail6reduce18DeviceReduceKernelINS2_10policy_hubIdyN4cuda3std3__44plusIdEEE10Policy1000EN6thrust24THRUST_300001_SM_1000_NS6detail15normal_iteratorINSD_10device_ptrIdEEEEyS9_dNS7_10__identityEEEvT0_PT3_T1_NS0_13GridEvenShareISN_EET2_T4_E12temp_storage+56];
	add.f64 	%fd145, %fd143, %fd144;
	ld.shared.f64 	%fd146, [_ZZN3cub18CUB_300001_SM_10006detail6reduce18DeviceReduceKernelINS2_10policy_hubIdyN4cuda3std3__44plusIdEEE10Policy1000EN6thrust24THRUST_300001_SM_1000_NS6detail15normal_iteratorINSD_10device_ptrIdEEEEyS9_dNS7_10__identityEEEvT0_PT3_T1_NS0_13GridEvenShareISN_EET2_T4_E12temp_storage+64];
	add.f64 	%fd147, %fd145, %fd146;
	ld.shared.f64 	%fd148, [_ZZN3cub18CUB_300001_SM_10006detail6reduce18DeviceReduceKernelINS2_10policy_hubIdyN4cuda3std3__44plusIdEEE10Policy1000EN6thrust24THRUST_300001_SM_1000_NS6detail15normal_iteratorINSD_10device_ptrIdEEEEyS9_dNS7_10__identityEEEvT0_PT3_T1_NS0_13GridEvenShareISN_EET2_T4_E12temp_storage+72];
	add.f64 	%fd149, %fd147, %fd148;
	ld.shared.f64 	%fd150, [_ZZN3cub18CUB_300001_SM_10006detail6reduce18DeviceReduceKernelINS2_10policy_hubIdyN4cuda3std3__44plusIdEEE10Policy1000EN6thrust24THRUST_300001_SM_1000_NS6detail15normal_iteratorINSD_10device_ptrIdEEEEyS9_dNS7_10__identityEEEvT0_PT3_T1_NS0_13GridEvenShareISN_EET2_T4_E12temp_storage+80];
	add.f64 	%fd151, %fd149, %fd150;
	ld.shared.f64 	%fd152, [_ZZN3cub18CUB_300001_SM_10006detail6reduce18DeviceReduceKernelINS2_10policy_hubIdyN4cuda3std3__44plusIdEEE10Policy1000EN6thrust24THRUST_300001_SM_1000_NS6detail15normal_iteratorINSD_10device_ptrIdEEEEyS9_dNS7_10__identityEEEvT0_PT3_T1_NS0_13GridEvenShareISN_EET2_T4_E12temp_storage+88];
	add.f64 	%fd153, %fd151, %fd152;
	ld.shared.f64 	%fd154, [_ZZN3cub18CUB_300001_SM_10006detail6reduce18DeviceReduceKernelINS2_10policy_hubIdyN4cuda3std3__44plusIdEEE10Policy1000EN6thrust24THRUST_300001_SM_1000_NS6detail15normal_iteratorINSD_10device_ptrIdEEEEyS9_dNS7_10__identityEEEvT0_PT3_T1_NS0_13GridEvenShareISN_EET2_T4_E12temp_storage+96];
	add.f64 	%fd155, %fd153, %fd154;
	ld.shared.f64 	%fd156, [_ZZN3cub18CUB_300001_SM_10006detail6reduce18DeviceReduceKernelINS2_10policy_hubIdyN4cuda3std3__44plusIdEEE10Policy1000EN6thrust24THRUST_300001_SM_1000_NS6detail15normal_iteratorINSD_10device_ptrIdEEEEyS9_dNS7_10__identityEEEvT0_PT3_T1_NS0_13GridEvenShareISN_EET2_T4_E12temp_storage+104];
	add.f64 	%fd157, %fd155, %fd156;
	ld.shared.f64 	%fd158, [_ZZN3cub18CUB_300001_SM_10006detail6reduce18DeviceReduceKernelINS2_10policy_hubIdyN4cuda3std3__44plusIdEEE10Policy1000EN6thrust24THRUST_300001_SM_1000_NS6detail15normal_iteratorINSD_10device_ptrIdEEEEyS9_dNS7_10__identityEEEvT0_PT3_T1_NS0_13GridEvenShareISN_EET2_T4_E12temp_storage+112];
	add.f64 	%fd159, %fd157, %fd158;
	ld.shared.f64 	%fd160, [_ZZN3cub18CUB_300001_SM_10006detail6reduce18DeviceReduceKernelINS2_10policy_hubIdyN4cuda3std3__44plusIdEEE10Policy1000EN6thrust24THRUST_300001_SM_1000_NS6detail15normal_iteratorINSD_10device_ptrIdEEEEyS9_dNS7_10__identityEEEvT0_PT3_T1_NS0_13GridEvenShareISN_EET2_T4_E12temp_storage+120];
	add.f64 	%fd161, %fd159, %fd160;
	ld.shared.f64 	%fd162, [_ZZN3cub18CUB_300001_SM_10006detail6reduce18DeviceReduceKernelINS2_10policy_hubIdyN4cuda3std3__44plusIdEEE10Policy1000EN6thrust24THRUST_300001_SM_1000_NS6detail15normal_iteratorINSD_10device_ptrIdEEEEyS9_dNS7_10__identityEEEvT0_PT3_T1_NS0_13GridEvenShareISN_EET2_T4_E12temp_storage+128];
	add.f64 	%fd163, %fd161, %fd162;
	ld.shared.f64 	%fd164, [_ZZN3cub18CUB_300001_SM_10006detail6reduce18DeviceReduceKernelINS2_10policy_hubIdyN4cuda3std3__44plusIdEEE10Policy1000EN6thrust24THRUST_300001_SM_1000_NS6detail15normal_iteratorINSD_10device_ptrIdEEEEyS9_dNS7_10__identityEEEvT0_PT3_T1_NS0_13GridEvenShareISN_EET2_T4_E12temp_storage+136];
	add.f64 	%fd343, %fd163, %fd164;
$L__BB20_46:
	mov.u32 	%r263, %tid.x;
	setp.ne.s32 	%p64, %r263, 0;
	@%p64 bra 	$L__BB20_48;
	ld.param.u64 	%rd100, [_ZN3cub18CUB_300001_SM_10006detail6reduce18DeviceReduceKernelINS2_10policy_hubIdyN4cuda3std3__44plusIdEEE10Policy1000EN6thrust24THRUST_300001_SM_1000_NS6detail15normal_iteratorINSD_10device_ptrIdEEEEyS9_dNS7_10__identityEEEvT0_PT3_T1_NS0_13GridEvenShareISN_EET2_T4__param_1];
	cvta.to.global.u64 	%rd97, %rd100;
	mul.wide.u32 	%rd98, %r2, 8;
	add.s64 	%rd99, %rd97, %rd98;
	st.global.f64 	[%rd99], %fd343;
$L__BB20_48:
	ret;

}
	// .globl	_ZN3cub18CUB_300001_SM_10006detail6reduce28DeviceReduceSingleTileKernelINS2_10policy_hubIdyN4cuda3std3__44plusIdEEE10Policy1000EPdSC_iS9_ddNS7_10__identityEEEvT0_T1_T2_T3_T4_T6_
.visible .entry _ZN3cub18CUB_300001_SM_10006detail6reduce28DeviceReduceSingleTileKernelINS2_10policy_hubIdyN4cuda3std3__44plusIdEEE10Policy1000EPdSC_iS9_ddNS7_10__identityEEEvT0_T1_T2_T3_T4_T6_(
	.param .u64 .ptr .align 1 _ZN3cub18CUB_300001_SM_10006detail6reduce28DeviceReduceSingleTileKernelINS2_10policy_hubIdyN4cuda3std3__44plusIdEEE10Policy1000EPdSC_iS9_ddNS7_10__identityEEEvT0_T1_T2_T3_T4_T6__param_0,
	.param .u64 .ptr .align 1 _ZN3cub18CUB_300001_SM_10006detail6reduce28DeviceReduceSingleTileKernelINS2_10policy_hubIdyN4cuda3std3__44plusIdEEE10Policy1000EPdSC_iS9_ddNS7_10__identityEEEvT0_T1_T2_T3_T4_T6__param_1,
	.param .u32 _ZN3cub18CUB_300001_SM_10006detail6reduce28DeviceReduceSingleTileKernelINS2_10policy_hubIdyN4cuda3std3__44plusIdEEE10Policy1000EPdSC_iS9_ddNS7_10__identityEEEvT0_T1_T2_T3_T4_T6__param_2,
	.param .align 1 .b8 _ZN3cub18CUB_300001_SM_10006detail6reduce28DeviceReduceSingleTileKernelINS2_10policy_hubIdyN4cuda3std3__44plusIdEEE10Policy1000EPdSC_iS9_ddNS7_10__identityEEEvT0_T1_T2_T3_T4_T6__param_3[1],
	.param .f64 _ZN3cub18CUB_300001_SM_10006detail6reduce28DeviceReduceSingleTileKernelINS2_10policy_hubIdyN4cuda3std3__44plusIdEEE10Policy1000EPdSC_iS9_ddNS7_10__identityEEEvT0_T1_T2_T3_T4_T6__param_4,
	.param .align 1 .b8 _ZN3cub18CUB_300001_SM_10006detail6reduce28DeviceReduceSingleTileKernelINS2_10policy_hubIdyN4cuda3std3__44plusIdEEE10Policy1000EPdSC_iS9_ddNS7_10__identityEEEvT0_T1_T2_T3_T4_T6__param_5[1]
)
.maxntid 512
.minnctapersm 1
{
	.reg .pred 	%p<58>;
	.reg .b32 	%r<238>;
	.reg .b64 	%rd<104>;
	.reg .b64 	%fd<232>;
	// demoted variable
	.shared .align 8 .b8 _ZZN3cub18CUB_300001_SM_10006detail6reduce28DeviceReduceSingleTileKernelINS2_10policy_hubIdyN4cuda3std3__44plusIdEEE10Policy1000EPdSC_iS9_ddNS7_10__identityEEEvT0_T1_T2_T3_T4_T6_E12temp_storage[152];
	ld.param.u64 	%rd8, [_ZN3cub18CUB_300001_SM_10006detail6reduce28DeviceReduceSingleTileKernelINS2_10policy_hubIdyN4cuda3std3__44plusIdEEE10Policy1000EPdSC_iS9_ddNS7_10__identityEEEvT0_T1_T2_T3_T4_T6__param_0];
	ld.param.u64 	%rd9, [_ZN3cub18CUB_300001_SM_10006detail6reduce28DeviceReduceSingleTileKernelINS2_10policy_hubIdyN4cuda3std3__44plusIdEEE10Policy1000EPdSC_iS9_ddNS7_10__identityEEEvT0_T1_T2_T3_T4_T6__param_1];
	ld.param.u32 	%r34, [_ZN3cub18CUB_300001_SM_10006detail6reduce28DeviceReduceSingleTileKernelINS2_10policy_hubIdyN4cuda3std3__44plusIdEEE10Policy1000EPdSC_iS9_ddNS7_10__identityEEEvT0_T1_T2_T3_T4_T6__param_2];
	ld.param.f64 	%fd30, [_ZN3cub18CUB_300001_SM_10006detail6reduce28DeviceReduceSingleTileKernelINS2_10policy_hubIdyN4cuda3std3__44plusIdEEE10Policy1000EPdSC_iS9_ddNS7_10__identityEEEvT0_T1_T2_T3_T4_T6__param_4];
	cvta.to.global.u64 	%rd1, %rd9;
	setp.ne.s32 	%p1, %r34, 0;
	@%p1 bra 	$L__BB21_3;
	mov.u32 	%r224, %tid.x;
	setp.ne.s32 	%p57, %r224, 0;
	@%p57 bra 	$L__BB21_39;
	st.global.f64 	[%rd1], %fd30;
	bra.uni 	$L__BB21_39;
$L__BB21_3:
	setp.gt.s32 	%p2, %r34, 3583;
	@%p2 bra 	$L__BB21_21;
	mov.u32 	%r1, %tid.x;
	setp.ge.s32 	%p19, %r1, %r34;
	mov.f64 	%fd223, 0d0000000000000000;
	mov.u32 	%r228, %r1;
	@%p19 bra 	$L__BB21_6;
	mul.wide.u32 	%rd69, %r1, 8;
	add.s64 	%rd68, %rd8, %rd69;
	// begin inline asm
	ld.global.nc.u64 %rd67, [%rd68];
	// end inline asm
	mov.b64 	%fd223, %rd67;
	add.s32 	%r228, %r1, 512;
$L__BB21_6:
	setp.ge.s32 	%p20, %r228, %r34;
	@%p20 bra 	$L__BB21_12;
	not.b32 	%r100, %r228;
	add.s32 	%r4, %r34, %r100;
	and.b32  	%r101, %r4, 1536;
	setp.eq.s32 	%p21, %r101, 1536;
	@%p21 bra 	$L__BB21_10;
	mul.wide.u32 	%rd70, %r228, 8;
	add.s64 	%rd102, %rd8, %rd70;
	shr.u32 	%r102, %r4, 9;
	add.s32 	%r103, %r102, 1;
	and.b32  	%r104, %r103, 3;
	neg.s32 	%r226, %r104;
$L__BB21_9:
	.pragma "nounroll";
	// begin inline asm
	ld.global.nc.u64 %rd71, [%rd102];
	// end inline asm
	mov.b64 	%fd109, %rd71;
	add.f64 	%fd223, %fd223, %fd109;
	add.s32 	%r228, %r228, 512;
	add.s64 	%rd102, %rd102, 4096;
	add.s32 	%r226, %r226, 1;
	setp.ne.s32 	%p22, %r226, 0;
	@%p22 bra 	$L__BB21_9;
$L__BB21_10:
	setp.lt.u32 	%p23, %r4, 1536;
	@%p23 bra 	$L__BB21_12;
$L__BB21_11:
	mul.wide.s32 	%rd81, %r228, 8;
	add.s64 	%rd74, %rd8, %rd81;
	// begin inline asm
	ld.global.nc.u64 %rd73, [%rd74];
	// end inline asm
	mov.b64 	%fd110, %rd73;
	add.f64 	%fd111, %fd223, %fd110;
	add.s64 	%rd76, %rd74, 4096;
	// begin inline asm
	ld.global.nc.u64 %rd75, [%rd76];
	// end inline asm
	mov.b64 	%fd112, %rd75;
	add.f64 	%fd113, %fd111, %fd112;
	add.s64 	%rd78, %rd74, 8192;
	// begin inline asm
	ld.global.nc.u64 %rd77, [%rd78];
	// end inline asm
	mov.b64 	%fd114, %rd77;
	add.f64 	%fd115, %fd113, %fd114;
	add.s64 	%rd80, %rd74, 12288;
	// begin inline asm
	ld.global.nc.u64 %rd79, [%rd80];
	// end inline asm
	mov.b64 	%fd116, %rd79;
	add.f64 	%fd223, %fd115, %fd116;
	add.s32 	%r228, %r228, 2048;
	setp.lt.s32 	%p24, %r228, %r34;
	@%p24 bra 	$L__BB21_11;
$L__BB21_12:
	setp.lt.s32 	%p25, %r34, 512;
	@%p25 bra 	$L__BB21_17;
	// begin inline asm
	mov.u32 %r168, %laneid;
	// end inline asm
	mov.b64 	%rd92, %fd223;
	mov.b64 	{%r170, %r175}, %rd92;
	mov.b32 	%r176, 1;
	mov.b32 	%r217, 31;
	mov.b32 	%r218, -1;
	// begin inline asm
	shfl.sync.down.b32 %r169, %r170, %r176, %r217, %r218;
	// end inline asm
	// begin inline asm
	shfl.sync.down.b32 %r174, %r175, %r176, %r217, %r218;
	// end inline asm
	mov.b64 	%rd93, {%r169, %r174};
	mov.b64 	%fd175, %rd93;
	setp.gt.s32 	%p49, %r168, 30;
	add.f64 	%fd176, %fd223, %fd175;
	selp.f64 	%fd177, %fd223, %fd176, %p49;
	mov.b64 	%rd94, %fd177;
	mov.b64 	{%r180, %r185}, %rd94;
	mov.b32 	%r186, 2;
	// begin inline asm
	shfl.sync.down.b32 %r179, %r180, %r186, %r217, %r218;
	// end inline asm
	// begin inline asm
	shfl.sync.down.b32 %r184, %r185, %r186, %r217, %r218;
	// end inline asm
	mov.b64 	%rd95, {%r179, %r184};
	mov.b64 	%fd178, %rd95;
	setp.gt.s32 	%p50, %r168, 29;
	add.f64 	%fd179, %fd177, %fd178;
	selp.f64 	%fd180, %fd177, %fd179, %p50;
	mov.b64 	%rd96, %fd180;
	mov.b64 	{%r190, %r195}, %rd96;
	mov.b32 	%r196, 4;
	// begin inline asm
	shfl.sync.down.b32 %r189, %r190, %r196, %r217, %r218;
	// end inline asm
	// begin inline asm
	shfl.sync.down.b32 %r194, %r195, %r196, %r217, %r218;
	// end inline asm
	mov.b64 	%rd97, {%r189, %r194};
	mov.b64 	%fd181, %rd97;
	setp.gt.s32 	%p51, %r168, 27;
	add.f64 	%fd182, %fd180, %fd181;
	selp.f64 	%fd183, %fd180, %fd182, %p51;
	mov.b64 	%rd98, %fd183;
	mov.b64 	{%r200, %r205}, %rd98;
	mov.b32 	%r206, 8;
	// begin inline asm
	shfl.sync.down.b32 %r199, %r200, %r206, %r217, %r218;
	// end inline asm
	// begin inline asm
	shfl.sync.down.b32 %r204, %r205, %r206, %r217, %r218;
	// end inline asm
	mov.b64 	%rd99, {%r199, %r204};
	mov.b64 	%fd184, %rd99;
	setp.gt.s32 	%p52, %r168, 23;
	add.f64 	%fd185, %fd183, %fd184;
	selp.f64 	%fd186, %fd183, %fd185, %p52;
	mov.b64 	%rd100, %fd186;
	mov.b64 	{%r210, %r215}, %rd100;
	mov.b32 	%r216, 16;
	// begin inline asm
	shfl.sync.down.b32 %r209, %r210, %r216, %r217, %r218;
	// end inline asm
	// begin inline asm
	shfl.sync.down.b32 %r214, %r215, %r216, %r217, %r218;
	// end inline asm
	mov.b64 	%rd101, {%r209, %r214};
	mov.b64 	%fd187, %rd101;
	setp.gt.s32 	%p53, %r168, 15;
	add.f64 	%fd10, %fd186, %fd187;
	selp.f64 	%fd231, %fd186, %fd10, %p53;
	setp.ne.s32 	%p54, %r168, 0;
	@%p54 bra 	$L__BB21_15;
	shr.u32 	%r219, %r1, 2;
	and.b32  	%r220, %r219, 248;
	mov.u32 	%r221, _ZZN3cub18CUB_300001_SM_10006detail6reduce28DeviceReduceSingleTileKernelINS2_10policy_hubIdyN4cuda3std3__44plusIdEEE10Policy1000EPdSC_iS9_ddNS7_10__identityEEEvT0_T1_T2_T3_T4_T6_E12temp_storage;
	add.s32 	%r222, %r221, %r220;
	st.shared.f64 	[%r222+16], %fd10;
$L__BB21_15:
	bar.sync 	0;
	setp.ne.s32 	%p55, %r1, 0;
	@%p55 bra 	$L__BB21_37;
	ld.shared.f64 	%fd188, [_ZZN3cub18CUB_300001_SM_10006detail6reduce28DeviceReduceSingleTileKernelINS2_10policy_hubIdyN4cuda3std3__44plusIdEEE10Policy1000EPdSC_iS9_ddNS7_10__identityEEEvT0_T1_T2_T3_T4_T6_E12temp_storage+24];
	add.f64 	%fd189, %fd231, %fd188;
	ld.shared.f64 	%fd190, [_ZZN3cub18CUB_300001_SM_10006detail6reduce28DeviceReduceSingleTileKernelINS2_10policy_hubIdyN4cuda3std3__44plusIdEEE10Policy1000EPdSC_iS9_ddNS7_10__identityEEEvT0_T1_T2_T3_T4_T6_E12temp_storage+32];
	add.f64 	%fd191, %fd189, %fd190;
	ld.shared.f64 	%fd192, [_ZZN3cub18CUB_300001_SM_10006detail6reduce28DeviceReduceSingleTileKernelINS2_10policy_hubIdyN4cuda3std3__44plusIdEEE10Policy1000EPdSC_iS9_ddNS7_10__identityEEEvT0_T1_T2_T3_T4_T6_E12temp_storage+40];
	add.f64 	%fd193, %fd191, %fd192;
	ld.shared.f64 	%fd194, [_ZZN3cub18CUB_300001_SM_10006detail6reduce28DeviceReduceSingleTileKernelINS2_10policy_hubIdyN4cuda3std3__44plusIdEEE10Policy1000EPdSC_iS9_ddNS7_10__identityEEEvT0_T1_T2_T3_T4_T6_E12temp_storage+48];
	add.f64 	%fd195, %fd193, %fd194;
	ld.shared.f64 	%fd196, [_ZZN3cub18CUB_300001_SM_10006detail6reduce28DeviceReduceSingleTileKernelINS2_10policy_hubIdyN4cuda3std3__44plusIdEEE10Policy1000EPdSC_iS9_ddNS7_10__identityEEEvT0_T1_T2_T3_T4_T6_E12temp_storage+56];
	add.f64 	%fd197, %fd195, %fd196;
	ld.shared.f64 	%fd198, [_ZZN3cub18CUB_300001_SM_10006detail6reduce28DeviceReduceSingleTileKernelINS2_10policy_hubIdyN4cuda3std3__44plusIdEEE10Policy1000EPdSC_iS9_ddNS7_10__identityEEEvT0_T1_T2_T3_T4_T6_E12temp_storage+64];
	add.f64 	%fd199, %fd197, %fd198;
	ld.shared.f64 	%fd200, [_ZZN3cub18CUB_300001_SM_10006detail6reduce28DeviceReduceSingleTileKernelINS2_10policy_hubIdyN4cuda3std3__44plusIdEEE10Policy1000EPdSC_iS9_ddNS7_10__identityEEEvT0_T1_T2_T3_T4_T6_E12temp_storage+72];
	add.f64 	%fd201, %fd199, %fd200;
	ld.shared.f64 	%fd202, [_ZZN3cub18CUB_300001_SM_10006detail6reduce28DeviceReduceSingleTileKernelINS2_10policy_hubIdyN4cuda3std3__44plusIdEEE10Policy1000EPdSC_iS9_ddNS7_10__identityEEEvT0_T1_T2_T3_T4_T6_E12temp_storage+80];
	add.f64 	%fd203, %fd201, %fd202;
	ld.shared.f64 	%fd204, [_ZZN3cub18CUB_300001_SM_10006detail6reduce28DeviceReduceSingleTileKernelINS2_10policy_hubIdyN4cuda3std3__44plusIdEEE10Policy1000EPdSC_iS9_ddNS7_10__identityEEEvT0_T1_T2_T3_T4_T6_E12temp_storage+88];
	add.f64 	%fd205, %fd203, %fd204;
	ld.shared.f64 	%fd206, [_ZZN3cub18CUB_300001_SM_10006detail6reduce28DeviceReduceSingleTileKernelINS2_10policy_hubIdyN4cuda3std3__44plusIdEEE10Policy1000EPdSC_iS9_ddNS7_10__identityEEEvT0_T1_T2_T3_T4_T6_E12temp_storage+96];
	add.f64 	%fd207, %fd205, %fd206;
	ld.shared.f64 	%fd208, [_ZZN3cub18CUB_300001_SM_10006detail6reduce28DeviceReduceSingleTileKernelINS2_10policy_hubIdyN4cuda3std3__44plusIdEEE10Policy1000EPdSC_iS9_ddNS7_10__identityEEEvT0_T1_T2_T3_T4_T6_E12temp_storage+104];
	add.f64 	%fd209, %fd207, %fd208;
	ld.shared.f64 	%fd210, [_ZZN3cub18CUB_300001_SM_10006detail6reduce28DeviceReduceSingleTileKernelINS2_10policy_hubIdyN4cuda3std3__44plusIdEEE10Policy1000EPdSC_iS9_ddNS7_10__identityEEEvT0_T1_T2_T3_T4_T6_E12temp_storage+112];
	add.f64 	%fd211, %fd209, %fd210;
	ld.shared.f64 	%fd212, [_ZZN3cub18CUB_300001_SM_10006detail6reduce28DeviceReduceSingleTileKernelINS2_10policy_hubIdyN4cuda3std3__44plusIdEEE10Policy1000EPdSC_iS9_ddNS7_10__identityEEEvT0_T1_T2_T3_T4_T6_E12temp_storage+120];
	add.f64 	%fd213, %fd211, %fd212;
	ld.shared.f64 	%fd214, [_ZZN3cub18CUB_300001_SM_10006detail6reduce28DeviceReduceSingleTileKernelINS2_10policy_hubIdyN4cuda3std3__44plusIdEEE10Policy1000EPdSC_iS9_ddNS7_10__identityEEEvT0_T1_T2_T3_T4_T6_E12temp_storage+128];
	add.f64 	%fd215, %fd213, %fd214;
	ld.shared.f64 	%fd216, [_ZZN3cub18CUB_300001_SM_10006detail6reduce28DeviceReduceSingleTileKernelINS2_10policy_hubIdyN4cuda3std3__44plusIdEEE10Policy1000EPdSC_iS9_ddNS7_10__identityEEEvT0_T1_T2_T3_T4_T6_E12temp_storage+136];
	add.f64 	%fd231, %fd215, %fd216;
	bra.uni 	$L__BB21_37;
$L__BB21_17:
	// begin inline asm
	mov.u32 %r105, %laneid;
	// end inline asm
	and.b32  	%r156, %r1, 992;
	add.s32 	%r157, %r156, 32;
	setp.gt.s32 	%p26, %r157, %r34;
	not.b32 	%r158, %r156;
	add.s32 	%r159, %r34, %r158;
	selp.b32 	%r154, %r159, 31, %p26;
	mov.b64 	%rd82, %fd223;
	mov.b64 	{%r107, %r112}, %rd82;
	mov.b32 	%r113, 1;
	mov.b32 	%r155, -1;
	// begin inline asm
	shfl.sync.down.b32 %r106, %r107, %r113, %r154, %r155;
	// end inline asm
	// begin inline asm
	shfl.sync.down.b32 %r111, %r112, %r113, %r154, %r155;
	// end inline asm
	mov.b64 	%rd83, {%r106, %r111};
	mov.b64 	%fd117, %rd83;
	setp.lt.s32 	%p27, %r105, %r154;
	add.f64 	%fd118, %fd223, %fd117;
	selp.f64 	%fd119, %fd118, %fd223, %p27;
	mov.b64 	%rd84, %fd119;
	mov.b64 	{%r117, %r122}, %rd84;
	mov.b32 	%r123, 2;
	// begin inline asm
	shfl.sync.down.b32 %r116, %r117, %r123, %r154, %r155;
	// end inline asm
	// begin inline asm
	shfl.sync.down.b32 %r121, %r122, %r123, %r154, %r155;
	// end inline asm
	mov.b64 	%rd85, {%r116, %r121};
	mov.b64 	%fd120, %rd85;
	add.s32 	%r160, %r105, 2;
	setp.gt.s32 	%p28, %r160, %r154;
	add.f64 	%fd121, %fd119, %fd120;
	selp.f64 	%fd122, %fd119, %fd121, %p28;
	mov.b64 	%rd86, %fd122;
	mov.b64 	{%r127, %r132}, %rd86;
	mov.b32 	%r133, 4;
	// begin inline asm
	shfl.sync.down.b32 %r126, %r127, %r133, %r154, %r155;
	// end inline asm
	// begin inline asm
	shfl.sync.down.b32 %r131, %r132, %r133, %r154, %r155;
	// end inline asm
	mov.b64 	%rd87, {%r126, %r131};
	mov.b64 	%fd123, %rd87;
	add.s32 	%r161, %r105, 4;
	setp.gt.s32 	%p29, %r161, %r154;
	add.f64 	%fd124, %fd122, %fd123;
	selp.f64 	%fd125, %fd122, %fd124, %p29;
	mov.b64 	%rd88, %fd125;
	mov.b64 	{%r137, %r142}, %rd88;
	mov.b32 	%r143, 8;
	// begin inline asm
	shfl.sync.down.b32 %r136, %r137, %r143, %r154, %r155;
	// end inline asm
	// begin inline asm
	shfl.sync.down.b32 %r141, %r142, %r143, %r154, %r155;
	// end inline asm
	mov.b64 	%rd89, {%r136, %r141};
	mov.b64 	%fd126, %rd89;
	add.s32 	%r162, %r105, 8;
	setp.gt.s32 	%p30, %r162, %r154;
	add.f64 	%fd127, %fd125, %fd126;
	selp.f64 	%fd128, %fd125, %fd127, %p30;
	mov.b64 	%rd90, %fd128;
	mov.b64 	{%r147, %r152}, %rd90;
	mov.b32 	%r153, 16;
	// begin inline asm
	shfl.sync.down.b32 %r146, %r147, %r153, %r154, %r155;
	// end inline asm
	// begin inline asm
	shfl.sync.down.b32 %r151, %r152, %r153, %r154, %r155;
	// end inline asm
	mov.b64 	%rd91, {%r146, %r151};
	mov.b64 	%fd129, %rd91;
	add.s32 	%r163, %r105, 16;
	setp.gt.s32 	%p31, %r163, %r154;
	add.f64 	%fd130, %fd128, %fd129;
	selp.f64 	%fd231, %fd128, %fd130, %p31;
	setp.ne.s32 	%p32, %r105, 0;
	@%p32 bra 	$L__BB21_19;
	shr.u32 	%r164, %r1, 2;
	and.b32  	%r165, %r164, 248;
	mov.u32 	%r166, _ZZN3cub18CUB_300001_SM_10006detail6reduce28DeviceReduceSingleTileKernelINS2_10policy_hubIdyN4cuda3std3__44plusIdEEE10Policy1000EPdSC_iS9_ddNS7_10__identityEEEvT0_T1_T2_T3_T4_T6_E12temp_storage;
	add.s32 	%r167, %r166, %r165;
	st.shared.f64 	[%r167+16], %fd231;
$L__BB21_19:
	bar.sync 	0;
	setp.ne.s32 	%p33, %r1, 0;
	@%p33 bra 	$L__BB21_37;
	setp.gt.s32 	%p34, %r34, 32;
	ld.shared.f64 	%fd131, [_ZZN3cub18CUB_300001_SM_10006detail6reduce28DeviceReduceSingleTileKernelINS2_10policy_hubIdyN4cuda3std3__44plusIdEEE10Policy1000EPdSC_iS9_ddNS7_10__identityEEEvT0_T1_T2_T3_T4_T6_E12temp_storage+24];
	add.f64 	%fd132, %fd231, %fd131;
	selp.f64 	%fd133, %fd132, %fd231, %p34;
	setp.gt.s32 	%p35, %r34, 64;
	ld.shared.f64 	%fd134, [_ZZN3cub18CUB_300001_SM_10006detail6reduce28DeviceReduceSingleTileKernelINS2_10policy_hubIdyN4cuda3std3__44plusIdEEE10Policy1000EPdSC_iS9_ddNS7_10__identityEEEvT0_T1_T2_T3_T4_T6_E12temp_storage+32];
	add.f64 	%fd135, %fd134, %fd133;
	selp.f64 	%fd136, %fd135, %fd133, %p35;
	setp.gt.s32 	%p36, %r34, 96;
	ld.shared.f64 	%fd137, [_ZZN3cub18CUB_300001_SM_10006detail6reduce28DeviceReduceSingleTileKernelINS2_10policy_hubIdyN4cuda3std3__44plusIdEEE10Policy1000EPdSC_iS9_ddNS7_10__identityEEEvT0_T1_T2_T3_T4_T6_E12temp_storage+40];
	add.f64 	%fd138, %fd137, %fd136;
	selp.f64 	%fd139, %fd138, %fd136, %p36;
	setp.gt.s32 	%p37, %r34, 128;
	ld.shared.f64 	%fd140, [_ZZN3cub18CUB_300001_SM_10006detail6reduce28DeviceReduceSingleTileKernelINS2_10policy_hubIdyN4cuda3std3__44plusIdEEE10Policy1000EPdSC_iS9_ddNS7_10__identityEEEvT0_T1_T2_T3_T4_T6_E12temp_storage+48];
	add.f64 	%fd141, %fd140, %fd139;
	selp.f64 	%fd142, %fd141, %fd139, %p37;
	setp.gt.s32 	%p38, %r34, 160;
	ld.shared.f64 	%fd143, [_ZZN3cub18CUB_300001_SM_10006detail6reduce28DeviceReduceSingleTileKernelINS2_10policy_hubIdyN4cuda3std3__44plusIdEEE10Policy1000EPdSC_iS9_ddNS7_10__identityEEEvT0_T1_T2_T3_T4_T6_E12temp_storage+56];
	add.f64 	%fd144, %fd143, %fd142;
	selp.f64 	%fd145, %fd144, %fd142, %p38;
	setp.gt.s32 	%p39, %r34, 192;
	ld.shared.f64 	%fd146, [_ZZN3cub18CUB_300001_SM_10006detail6reduce28DeviceReduceSingleTileKernelINS2_10policy_hubIdyN4cuda3std3__44plusIdEEE10Policy1000EPdSC_iS9_ddNS7_10__identityEEEvT0_T1_T2_T3_T4_T6_E12temp_storage+64];
	add.f64 	%fd147, %fd146, %fd145;
	selp.f64 	%fd148, %fd147, %fd145, %p39;
	setp.gt.s32 	%p40, %r34, 224;
	ld.shared.f64 	%fd149, [_ZZN3cub18CUB_300001_SM_10006detail6reduce28DeviceReduceSingleTileKernelINS2_10policy_hubIdyN4cuda3std3__44plusIdEEE10Policy1000EPdSC_iS9_ddNS7_10__identityEEEvT0_T1_T2_T3_T4_T6_E12temp_storage+72];
	add.f64 	%fd150, %fd149, %fd148;
	selp.f64 	%fd151, %fd150, %fd148, %p40;
	setp.gt.s32 	%p41, %r34, 256;
	ld.shared.f64 	%fd152, [_ZZN3cub18CUB_300001_SM_10006detail6reduce28DeviceReduceSingleTileKernelINS2_10policy_hubIdyN4cuda3std3__44plusIdEEE10Policy1000EPdSC_iS9_ddNS7_10__identityEEEvT0_T1_T2_T3_T4_T6_E12temp_storage+80];
	add.f64 	%fd153, %fd152, %fd151;
	selp.f64 	%fd154, %fd153, %fd151, %p41;
	setp.gt.s32 	%p42, %r34, 288;
	ld.shared.f64 	%fd155, [_ZZN3cub18CUB_300001_SM_10006detail6reduce28DeviceReduceSingleTileKernelINS2_10policy_hubIdyN4cuda3std3__44plusIdEEE10Policy1000EPdSC_iS9_ddNS7_10__identityEEEvT0_T1_T2_T3_T4_T6_E12temp_storage+88];
	add.f64 	%fd156, %fd155, %fd154;
	selp.f64 	%fd157, %fd156, %fd154, %p42;
	setp.gt.s32 	%p43, %r34, 320;
	ld.shared.f64 	%fd158, [_ZZN3cub18CUB_300001_SM_10006detail6reduce28DeviceReduceSingleTileKernelINS2_10policy_hubIdyN4cuda3std3__44plusIdEEE10Policy1000EPdSC_iS9_ddNS7_10__identityEEEvT0_T1_T2_T3_T4_T6_E12temp_storage+96];
	add.f64 	%fd159, %fd158, %fd157;
	selp.f64 	%fd160, %fd159, %fd157, %p43;
	setp.gt.s32 	%p44, %r34, 352;
	ld.shared.f64 	%fd161, [_ZZN3cub18CUB_300001_SM_10006detail6reduce28DeviceReduceSingleTileKernelINS2_10policy_hubIdyN4cuda3std3__44plusIdEEE10Policy1000EPdSC_iS9_ddNS7_10__identityEEEvT0_T1_T2_T3_T4_T6_E12temp_storage+104];
	add.f64 	%fd162, %fd161, %fd160;
	selp.f64 	%fd163, %fd162, %fd160, %p44;
	setp.gt.s32 	%p45, %r34, 384;
	ld.shared.f64 	%fd164, [_ZZN3cub18CUB_300001_SM_10006detail6reduce28DeviceReduceSingleTileKernelINS2_10policy_hubIdyN4cuda3std3__44plusIdEEE10Policy1000EPdSC_iS9_ddNS7_10__identityEEEvT0_T1_T2_T3_T4_T6_E12temp_storage+112];
	add.f64 	%fd165, %fd164, %fd163;
	selp.f64 	%fd166, %fd165, %fd163, %p45;
	setp.gt.s32 	%p46, %r34, 416;
	ld.shared.f64 	%fd167, [_ZZN3cub18CUB_300001_SM_10006detail6reduce28DeviceReduceSingleTileKernelINS2_10policy_hubIdyN4cuda3std3__44plusIdEEE10Policy1000EPdSC_iS9_ddNS7_10__identityEEEvT0_T1_T2_T3_T4_T6_E12temp_storage+120];
	add.f64 	%fd168, %fd167, %fd166;
	selp.f64 	%fd169, %fd168, %fd166, %p46;
	setp.gt.s32 	%p47, %r34, 448;
	ld.shared.f64 	%fd170, [_ZZN3cub18CUB_300001_SM_10006detail6reduce28DeviceReduceSingleTileKernelINS2_10policy_hubIdyN4cuda3std3__44plusIdEEE10Policy1000EPdSC_iS9_ddNS7_10__identityEEEvT0_T1_T2_T3_T4_T6_E12temp_storage+128];
	add.f64 	%fd171, %fd170, %fd169;
	selp.f64 	%fd172, %fd171, %fd169, %p47;
	setp.gt.s32 	%p48, %r34, 480;
	ld.shared.f64 	%fd173, [_ZZN3cub18CUB_300001_SM_10006detail6reduce28DeviceReduceSingleTileKernelINS2_10policy_hubIdyN4cuda3std3__44plusIdEEE10Policy1000EPdSC_iS9_ddNS7_10__identityEEEvT0_T1_T2_T3_T4_T6_E12temp_storage+136];
	add.f64 	%fd174, %fd173, %fd172;
	selp.f64 	%fd231, %fd174, %fd172, %p48;
	bra.uni 	$L__BB21_37;
$L__BB21_21:
	mov.u32 	%r13, %tid.x;
	mul.wide.u32 	%rd24, %r13, 8;
	add.s64 	%rd11, %rd8, %rd24;
	// begin inline asm
	ld.global.nc.u64 %rd10, [%rd11];
	// end inline asm
	mov.b64 	%fd31, %rd10;
	add.s64 	%rd13, %rd11, 4096;
	// begin inline asm
	ld.global.nc.u64 %rd12, [%rd13];
	// end inline asm
	mov.b64 	%fd32, %rd12;
	add.s64 	%rd15, %rd11, 8192;
	// begin inline asm
	ld.global.nc.u64 %rd14, [%rd15];
	// end inline asm
	mov.b64 	%fd33, %rd14;
	add.s64 	%rd17, %rd11, 12288;
	// begin inline asm
	ld.global.nc.u64 %rd16, [%rd17];
	// end inline asm
	mov.b64 	%fd34, %rd16;
	add.s64 	%rd19, %rd11, 16384;
	// begin inline asm
	ld.global.nc.u64 %rd18, [%rd19];
	// end inline asm
	mov.b64 	%fd35, %rd18;
	add.s64 	%rd21, %rd11, 20480;
	// begin inline asm
	ld.global.nc.u64 %rd20, [%rd21];
	// end inline asm
	mov.b64 	%fd36, %rd20;
	add.s64 	%rd23, %rd11, 24576;
	// begin inline asm
	ld.global.nc.u64 %rd22, [%rd23];
	// end inline asm
	mov.b64 	%fd37, %rd22;
	add.f64 	%fd38, %fd31, %fd32;
	add.f64 	%fd39, %fd38, %fd33;
	add.f64 	%fd40, %fd39, %fd34;
	add.f64 	%fd41, %fd40, %fd35;
	add.f64 	%fd42, %fd41, %fd36;
	add.f64 	%fd230, %fd42, %fd37;
	setp.lt.u32 	%p3, %r34, 7168;
	mov.b32 	%r231, 3584;
	@%p3 bra 	$L__BB21_25;
	add.s32 	%r14, %r34, -3584;
	mov.b32 	%r231, 3584;
$L__BB21_23:
	add.s32 	%r37, %r231, %r13;
	mul.wide.u32 	%rd39, %r37, 8;
	add.s64 	%rd26, %rd8, %rd39;
	// begin inline asm
	ld.global.nc.u64 %rd25, [%rd26];
	// end inline asm
	mov.b64 	%fd43, %rd25;
	add.s64 	%rd28, %rd26, 4096;
	// begin inline asm
	ld.global.nc.u64 %rd27, [%rd28];
	// end inline asm
	mov.b64 	%fd44, %rd27;
	add.s64 	%rd30, %rd26, 8192;
	// begin inline asm
	ld.global.nc.u64 %rd29, [%rd30];
	// end inline asm
	mov.b64 	%fd45, %rd29;
	add.s64 	%rd32, %rd26, 12288;
	// begin inline asm
	ld.global.nc.u64 %rd31, [%rd32];
	// end inline asm
	mov.b64 	%fd46, %rd31;
	add.s64 	%rd34, %rd26, 16384;
	// begin inline asm
	ld.global.nc.u64 %rd33, [%rd34];
	// end inline asm
	mov.b64 	%fd47, %rd33;
	add.s64 	%rd36, %rd26, 20480;
	// begin inline asm
	ld.global.nc.u64 %rd35, [%rd36];
	// end inline asm
	mov.b64 	%fd48, %rd35;
	add.s64 	%rd38, %rd26, 24576;
	// begin inline asm
	ld.global.nc.u64 %rd37, [%rd38];
	// end inline asm
	mov.b64 	%fd49, %rd37;
	add.f64 	%fd50, %fd230, %fd43;
	add.f64 	%fd51, %fd50, %fd44;
	add.f64 	%fd52, %fd51, %fd45;
	add.f64 	%fd53, %fd52, %fd46;
	add.f64 	%fd54, %fd53, %fd47;
	add.f64 	%fd55, %fd54, %fd48;
	add.f64 	%fd230, %fd55, %fd49;
	sub.s32 	%r38, %r34, %r231;
	setp.lt.s32 	%p4, %r38, 3584;
	@%p4 bra 	$L__BB21_33;
	add.s32 	%r231, %r231, 3584;
	setp.le.s32 	%p5, %r231, %r14;
	@%p5 bra 	$L__BB21_23;
$L__BB21_25:
	setp.le.s32 	%p6, %r34, %r231;
	@%p6 bra 	$L__BB21_33;
	sub.s32 	%r18, %r34, %r231;
	setp.ge.s32 	%p7, %r13, %r18;
	@%p7 bra 	$L__BB21_33;
	not.b32 	%r39, %r13;
	add.s32 	%r40, %r34, %r39;
	sub.s32 	%r19, %r40, %r231;
	and.b32  	%r41, %r19, 1536;
	setp.eq.s32 	%p8, %r41, 1536;
	mov.u32 	%r235, %r13;
	@%p8 bra 	$L__BB21_30;
	add.s32 	%r233, %r13, %r231;
	shr.u32 	%r42, %r19, 9;
	add.s32 	%r43, %r42, 1;
	and.b32  	%r44, %r43, 3;
	neg.s32 	%r232, %r44;
	mov.u32 	%r235, %r13;
$L__BB21_29:
	.pragma "nounroll";
	mul.wide.u32 	%rd42, %r233, 8;
	add.s64 	%rd41, %rd8, %rd42;
	// begin inline asm
	ld.global.nc.u64 %rd40, [%rd41];
	// end inline asm
	mov.b64 	%fd57, %rd40;
	add.f64 	%fd230, %fd230, %fd57;
	add.s32 	%r235, %r235, 512;
	add.s32 	%r233, %r233, 512;
	add.s32 	%r232, %r232, 1;
	setp.ne.s32 	%p9, %r232, 0;
	@%p9 bra 	$L__BB21_29;
$L__BB21_30:
	setp.lt.u32 	%p10, %r19, 1536;
	@%p10 bra 	$L__BB21_33;
	cvt.u64.u32 	%rd43, %r235;
	cvt.u64.u32 	%rd44, %r231;
	add.s64 	%rd45, %rd43, %rd44;
	shl.b64 	%rd46, %rd45, 3;
	add.s64 	%rd47, %rd46, %rd8;
	add.s64 	%rd103, %rd47, 8192;
	add.s32 	%r236, %r235, %r231;
$L__BB21_32:
	mul.wide.u32 	%rd56, %r236, 8;
	add.s64 	%rd49, %rd8, %rd56;
	// begin inline asm
	ld.global.nc.u64 %rd48, [%rd49];
	// end inline asm
	mov.b64 	%fd58, %rd48;
	add.f64 	%fd59, %fd230, %fd58;
	add.s64 	%rd51, %rd103, -4096;
	// begin inline asm
	ld.global.nc.u64 %rd50, [%rd51];
	// end inline asm
	mov.b64 	%fd60, %rd50;
	add.f64 	%fd61, %fd59, %fd60;
	// begin inline asm
	ld.global.nc.u64 %rd52, [%rd103];
	// end inline asm
	mov.b64 	%fd62, %rd52;
	add.f64 	%fd63, %fd61, %fd62;
	add.s64 	%rd55, %rd103, 4096;
	// begin inline asm
	ld.global.nc.u64 %rd54, [%rd55];
	// end inline asm
	mov.b64 	%fd64, %rd54;
	add.f64 	%fd230, %fd63, %fd64;
	add.s32 	%r235, %r235, 2048;
	add.s64 	%rd103, %rd103, 16384;
	add.s32 	%r236, %r236, 2048;
	setp.lt.s32 	%p11, %r235, %r18;
	@%p11 bra 	$L__BB21_32;
$L__BB21_33:
	// begin inline asm
	mov.u32 %r45, %laneid;
	// end inline asm
	mov.b64 	%rd57, %fd230;
	mov.b64 	{%r47, %r52}, %rd57;
	mov.b32 	%r53, 1;
	mov.b32 	%r94, 31;
	mov.b32 	%r95, -1;
	// begin inline asm
	shfl.sync.down.b32 %r46, %r47, %r53, %r94, %r95;
	// end inline asm
	// begin inline asm
	shfl.sync.down.b32 %r51, %r52, %r53, %r94, %r95;
	// end inline asm
	mov.b64 	%rd58, {%r46, %r51};
	mov.b64 	%fd65, %rd58;
	setp.gt.s32 	%p12, %r45, 30;
	add.f64 	%fd66, %fd230, %fd65;
	selp.f64 	%fd67, %fd230, %fd66, %p12;
	mov.b64 	%rd59, %fd67;
	mov.b64 	{%r57, %r62}, %rd59;
	mov.b32 	%r63, 2;
	// begin inline asm
	shfl.sync.down.b32 %r56, %r57, %r63, %r94, %r95;
	// end inline asm
	// begin inline asm
	shfl.sync.down.b32 %r61, %r62, %r63, %r94, %r95;
	// end inline asm
	mov.b64 	%rd60, {%r56, %r61};
	mov.b64 	%fd68, %rd60;
	setp.gt.s32 	%p13, %r45, 29;
	add.f64 	%fd69, %fd67, %fd68;
	selp.f64 	%fd70, %fd67, %fd69, %p13;
	mov.b64 	%rd61, %fd70;
	mov.b64 	{%r67, %r72}, %rd61;
	mov.b32 	%r73, 4;
	// begin inline asm
	shfl.sync.down.b32 %r66, %r67, %r73, %r94, %r95;
	// end inline asm
	// begin inline asm
	shfl.sync.down.b32 %r71, %r72, %r73, %r94, %r95;
	// end inline asm
	mov.b64 	%rd62, {%r66, %r71};
	mov.b64 	%fd71, %rd62;
	setp.gt.s32 	%p14, %r45, 27;
	add.f64 	%fd72, %fd70, %fd71;
	selp.f64 	%fd73, %fd70, %fd72, %p14;
	mov.b64 	%rd63, %fd73;
	mov.b64 	{%r77, %r82}, %rd63;
	mov.b32 	%r83, 8;
	// begin inline asm
	shfl.sync.down.b32 %r76, %r77, %r83, %r94, %r95;
	// end inline asm
	// begin inline asm
	shfl.sync.down.b32 %r81, %r82, %r83, %r94, %r95;
	// end inline asm
	mov.b64 	%rd64, {%r76, %r81};
	mov.b64 	%fd74, %rd64;
	setp.gt.s32 	%p15, %r45, 23;
	add.f64 	%fd75, %fd73, %fd74;
	selp.f64 	%fd76, %fd73, %fd75, %p15;
	mov.b64 	%rd65, %fd76;
	mov.b64 	{%r87, %r92}, %rd65;
	mov.b32 	%r93, 16;
	// begin inline asm
	shfl.sync.down.b32 %r86, %r87, %r93, %r94, %r95;
	// end inline asm
	// begin inline asm
	shfl.sync.down.b32 %r91, %r92, %r93, %r94, %r95;
	// end inline asm
	mov.b64 	%rd66, {%r86, %r91};
	mov.b64 	%fd77, %rd66;
	setp.gt.s32 	%p16, %r45, 15;
	add.f64 	%fd26, %fd76, %fd77;
	selp.f64 	%fd231, %fd76, %fd26, %p16;
	setp.ne.s32 	%p17, %r45, 0;
	@%p17 bra 	$L__BB21_35;
	shr.u32 	%r96, %r13, 2;
	and.b32  	%r97, %r96, 248;
	mov.u32 	%r98, _ZZN3cub18CUB_300001_SM_10006detail6reduce28DeviceReduceSingleTileKernelINS2_10policy_hubIdyN4cuda3std3__44plusIdEEE10Policy1000EPdSC_iS9_ddNS7_10__identityEEEvT0_T1_T2_T3_T4_T6_E12temp_storage;
	add.s32 	%r99, %r98, %r97;
	st.shared.f64 	[%r99+16], %fd26;
$L__BB21_35:
	bar.sync 	0;
	setp.ne.s32 	%p18, %r13, 0;
	@%p18 bra 	$L__BB21_37;
	ld.shared.f64 	%fd78, [_ZZN3cub18CUB_300001_SM_10006detail6reduce28DeviceReduceSingleTileKernelINS2_10policy_hubIdyN4cuda3std3__44plusIdEEE10Policy1000EPdSC_iS9_ddNS7_10__identityEEEvT0_T1_T2_T3_T4_T6_E12temp_storage+24];
	add.f64 	%fd79, %fd231, %fd78;
	ld.shared.f64 	%fd80, [_ZZN3cub18CUB_300001_SM_10006detail6reduce28DeviceReduceSingleTileKernelINS2_10policy_hubIdyN4cuda3std3__44plusIdEEE10Policy1000EPdSC_iS9_ddNS7_10__identityEEEvT0_T1_T2_T3_T4_T6_E12temp_storage+32];
	add.f64 	%fd81, %fd79, %fd80;
	ld.shared.f64 	%fd82, [_ZZN3cub18CUB_300001_SM_10006detail6reduce28DeviceReduceSingleTileKernelINS2_10policy_hubIdyN4cuda3std3__44plusIdEEE10Policy1000EPdSC_iS9_ddNS7_10__identityEEEvT0_T1_T2_T3_T4_T6_E12temp_storage+40];
	add.f64 	%fd83, %fd81, %fd82;
	ld.shared.f64 	%fd84, [_ZZN3cub18CUB_300001_SM_10006detail6reduce28DeviceReduceSingleTileKernelINS2_10policy_hubIdyN4cuda3std3__44plusIdEEE10Policy1000EPdSC_iS9_ddNS7_10__identityEEEvT0_T1_T2_T3_T4_T6_E12temp_storage+48];
	add.f64 	%fd85, %fd83, %fd84;
	ld.shared.f64 	%fd86, [_ZZN3cub18CUB_300001_SM_10006detail6reduce28DeviceReduceSingleTileKernelINS2_10policy_hubIdyN4cuda3std3__44plusIdEEE10Policy1000EPdSC_iS9_ddNS7_10__identityEEEvT0_T1_T2_T3_T4_T6_E12temp_storage+56];
	add.f64 	%fd87, %fd85, %fd86;
	ld.shared.f64 	%fd88, [_ZZN3cub18CUB_300001_SM_10006detail6reduce28DeviceReduceSingleTileKernelINS2_10policy_hubIdyN4cuda3std3__44plusIdEEE10Policy1000EPdSC_iS9_ddNS7_10__identityEEEvT0_T1_T2_T3_T4_T6_E12temp_storage+64];
	add.f64 	%fd89, %fd87, %fd88;
	ld.shared.f64 	%fd90, [_ZZN3cub18CUB_300001_SM_10006detail6reduce28DeviceReduceSingleTileKernelINS2_10policy_hubIdyN4cuda3std3__44plusIdEEE10Policy1000EPdSC_iS9_ddNS7_10__identityEEEvT0_T1_T2_T3_T4_T6_E12temp_storage+72];
	add.f64 	%fd91, %fd89, %fd90;
	ld.shared.f64 	%fd92, [_ZZN3cub18CUB_300001_SM_10006detail6reduce28DeviceReduceSingleTileKernelINS2_10policy_hubIdyN4cuda3std3__44plusIdEEE10Policy1000EPdSC_iS9_ddNS7_10__identityEEEvT0_T1_T2_T3_T4_T6_E12temp_storage+80];
	add.f64 	%fd93, %fd91, %fd92;
	ld.shared.f64 	%fd94, [_ZZN3cub18CUB_300001_SM_10006detail6reduce28DeviceReduceSingleTileKernelINS2_10policy_hubIdyN4cuda3std3__44plusIdEEE10Policy1000EPdSC_iS9_ddNS7_10__identityEEEvT0_T1_T2_T3_T4_T6_E12temp_storage+88];
	add.f64 	%fd95, %fd93, %fd94;
	ld.shared.f64 	%fd96, [_ZZN3cub18CUB_300001_SM_10006detail6reduce28DeviceReduceSingleTileKernelINS2_10policy_hubIdyN4cuda3std3__44plusIdEEE10Policy1000EPdSC_iS9_ddNS7_10__identityEEEvT0_T1_T2_T3_T4_T6_E12temp_storage+96];
	add.f64 	%fd97, %fd95, %fd96;
	ld.shared.f64 	%fd98, [_ZZN3cub18CUB_300001_SM_10006detail6reduce28DeviceReduceSingleTileKernelINS2_10policy_hubIdyN4cuda3std3__44plusIdEEE10Policy1000EPdSC_iS9_ddNS7_10__identityEEEvT0_T1_T2_T3_T4_T6_E12temp_storage+104];
	add.f64 	%fd99, %fd97, %fd98;
	ld.shared.f64 	%fd100, [_ZZN3cub18CUB_300001_SM_10006detail6reduce28DeviceReduceSingleTileKernelINS2_10policy_hubIdyN4cuda3std3__44plusIdEEE10Policy1000EPdSC_iS9_ddNS7_10__identityEEEvT0_T1_T2_T3_T4_T6_E12temp_storage+112];
	add.f64 	%fd101, %fd99, %fd100;
	ld.shared.f64 	%fd102, [_ZZN3cub18CUB_300001_SM_10006detail6reduce28DeviceReduceSingleTileKernelINS2_10policy_hubIdyN4cuda3std3__44plusIdEEE10Policy1000EPdSC_iS9_ddNS7_10__identityEEEvT0_T1_T2_T3_T4_T6_E12temp_storage+120];
	add.f64 	%fd103, %fd101, %fd102;
	ld.shared.f64 	%fd104, [_ZZN3cub18CUB_300001_SM_10006detail6reduce28DeviceReduceSingleTileKernelINS2_10policy_hubIdyN4cuda3std3__44plusIdEEE10Policy1000EPdSC_iS9_ddNS7_10__identityEEEvT0_T1_T2_T3_T4_T6_E12temp_storage+128];
	add.f64 	%fd105, %fd103, %fd104;
	ld.shared.f64 	%fd106, [_ZZN3cub18CUB_300001_SM_10006detail6reduce28DeviceReduceSingleTileKernelINS2_10policy_hubIdyN4cuda3std3__44plusIdEEE10Policy1000EPdSC_iS9_ddNS7_10__identityEEEvT0_T1_T2_T3_T4_T6_E12temp_storage+136];
	add.f64 	%fd231, %fd105, %fd106;
$L__BB21_37:
	mov.u32 	%r223, %tid.x;
	setp.ne.s32 	%p56, %r223, 0;
	@%p56 bra 	$L__BB21_39;
	add.f64 	%fd217, %fd30, %fd231;
	st.global.f64 	[%rd1], %fd217;
$L__BB21_39:
	ret;

}


// ===== COMPILED SASS (sm_100) =====

	.target	sm_100

	.elftype	@"ET_EXEC"


//--------------------- .note.nv.tkinfo           --------------------------
	.section	.note.nv.tkinfo,"",@"SHT_NOTE"
	.sectionflags	@"SHF_NOTE_NV_TKINFO"
	.tkinfo
        /*0018*/ 	.word	0x00000002
        /*0030*/ 	.string	""
        /*0030*/ 	.string	"ptxas"
        /*0030*/ 	.string	"Cuda compilation tools, release 13.0, V13.0.88"
        /*0030*/ 	.string	"Build cuda_13.0.r13.0/compiler.36424714_0"
        /*0030*/ 	.string	"-arch sm_100 -m 64 "



//--------------------- .note.nv.cuinfo           --------------------------
	.section	.note.nv.cuinfo,"",@"SHT_NOTE"
	.sectionflags	@"SHF_NOTE_NV_CUINFO"
        /*0018*/ 	.short	0x0002
        /*001a*/ 	.short	0x0064
        /*001c*/ 	.short	0x0082
	.zero		2


//--------------------- .nv.info                  --------------------------
	.section	.nv.info,"",@"SHT_CUDA_INFO"
	.align	4


	//----- nvinfo : EIATTR_REGCOUNT
	.align		4
        /*0000*/ 	.byte	0x04, 0x2f
        /*0002*/ 	.short	(.L_46 - .L_45)
	.align		4
.L_45:
        /*0004*/ 	.word	index@(_Z16compute_distancePdS_S_ii)
        /*0008*/ 	.word	0x00000013


	//----- nvinfo : EIATTR_FRAME_SIZE
	.align		4
.L_46:
        /*000c*/ 	.byte	0x04, 0x11
        /*000e*/ 	.short	(.L_48 - .L_47)
	.align		4
.L_47:
        /*0010*/ 	.word	index@($__internal_0_$__cuda_sm20_sqrt_rn_f32_slowpath)
        /*0014*/ 	.word	0x00000000


	//----- nvinfo : EIATTR_FRAME_SIZE
	.align		4
.L_48:
        /*0018*/ 	.byte	0x04, 0x11
        /*001a*/ 	.short	(.L_50 - .L_49)
	.align		4
.L_49:
        /*001c*/ 	.word	index@(_Z16compute_distancePdS_S_ii)
        /*0020*/ 	.word	0x00000000


	//----- nvinfo : EIATTR_REGCOUNT
	.align		4
.L_50:
        /*0024*/ 	.byte	0x04, 0x2f
        /*0026*/ 	.short	(.L_52 - .L_51)
	.align		4
.L_51:
        /*0028*/ 	.word	index@(_ZN6thrust24THRUST_300001_SM_1000_NS8cuda_cub4core6detail13_kernel_agentINS1_8__reduce11ReduceAgentINS0_12zip_iteratorIN4cuda3std3__45tupleIJNS0_6detail15normal_iteratorINS0_10device_ptrIdEEEENS0_17counting_iteratorIlNS0_11use_defaultESI_SI_EEEEEEEPNSB_IJdlEEESM_iNS1_9__extrema9arg_min_fIdlNSA_4lessIdEEEEEEJSL_SN_iSS_EEEvDpT0_)
        /*002c*/ 	.word	0x00000020


	//----- nvinfo : EIATTR_FRAME_SIZE
	.align		4
.L_52:
        /*0030*/ 	.byte	0x04, 0x11
        /*0032*/ 	.short	(.L_54 - .L_53)
	.align		4
.L_53:
        /*0034*/ 	.word	index@(_ZN6thrust24THRUST_300001_SM_1000_NS8cuda_cub4core6detail13_kernel_agentINS1_8__reduce11ReduceAgentINS0_12zip_iteratorIN4cuda3std3__45tupleIJNS0_6detail15normal_iteratorINS0_10device_ptrIdEEEENS0_17counting_iteratorIlNS0_11use_defaultESI_SI_EEEEEEEPNSB_IJdlEEESM_iNS1_9__extrema9arg_min_fIdlNSA_4lessIdEEEEEEJSL_SN_iSS_EEEvDpT0_)
        /*0038*/ 	.word	0x00000000


	//----- nvinfo : EIATTR_REGCOUNT
	.align		4
.L_54:
        /*003c*/ 	.byte	0x04, 0x2f
        /*003e*/ 	.short	(.L_56 - .L_55)
	.align		4
.L_55:
        /*0040*/ 	.word	index@(_ZN6thrust24THRUST_300001_SM_1000_NS8cuda_cub4core6detail13_kernel_agentINS1_8__reduce11ReduceAgentINS0_12zip_iteratorIN4cuda3std3__45tupleIJNS0_6detail15normal_iteratorINS0_10device_ptrIdEEEENS0_17counting_iteratorIlNS0_11use_defaultESI_SI_EEEEEEEPNSB_IJdlEEESM_iNS1_9__extrema9arg_min_fIdlNSA_4lessIdEEEEEEJSL_SN_iN3cub18CUB_300001_SM_100013GridEvenShareIiEENSV_9GridQueueIjEESS_EEEvDpT0_)
        /*0044*/ 	.word	0x00000028


	//----- nvinfo : EIATTR_FRAME_SIZE
	.align		4
.L_56:
        /*0048*/ 	.byte	0x04, 0x11
        /*004a*/ 	.short	(.L_58 - .L_57)
	.align		4
.L_57:
        /*004c*/ 	.word	index@(_ZN6thrust24THRUST_300001_SM_1000_NS8cuda_cub4core6detail13_kernel_agentINS1_8__reduce11ReduceAgentINS0_12zip_iteratorIN4cuda3std3__45tupleIJNS0_6detail15normal_iteratorINS0_10device_ptrIdEEEENS0_17counting_iteratorIlNS0_11use_defaultESI_SI_EEEEEEEPNSB_IJdlEEESM_iNS1_9__extrema9arg_min_fIdlNSA_4lessIdEEEEEEJSL_SN_iN3cub18CUB_300001_SM_100013GridEvenShareIiEENSV_9GridQueueIjEESS_EEEvDpT0_)
        /*0050*/ 	.word	0x00000000


	//----- nvinfo : EIATTR_REGCOUNT
	.align		4
.L_58:
        /*0054*/ 	.byte	0x04, 0x2f
        /*0056*/ 	.short	(.L_60 - .L_59)
	.align		4
.L_59:
        /*0058*/ 	.word	index@(_ZN6thrust24THRUST_300001_SM_1000_NS8cuda_cub4core6detail13_kernel_agentINS1_8__reduce10DrainAgentIiEEJN3cub18CUB_300001_SM_10009GridQueueIjEEiEEEvDpT0_)
        /*005c*/ 	.word	0x00000008


	//----- nvinfo : EIATTR_FRAME_SIZE
	.align		4
.L_60:
        /*0060*/ 	.byte	0x04, 0x11
        /*0062*/ 	.short	(.L_62 - .L_61)
	.align		4
.L_61:
        /*0064*/ 	.word	index@(_ZN6thrust24THRUST_300001_SM_1000_NS8cuda_cub4core6detail13_kernel_agentINS1_8__reduce10DrainAgentIiEEJN3cub18CUB_300001_SM_10009GridQueueIjEEiEEEvDpT0_)
        /*0068*/ 	.word	0x00000000


	//----- nvinfo : EIATTR_REGCOUNT
	.align		4
.L_62:
        /*006c*/ 	.byte	0x04, 0x2f
        /*006e*/ 	.short	(.L_64 - .L_63)
	.align		4
.L_63:
        /*0070*/ 	.word	index@(_ZN6thrust24THRUST_300001_SM_1000_NS8cuda_cub4core6detail13_kernel_agentINS1_8__reduce11ReduceAgentIPN4cuda3std3__45tupleIJdlEEESC_SB_iNS1_9__extrema9arg_min_fIdlNS9_4lessIdEEEEEEJSC_SC_iSH_EEEvDpT0_)
        /*0074*/ 	.word	0x00000028


	//----- nvinfo : EIATTR_FRAME_SIZE
	.align		4
.L_64:
        /*0078*/ 	.byte	0x04, 0x11
        /*007a*/ 	.short	(.L_66 - .L_65)
	.align		4
.L_65:
        /*007c*/ 	.word	index@(_ZN6thrust24THRUST_300001_SM_1000_NS8cuda_cub4core6detail13_kernel_agentINS1_8__reduce11ReduceAgentIPN4cuda3std3__45tupleIJdlEEESC_SB_iNS1_9__extrema9arg_min_fIdlNS9_4lessIdEEEEEEJSC_SC_iSH_EEEvDpT0_)
        /*0080*/ 	.word	0x00000000


	//----- nvinfo : EIATTR_REGCOUNT
	.align		4
.L_66:
        /*0084*/ 	.byte	0x04, 0x2f
        /*0086*/ 	.short	(.L_68 - .L_67)
	.align		4
.L_67:
        /*0088*/ 	.word	index@(_ZN6thrust24THRUST_300001_SM_1000_NS8cuda_cub4core6detail13_kernel_agentINS1_8__reduce11ReduceAgentINS0_12zip_iteratorIN4cuda3std3__45tupleIJNS0_6detail15normal_iteratorINS0_10device_ptrIdEEEENS0_17counting_iteratorIlNS0_11use_defaultESI_SI_EEEEEEEPNSB_IJdlEEESM_lNS1_9__extrema9arg_min_fIdlNSA_4lessIdEEEEEEJSL_SN_lSS_EEEvDpT0_)
        /*008c*/ 	.word	0x00000020


	//----- nvinfo : EIATTR_FRAME_SIZE
	.align		4
.L_68:
        /*0090*/ 	.byte	0x04, 0x11
        /*0092*/ 	.short	(.L_70 - .L_69)
	.align		4
.L_69:
        /*0094*/ 	.word	index@(_ZN6thrust24THRUST_300001_SM_1000_NS8cuda_cub4core6detail13_kernel_agentINS1_8__reduce11ReduceAgentINS0_12zip_iteratorIN4cuda3std3__45tupleIJNS0_6detail15normal_iteratorINS0_10device_ptrIdEEEENS0_17counting_iteratorIlNS0_11use_defaultESI_SI_EEEEEEEPNSB_IJdlEEESM_lNS1_9__extrema9arg_min_fIdlNSA_4lessIdEEEEEEJSL_SN_lSS_EEEvDpT0_)
        /*0098*/ 	.word	0x00000000


	//----- nvinfo : EIATTR_REGCOUNT
	.align		4
.L_70:
        /*009c*/ 	.byte	0x04, 0x2f
        /*009e*/ 	.short	(.L_72 - .L_71)
	.align		4
.L_71:
        /*00a0*/ 	.word	index@(_ZN6thrust24THRUST_300001_SM_1000_NS8cuda_cub4core6detail13_kernel_agentINS1_8__reduce11ReduceAgentINS0_12zip_iteratorIN4cuda3std3__45tupleIJNS0_6detail15normal_iteratorINS0_10device_ptrIdEEEENS0_17counting_iteratorIlNS0_11use_defaultESI_SI_EEEEEEEPNSB_IJdlEEESM_lNS1_9__extrema9arg_min_fIdlNSA_4lessIdEEEEEEJSL_SN_lN3cub18CUB_300001_SM_100013GridEvenShareIlEENSV_9GridQueueIyEESS_EEEvDpT0_)
        /*00a4*/ 	.word	0x00000028


	//----- nvinfo : EIATTR_FRAME_SIZE
	.align		4
.L_72:
        /*00a8*/ 	.byte	0x04, 0x11
        /*00aa*/ 	.short	(.L_74 - .L_73)
	.align		4
.L_73:
        /*00ac*/ 	.word	index@(_ZN6thrust24THRUST_300001_SM_1000_NS8cuda_cub4core6detail13_kernel_agentINS1_8__reduce11ReduceAgentINS0_12zip_iteratorIN4cuda3std3__45tupleIJNS0_6detail15normal_iteratorINS0_10device_ptrIdEEEENS0_17counting_iteratorIlNS0_11use_defaultESI_SI_EEEEEEEPNSB_IJdlEEESM_lNS1_9__extrema9arg_min_fIdlNSA_4lessIdEEEEEEJSL_SN_lN3cub18CUB_300001_SM_100013GridEvenShareIlEENSV_9GridQueueIyEESS_EEEvDpT0_)
        /*00b0*/ 	.word	0x00000000


	//----- nvinfo : EIATTR_REGCOUNT
	.align		4
.L_74:
        /*00b4*/ 	.byte	0x04, 0x2f
        /*00b6*/ 	.short	(.L_76 - .L_75)
	.align		4
.L_75:
        /*00b8*/ 	.word	index@(_ZN6thrust24THRUST_300001_SM_1000_NS8cuda_cub4core6detail13_kernel_agentINS1_8__reduce10DrainAgentIlEEJN3cub18CUB_300001_SM_10009GridQueueIyEElEEEvDpT0_)
        /*00bc*/ 	.word	0x00000008


	//----- nvinfo : EIATTR_FRAME_SIZE
	.align		4
.L_76:
        /*00c0*/ 	.byte	0x04, 0x11
        /*00c2*/ 	.short	(.L_78 - .L_77)
	.align		4
.L_77:
        /*00c4*/ 	.word	index@(_ZN6thrust24THRUST_300001_SM_1000_NS8cuda_cub4core6detail13_kernel_agentINS1_8__reduce10DrainAgentIlEEJN3cub18CUB_300001_SM_10009GridQueueIyEElEEEvDpT0_)
        /*00c8*/ 	.word	0x00000000


	//----- nvinfo : EIATTR_REGCOUNT
	.align		4
.L_78:
        /*00cc*/ 	.byte	0x04, 0x2f
        /*00ce*/ 	.short	(.L_80 - .L_79)
	.align		4
.L_79:
        /*00d0*/ 	.word	index@(_ZN6thrust24THRUST_300001_SM_1000_NS8cuda_cub4core6detail13_kernel_agentINS1_8__reduce11ReduceAgentIPN4cuda3std3__45tupleIJdlEEESC_SB_lNS1_9__extrema9arg_min_fIdlNS9_4lessIdEEEEEEJSC_SC_iSH_EEEvDpT0_)
        /*00d4*/ 	.word	0x00000028


	//----- nvinfo : EIATTR_FRAME_SIZE
	.align		4
.L_80:
        /*00d8*/ 	.byte	0x04, 0x11
        /*00da*/ 	.short	(.L_82 - .L_81)
	.align		4
.L_81:
        /*00dc*/ 	.word	index@(_ZN6thrust24THRUST_300001_SM_1000_NS8cuda_cub4core6detail13_kernel_agentINS1_8__reduce11ReduceAgentIPN4cuda3std3__45tupleIJdlEEESC_SB_lNS1_9__extrema9arg_min_fIdlNS9_4lessIdEEEEEEJSC_SC_iSH_EEEvDpT0_)
        /*00e0*/ 	.word	0x00000000


	//----- nvinfo : EIATTR_REGCOUNT
	.align		4
.L_82:
        /*00e4*/ 	.byte	0x04, 0x2f
        /*00e6*/ 	.short	(.L_84 - .L_83)
	.align		4
.L_83:
        /*00e8*/ 	.word	index@(_ZN6thrust24THRUST_300001_SM_1000_NS8cuda_cub4core6detail13_kernel_agentINS1_8__reduce11ReduceAgentINS0_12zip_iteratorIN4cuda3std3__45tupleIJNS0_6detail15normal_iteratorINS0_10device_ptrIdEEEENS0_17counting_iteratorIlNS0_11use_defaultESI_SI_EEEEEEEPNSB_IJdlEEESM_iNS1_9__extrema9arg_max_fIdlNSA_4lessIdEEEEEEJSL_SN_iSS_EEEvDpT0_)
        /*00ec*/ 	.word	0x00000020


	//----- nvinfo : EIATTR_FRAME_SIZE
	.align		4
.L_84:
        /*00f0*/ 	.byte	0x04, 0x11
        /*00f2*/ 	.short	(.L_86 - .L_85)
	.align		4
.L_85:
        /*00f4*/ 	.word	index@(_ZN6thrust24THRUST_300001_SM_1000_NS8cuda_cub4core6detail13_kernel_agentINS1_8__reduce11ReduceAgentINS0_12zip_iteratorIN4cuda3std3__45tupleIJNS0_6detail15normal_iteratorINS0_10device_ptrIdEEEENS0_17counting_iteratorIlNS0_11use_defaultESI_SI_EEEEEEEPNSB_IJdlEEESM_iNS1_9__extrema9arg_max_fIdlNSA_4lessIdEEEEEEJSL_SN_iSS_EEEvDpT0_)
        /*00f8*/ 	.word	0x00000000


	//----- nvinfo : EIATTR_REGCOUNT
	.align		4
.L_86:
        /*00fc*/ 	.byte	0x04, 0x2f
        /*00fe*/ 	.short	(.L_88 - .L_87)
	.align		4
.L_87:
        /*0100*/ 	.word	index@(_ZN6thrust24THRUST_300001_SM_1000_NS8cuda_cub4core6detail13_kernel_agentINS1_8__reduce11ReduceAgentINS0_12zip_iteratorIN4cuda3std3__45tupleIJNS0_6detail15normal_iteratorINS0_10device_ptrIdEEEENS0_17counting_iteratorIlNS0_11use_defaultESI_SI_EEEEEEEPNSB_IJdlEEESM_iNS1_9__extrema9arg_max_fIdlNSA_4lessIdEEEEEEJSL_SN_iN3cub18CUB_300001_SM_100013GridEvenShareIiEENSV_9GridQueueIjEESS_EEEvDpT0_)
        /*0104*/ 	.word	0x00000028


	//----- nvinfo : EIATTR_FRAME_SIZE
	.align		4
.L_88:
        /*0108*/ 	.byte	0x04, 0x11
        /*010a*/ 	.short	(.L_90 - .L_89)
	.align		4
.L_89:
        /*010c*/ 	.word	index@(_ZN6thrust24THRUST_300001_SM_1000_NS8cuda_cub4core6detail13_kernel_agentINS1_8__reduce11ReduceAgentINS0_12zip_iteratorIN4cuda3std3__45tupleIJNS0_6detail15normal_iteratorINS0_10device_ptrIdEEEENS0_17counting_iteratorIlNS0_11use_defaultESI_SI_EEEEEEEPNSB_IJdlEEESM_iNS1_9__extrema9arg_max_fIdlNSA_4lessIdEEEEEEJSL_SN_iN3cub18CUB_300001_SM_100013GridEvenShareIiEENSV_9GridQueueIjEESS_EEEvDpT0_)
        /*0110*/ 	.word	0x00000000


	//----- nvinfo : EIATTR_REGCOUNT
	.align		4
.L_90:
        /*0114*/ 	.byte	0x04, 0x2f
        /*0116*/ 	.short	(.L_92 - .L_91)
	.align		4
.L_91:
        /*0118*/ 	.word	index@(_ZN6thrust24THRUST_300001_SM_1000_NS8cuda_cub4core6detail13_kernel_agentINS1_8__reduce11ReduceAgentIPN4cuda3std3__45tupleIJdlEEESC_SB_iNS1_9__extrema9arg_max_fIdlNS9_4lessIdEEEEEEJSC_SC_iSH_EEEvDpT0_)
        /*011c*/ 	.word	0x00000020


	//----- nvinfo : EIATTR_FRAME_SIZE
	.align		4
.L_92:
        /*0120*/ 	.byte	0x04, 0x11
        /*0122*/ 	.short	(.L_94 - .L_93)
	.align		4
.L_93:
        /*0124*/ 	.word	index@(_ZN6thrust24THRUST_300001_SM_1000_NS8cuda_cub4core6detail13_kernel_agentINS1_8__reduce11ReduceAgentIPN4cuda3std3__45tupleIJdlEEESC_SB_iNS1_9__extrema9arg_max_fIdlNS9_4lessIdEEEEEEJSC_SC_iSH_EEEvDpT0_)
        /*0128*/ 	.word	0x00000000


	//----- nvinfo : EIATTR_REGCOUNT
	.align		4
.L_94:
        /*012c*/ 	.byte	0x04, 0x2f
        /*012e*/ 	.short	(.L_96 - .L_95)
	.align		4
.L_95:
        /*0130*/ 	.word	index@(_ZN6thrust24THRUST_300001_SM_1000_NS8cuda_cub4core6detail13_kernel_agentINS1_8__reduce11ReduceAgentINS0_12zip_iteratorIN4cuda3std3__45tupleIJNS0_6detail15normal_iteratorINS0_10device_ptrIdEEEENS0_17counting_iteratorIlNS0_11use_defaultESI_SI_EEEEEEEPNSB_IJdlEEESM_lNS1_9__extrema9arg_max_fIdlNSA_4lessIdEEEEEEJSL_SN_lSS_EEEvDpT0_)
        /*0134*/ 	.word	0x00000020


	//----- nvinfo : EIATTR_FRAME_SIZE
	.align		4
.L_96:
        /*0138*/ 	.byte	0x04, 0x11
        /*013a*/ 	.short	(.L_98 - .L_97)
	.align		4
.L_97:
        /*013c*/ 	.word	index@(_ZN6thrust24THRUST_300001_SM_1000_NS8cuda_cub4core6detail13_kernel_agentINS1_8__reduce11ReduceAgentINS0_12zip_iteratorIN4cuda3std3__45tupleIJNS0_6detail15normal_iteratorINS0_10device_ptrIdEEEENS0_17counting_iteratorIlNS0_11use_defaultESI_SI_EEEEEEEPNSB_IJdlEEESM_lNS1_9__extrema9arg_max_fIdlNSA_4lessIdEEEEEEJSL_SN_lSS_EEEvDpT0_)
        /*0140*/ 	.word	0x00000000


	//----- nvinfo : EIATTR_REGCOUNT
	.align		4
.L_98:
        /*0144*/ 	.byte	0x04, 0x2f
        /*0146*/ 	.short	(.L_100 - .L_99)
	.align		4
.L_99:
        /*0148*/ 	.word	index@(_ZN6thrust24THRUST_300001_SM_1000_NS8cuda_cub4core6detail13_kernel_agentINS1_8__reduce11ReduceAgentINS0_12zip_iteratorIN4cuda3std3__45tupleIJNS0_6detail15normal_iteratorINS0_10device_ptrIdEEEENS0_17counting_iteratorIlNS0_11use_defaultESI_SI_EEEEEEEPNSB_IJdlEEESM_lNS1_9__extrema9arg_max_fIdlNSA_4lessIdEEEEEEJSL_SN_lN3cub18CUB_300001_SM_100013GridEvenShareIlEENSV_9GridQueueIyEESS_EEEvDpT0_)
        /*014c*/ 	.word	0x00000020


	//----- nvinfo : EIATTR_FRAME_SIZE
	.align		4
.L_100:
        /*0150*/ 	.byte	0x04, 0x11
        /*0152*/ 	.short	(.L_102 - .L_101)
	.align		4
.L_101:
        /*0154*/ 	.word	index@(_ZN6thrust24THRUST_300001_SM_1000_NS8cuda_cub4core6detail13_kernel_agentINS1_8__reduce11ReduceAgentINS0_12zip_iteratorIN4cuda3std3__45tupleIJNS0_6detail15normal_iteratorINS0_10device_ptrIdEEEENS0_17counting_iteratorIlNS0_11use_defaultESI_SI_EEEEEEEPNSB_IJdlEEESM_lNS1_9__extrema9arg_max_fIdlNSA_4lessIdEEEEEEJSL_SN_lN3cub18CUB_300001_SM_100013GridEvenShareIlEENSV_9GridQueueIyEESS_EEEvDpT0_)
        /*0158*/ 	.word	0x00000000


	//----- nvinfo : EIATTR_REGCOUNT
	.align		4
.L_102:
        /*015c*/ 	.byte	0x04, 0x2f
        /*015e*/ 	.short	(.L_104 - .L_103)
	.align		4
.L_103:
        /*0160*/ 	.word	index@(_ZN6thrust24THRUST_300001_SM_1000_NS8cuda_cub4core6detail13_kernel_agentINS1_8__reduce11ReduceAgentIPN4cuda3std3__45tupleIJdlEEESC_SB_lNS1_9__extrema9arg_max_fIdlNS9_4lessIdEEEEEEJSC_SC_iSH_EEEvDpT0_)
        /*0164*/ 	.word	0x00000020


	//----- nvinfo : EIATTR_FRAME_SIZE
	.align		4
.L_104:
        /*0168*/ 	.byte	0x04, 0x11
        /*016a*/ 	.short	(.L_106 - .L_105)
	.align		4
.L_105:
        /*016c*/ 	.word	index@(_ZN6thrust24THRUST_300001_SM_1000_NS8cuda_cub4core6detail13_kernel_agentINS1_8__reduce11ReduceAgentIPN4cuda3std3__45tupleIJdlEEESC_SB_lNS1_9__extrema9arg_max_fIdlNS9_4lessIdEEEEEEJSC_SC_iSH_EEEvDpT0_)
        /*0170*/ 	.word	0x00000000


	//----- nvinfo : EIATTR_REGCOUNT
	.align		4
.L_106:
        /*0174*/ 	.byte	0x04, 0x2f
        /*0176*/ 	.short	(.L_108 - .L_107)
	.align		4
.L_107:
        /*0178*/ 	.word	index@(_ZN3cub18CUB_300001_SM_10006detail11EmptyKernelIvEEvv)
        /*017c*/ 	.word	0x00000004


	//----- nvinfo : EIATTR_FRAME_SIZE
	.align		4
.L_108:
        /*0180*/ 	.byte	0x04, 0x11
        /*0182*/ 	.short	(.L_110 - .L_109)
	.align		4
.L_109:
        /*0184*/ 	.word	index@(_ZN3cub18CUB_300001_SM_10006detail11EmptyKernelIvEEvv)
        /*0188*/ 	.word	0x00000000


	//----- nvinfo : EIATTR_REGCOUNT
	.align		4
.L_110:
        /*018c*/ 	.byte	0x04, 0x2f
        /*018e*/ 	.short	(.L_112 - .L_111)
	.align		4
.L_111:
        /*0190*/ 	.word	index@(_ZN3cub18CUB_300001_SM_10006detail6reduce28DeviceReduceSingleTileKernelINS2_10policy_hubIdjN4cuda3std3__44plusIdEEE10Policy1000EN6thrust24THRUST_300001_SM_1000_NS6detail15normal_iteratorINSD_10device_ptrIdEEEEPdjS9_ddNS7_10__identityEEEvT0_T1_T2_T3_T4_T6_)
        /*0194*/ 	.word	0x0000002d


	//----- nvinfo : EIATTR_FRAME_SIZE
	.align		4
.L_112:
        /*0198*/ 	.byte	0x04, 0x11
        /*019a*/ 	.short	(.L_114 - .L_113)
	.align		4
.L_113:
        /*019c*/ 	.word	index@(_ZN3cub18CUB_300001_SM_10006detail6reduce28DeviceReduceSingleTileKernelINS2_10policy_hubIdjN4cuda3std3__44plusIdEEE10Policy1000EN6thrust24THRUST_300001_SM_1000_NS6detail15normal_iteratorINSD_10device_ptrIdEEEEPdjS9_ddNS7_10__identityEEEvT0_T1_T2_T3_T4_T6_)
        /*01a0*/ 	.word	0x00000000


	//----- nvinfo : EIATTR_REGCOUNT
	.align		4
.L_114:
        /*01a4*/ 	.byte	0x04, 0x2f
        /*01a6*/ 	.short	(.L_116 - .L_115)
	.align		4
.L_115:
        /*01a8*/ 	.word	index@(_ZN3cub18CUB_300001_SM_10006detail6reduce18DeviceReduceKernelINS2_10policy_hubIdjN4cuda3std3__44plusIdEEE10Policy1000EN6thrust24THRUST_300001_SM_1000_NS6detail15normal_iteratorINSD_10device_ptrIdEEEEjS9_dNS7_10__identityEEEvT0_PT3_T1_NS0_13GridEvenShareISN_EET2_T4_)
        /*01ac*/ 	.word	0x00000020


	//----- nvinfo : EIATTR_FRAME_SIZE
	.align		4
.L_116:
        /*01b0*/ 	.byte	0x04, 0x11
        /*01b2*/ 	.short	(.L_118 - .L_117)
	.align		4
.L_117:
        /*01b4*/ 	.word	index@(_ZN3cub18CUB_300001_SM_10006detail6reduce18DeviceReduceKernelINS2_10policy_hubIdjN4cuda3std3__44plusIdEEE10Policy1000EN6thrust24THRUST_300001_SM_1000_NS6detail15normal_iteratorINSD_10device_ptrIdEEEEjS9_dNS7_10__identityEEEvT0_PT3_T1_NS0_13GridEvenShareISN_EET2_T4_)
        /*01b8*/ 	.word	0x00000000


	//----- nvinfo : EIATTR_REGCOUNT
	.align		4
.L_118:
        /*01bc*/ 	.byte	0x04, 0x2f
        /*01be*/ 	.short	(.L_120 - .L_119)
	.align		4
.L_119:
        /*01c0*/ 	.word	index@(_ZN3cub18CUB_300001_SM_10006detail6reduce28DeviceReduceSingleTileKernelINS2_10policy_hubIdjN4cuda3std3__44plusIdEEE10Policy1000EPdSC_iS9_ddNS7_10__identityEEEvT0_T1_T2_T3_T4_T6_)
        /*01c4*/ 	.word	0x00000030


	//----- nvinfo : EIATTR_FRAME_SIZE
	.align		4
.L_120:
        /*01c8*/ 	.byte	0x04, 0x11
        /*01ca*/ 	.short	(.L_122 - .L_121)
	.align		4
.L_121:
        /*01cc*/ 	.word	index@(_ZN3cub18CUB_300001_SM_10006detail6reduce28DeviceReduceSingleTileKernelINS2_10policy_hubIdjN4cuda3std3__44plusIdEEE10Policy1000EPdSC_iS9_ddNS7_10__identityEEEvT0_T1_T2_T3_T4_T6_)
        /*01d0*/ 	.word	0x00000000


	//----- nvinfo : EIATTR_REGCOUNT
	.align		4
.L_122:
        /*01d4*/ 	.byte	0x04, 0x2f
        /*01d6*/ 	.short	(.L_124 - .L_123)
	.align		4
.L_123:
        /*01d8*/ 	.word	index@(_ZN3cub18CUB_300001_SM_10006detail6reduce28DeviceReduceSingleTileKernelINS2_10policy_hubIdyN4cuda3std3__44plusIdEEE10Policy1000EN6thrust24THRUST_300001_SM_1000_NS6detail15normal_iteratorINSD_10device_ptrIdEEEEPdyS9_ddNS7_10__identityEEEvT0_T1_T2_T3_T4_T6_)
        /*01dc*/ 	.word	0x0000002e


	//----- nvinfo : EIATTR_FRAME_SIZE
	.align		4
.L_124:
        /*01e0*/ 	.byte	0x04, 0x11
        /*01e2*/ 	.short	(.L_126 - .L_125)
	.align		4
.L_125:
        /*01e4*/ 	.word	index@(_ZN3cub18CUB_300001_SM_10006detail6reduce28DeviceReduceSingleTileKernelINS2_10policy_hubIdyN4cuda3std3__44plusIdEEE10Policy1000EN6thrust24THRUST_300001_SM_1000_NS6detail15normal_iteratorINSD_10device_ptrIdEEEEPdyS9_ddNS7_10__identityEEEvT0_T1_T2_T3_T4_T6_)
        /*01e8*/ 	.word	0x00000000


	//----- nvinfo : EIATTR_REGCOUNT
	.align		4
.L_126:
        /*01ec*/ 	.byte	0x04, 0x2f
        /*01ee*/ 	.short	(.L_128 - .L_127)
	.align		4
.L_127:
        /*01f0*/ 	.word	index@(_ZN3cub18CUB_300001_SM_10006detail6reduce18DeviceReduceKernelINS2_10policy_hubIdyN4cuda3std3__44plusIdEEE10Policy1000EN6thrust24THRUST_300001_SM_1000_NS6detail15normal_iteratorINSD_10device_ptrIdEEEEyS9_dNS7_10__identityEEEvT0_PT3_T1_NS0_13GridEvenShareISN_EET2_T4_)
        /*01f4*/ 	.word	0x0000001d


	//----- nvinfo : EIATTR_FRAME_SIZE
	.align		4
.L_128:
        /*01f8*/ 	.byte	0x04, 0x11
        /*01fa*/ 	.short	(.L_130 - .L_129)
	.align		4
.L_129:
        /*01fc*/ 	.word	index@(_ZN3cub18CUB_300001_SM_10006detail6reduce18DeviceReduceKernelINS2_10policy_hubIdyN4cuda3std3__44plusIdEEE10Policy1000EN6thrust24THRUST_300001_SM_1000_NS6detail15normal_iteratorINSD_10device_ptrIdEEEEyS9_dNS7_10__identityEEEvT0_PT3_T1_NS0_13GridEvenShareISN_EET2_T4_)
        /*0200*/ 	.word	0x00000000


	//----- nvinfo : EIATTR_REGCOUNT
	.align		4
.L_130:
        /*0204*/ 	.byte	0x04, 0x2f
        /*0206*/ 	.short	(.L_132 - .L_131)
	.align		4
.L_131:
        /*0208*/ 	.word	index@(_ZN3cub18CUB_300001_SM_10006detail6reduce28DeviceReduceSingleTileKernelINS2_10policy_hubIdyN4cuda3std3__44plusIdEEE10Policy1000EPdSC_iS9_ddNS7_10__identityEEEvT0_T1_T2_T3_T4_T6_)
        /*020c*/ 	.word	0x00000030


	//----- nvinfo : EIATTR_FRAME_SIZE
	.align		4
.L_132:
        /*0210*/ 	.byte	0x04, 0x11
        /*0212*/ 	.short	(.L_134 - .L_133)
	.align		4
.L_133:
        /*0214*/ 	.word	index@(_ZN3cub18CUB_300001_SM_10006detail6reduce28DeviceReduceSingleTileKernelINS2_10policy_hubIdyN4cuda3std3__44plusIdEEE10Policy1000EPdSC_iS9_ddNS7_10__identityEEEvT0_T1_T2_T3_T4_T6_)
        /*0218*/ 	.word	0x00000000


	//----- nvinfo : EIATTR_MIN_STACK_SIZE
	.align		4
.L_134:
        /*021c*/ 	.byte	0x04, 0x12
        /*021e*/ 	.short	(.L_136 - .L_135)
	.align		4
.L_135:
        /*0220*/ 	.word	index@(_ZN3cub18CUB_300001_SM_10006detail6reduce28DeviceReduceSingleTileKernelINS2_10policy_hubIdyN4cuda3std3__44plusIdEEE10Policy1000EPdSC_iS9_ddNS7_10__identityEEEvT0_T1_T2_T3_T4_T6_)
        /*0224*/ 	.word	0x00000000


	//----- nvinfo : EIATTR_MIN_STACK_SIZE
	.align		4
.L_136:
        /*0228*/ 	.byte	0x04, 0x12
        /*022a*/ 	.short	(.L_138 - .L_137)
	.align		4
.L_137:
        /*022c*/ 	.word	index@(_ZN3cub18CUB_300001_SM_10006detail6reduce18DeviceReduceKernelINS2_10policy_hubIdyN4cuda3std3__44plusIdEEE10Policy1000EN6thrust24THRUST_300001_SM_1000_NS6detail15normal_iteratorINSD_10device_ptrIdEEEEyS9_dNS7_10__identityEEEvT0_PT3_T1_NS0_13GridEvenShareISN_EET2_T4_)
        /*0230*/ 	.word	0x00000000


	//----- nvinfo : EIATTR_MIN_STACK_SIZE
	.align		4
.L_138:
        /*0234*/ 	.byte	0x04, 0x12
        /*0236*/ 	.short	(.L_140 - .L_139)
	.align		4
.L_139:
        /*0238*/ 	.word	index@(_ZN3cub18CUB_300001_SM_10006detail6reduce28DeviceReduceSingleTileKernelINS2_10policy_hubIdyN4cuda3std3__44plusIdEEE10Policy1000EN6thrust24THRUST_300001_SM_1000_NS6detail15normal_iteratorINSD_10device_ptrIdEEEEPdyS9_ddNS7_10__identityEEEvT0_T1_T2_T3_T4_T6_)
        /*023c*/ 	.word	0x00000000


	//----- nvinfo : EIATTR_MIN_STACK_SIZE
	.align		4
.L_140:
        /*0240*/ 	.byte	0x04, 0x12
        /*0242*/ 	.short	(.L_142 - .L_141)
	.align		4
.L_141:
        /*0244*/ 	.word	index@(_ZN3cub18CUB_300001_SM_10006detail6reduce28DeviceReduceSingleTileKernelINS2_10policy_hubIdjN4cuda3std3__44plusIdEEE10Policy1000EPdSC_iS9_ddNS7_10__identityEEEvT0_T1_T2_T3_T4_T6_)
        /*0248*/ 	.word	0x00000000


	//----- nvinfo : EIATTR_MIN_STACK_SIZE
	.align		4
.L_142:
        /*024c*/ 	.byte	0x04, 0x12
        /*024e*/ 	.short	(.L_144 - .L_143)
	.align		4
.L_143:
        /*0250*/ 	.word	index@(_ZN3cub18CUB_300001_SM_10006detail6reduce18DeviceReduceKernelINS2_10policy_hubIdjN4cuda3std3__44plusIdEEE10Policy1000EN6thrust24THRUST_300001_SM_1000_NS6detail15normal_iteratorINSD_10device_ptrIdEEEEjS9_dNS7_10__identityEEEvT0_PT3_T1_NS0_13GridEvenShareISN_EET2_T4_)
        /*0254*/ 	.word	0x00000000


	//----- nvinfo : EIATTR_MIN_STACK_SIZE
	.align		4
.L_144:
        /*0258*/ 	.byte	0x04, 0x12
        /*025a*/ 	.short	(.L_146 - .L_145)
	.align		4
.L_145:
        /*025c*/ 	.word	index@(_ZN3cub18CUB_300001_SM_10006detail6reduce28DeviceReduceSingleTileKernelINS2_10policy_hubIdjN4cuda3std3__44plusIdEEE10Policy1000EN6thrust24THRUST_300001_SM_1000_NS6detail15normal_iteratorINSD_10device_ptrIdEEEEPdjS9_ddNS7_10__identityEEEvT0_T1_T2_T3_T4_T6_)
        /*0260*/ 	.word	0x00000000


	//----- nvinfo : EIATTR_MIN_STACK_SIZE
	.align		4
.L_146:
        /*0264*/ 	.byte	0x04, 0x12
        /*0266*/ 	.short	(.L_148 - .L_147)
	.align		4
.L_147:
        /*0268*/ 	.word	index@(_ZN3cub18CUB_300001_SM_10006detail11EmptyKernelIvEEvv)
        /*026c*/ 	.word	0x00000000


	//----- nvinfo : EIATTR_MIN_STACK_SIZE
	.align		4
.L_148:
        /*0270*/ 	.byte	0x04, 0x12
        /*0272*/ 	.short	(.L_150 - .L_149)
	.align		4
.L_149:
        /*0274*/ 	.word	index@(_ZN6thrust24THRUST_300001_SM_1000_NS8cuda_cub4core6detail13_kernel_agentINS1_8__reduce11ReduceAgentIPN4cuda3std3__45tupleIJdlEEESC_SB_lNS1_9__extrema9arg_max_fIdlNS9_4lessIdEEEEEEJSC_SC_iSH_EEEvDpT0_)
        /*0278*/ 	.word	0x00000000


	//----- nvinfo : EIATTR_MIN_STACK_SIZE
	.align		4
.L_150:
        /*027c*/ 	.byte	0x04, 0x12
        /*027e*/ 	.short	(.L_152 - .L_151)
	.align		4
.L_151:
        /*0280*/ 	.word	index@(_ZN6thrust24THRUST_300001_SM_1000_NS8cuda_cub4core6detail13_kernel_agentINS1_8__reduce11ReduceAgentINS0_12zip_iteratorIN4cuda3std3__45tupleIJNS0_6detail15normal_iteratorINS0_10device_ptrIdEEEENS0_17counting_iteratorIlNS0_11use_defaultESI_SI_EEEEEEEPNSB_IJdlEEESM_lNS1_9__extrema9arg_max_fIdlNSA_4lessIdEEEEEEJSL_SN_lN3cub18CUB_300001_SM_100013GridEvenShareIlEENSV_9GridQueueIyEESS_EEEvDpT0_)
        /*0284*/ 	.word	0x00000000


	//----- nvinfo : EIATTR_MIN_STACK_SIZE
	.align		4
.L_152:
        /*0288*/ 	.byte	0x04, 0x12
        /*028a*/ 	.short	(.L_154 - .L_153)
	.align		4
.L_153:
        /*028c*/ 	.word	index@(_ZN6thrust24THRUST_300001_SM_1000_NS8cuda_cub4core6detail13_kernel_agentINS1_8__reduce11ReduceAgentINS0_12zip_iteratorIN4cuda3std3__45tupleIJNS0_6detail15normal_iteratorINS0_10device_ptrIdEEEENS0_17counting_iteratorIlNS0_11use_defaultESI_SI_EEEEEEEPNSB_IJdlEEESM_lNS1_9__extrema9arg_max_fIdlNSA_4lessIdEEEEEEJSL_SN_lSS_EEEvDpT0_)
        /*0290*/ 	.word	0x00000000


	//----- nvinfo : EIATTR_MIN_STACK_SIZE
	.align		4
.L_154:
        /*0294*/ 	.byte	0x04, 0x12
        /*0296*/ 	.short	(.L_156 - .L_155)
	.align		4
.L_155:
        /*0298*/ 	.word	index@(_ZN6thrust24THRUST_300001_SM_1000_NS8cuda_cub4core6detail13_kernel_agentINS1_8__reduce11ReduceAgentIPN4cuda3std3__45tupleIJdlEEESC_SB_iNS1_9__extrema9arg_max_fIdlNS9_4lessIdEEEEEEJSC_SC_iSH_EEEvDpT0_)
        /*029c*/ 	.word	0x00000000


	//----- nvinfo : EIATTR_MIN_STACK_SIZE
	.align		4
.L_156:
        /*02a0*/ 	.byte	0x04, 0x12
        /*02a2*/ 	.short	(.L_158 - .L_157)
	.align		4
.L_157:
        /*02a4*/ 	.word	index@(_ZN6thrust24THRUST_300001_SM_1000_NS8cuda_cub4core6detail13_kernel_agentINS1_8__reduce11ReduceAgentINS0_12zip_iteratorIN4cuda3std3__45tupleIJNS0_6detail15normal_iteratorINS0_10device_ptrIdEEEENS0_17counting_iteratorIlNS0_11use_defaultESI_SI_EEEEEEEPNSB_IJdlEEESM_iNS1_9__extrema9arg_max_fIdlNSA_4lessIdEEEEEEJSL_SN_iN3cub18CUB_300001_SM_100013GridEvenShareIiEENSV_9GridQueueIjEESS_EEEvDpT0_)
        /*02a8*/ 	.word	0x00000000


	//----- nvinfo : EIATTR_MIN_STACK_SIZE
	.align		4
.L_158:
        /*02ac*/ 	.byte	0x04, 0x12
        /*02ae*/ 	.short	(.L_160 - .L_159)
	.align		4
.L_159:
        /*02b0*/ 	.word	index@(_ZN6thrust24THRUST_300001_SM_1000_NS8cuda_cub4core6detail13_kernel_agentINS1_8__reduce11ReduceAgentINS0_12zip_iteratorIN4cuda3std3__45tupleIJNS0_6detail15normal_iteratorINS0_10device_ptrIdEEEENS0_17counting_iteratorIlNS0_11use_defaultESI_SI_EEEEEEEPNSB_IJdlEEESM_iNS1_9__extrema9arg_max_fIdlNSA_4lessIdEEEEEEJSL_SN_iSS_EEEvDpT0_)
        /*02b4*/ 	.word	0x00000000


	//----- nvinfo : EIATTR_MIN_STACK_SIZE
	.align		4
.L_160:
        /*02b8*/ 	.byte	0x04, 0x12
        /*02ba*/ 	.short	(.L_162 - .L_161)
	.align		4
.L_161:
        /*02bc*/ 	.word	index@(_ZN6thrust24THRUST_300001_SM_1000_NS8cuda_cub4core6detail13_kernel_agentINS1_8__reduce11ReduceAgentIPN4cuda3std3__45tupleIJdlEEESC_SB_lNS1_9__extrema9arg_min_fIdlNS9_4lessIdEEEEEEJSC_SC_iSH_EEEvDpT0_)
        /*02c0*/ 	.word	0x00000000


	//----- nvinfo : EIATTR_MIN_STACK_SIZE
	.align		4
.L_162:
        /*02c4*/ 	.byte	0x04, 0x12
        /*02c6*/ 	.short	(.L_164 - .L_163)
	.align		4
.L_163:
        /*02c8*/ 	.word	index@(_ZN6thrust24THRUST_300001_SM_1000_NS8cuda_cub4core6detail13_kernel_agentINS1_8__reduce10DrainAgentIlEEJN3cub18CUB_300001_SM_10009GridQueueIyEElEEEvDpT0_)
        /*02cc*/ 	.word	0x00000000


	//----- nvinfo : EIATTR_MIN_STACK_SIZE
	.align		4
.L_164:
        /*02d0*/ 	.byte	0x04, 0x12
        /*02d2*/ 	.short	(.L_166 - .L_165)
	.align		4
.L_165:
        /*02d4*/ 	.word	index@(_ZN6thrust24THRUST_300001_SM_1000_NS8cuda_cub4core6detail13_kernel_agentINS1_8__reduce11ReduceAgentINS0_12zip_iteratorIN4cuda3std3__45tupleIJNS0_6detail15normal_iteratorINS0_10device_ptrIdEEEENS0_17counting_iteratorIlNS0_11use_defaultESI_SI_EEEEEEEPNSB_IJdlEEESM_lNS1_9__extrema9arg_min_fIdlNSA_4lessIdEEEEEEJSL_SN_lN3cub18CUB_300001_SM_100013GridEvenShareIlEENSV_9GridQueueIyEESS_EEEvDpT0_)
        /*02d8*/ 	.word	0x00000000


	//----- nvinfo : EIATTR_MIN_STACK_SIZE
	.align		4
.L_166:
        /*02dc*/ 	.byte	0x04, 0x12
        /*02de*/ 	.short	(.L_168 - .L_167)
	.align		4
.L_167:
        /*02e0*/ 	.word	index@(_ZN6thrust24THRUST_300001_SM_1000_NS8cuda_cub4core6detail13_kernel_agentINS1_8__reduce11ReduceAgentINS0_12zip_iteratorIN4cuda3std3__45tupleIJNS0_6detail15normal_iteratorINS0_10device_ptrIdEEEENS0_17counting_iteratorIlNS0_11use_defaultESI_SI_EEEEEEEPNSB_IJdlEEESM_lNS1_9__extrema9arg_min_fIdlNSA_4lessIdEEEEEEJSL_SN_lSS_EEEvDpT0_)
        /*02e4*/ 	.word	0x00000000


	//----- nvinfo : EIATTR_MIN_STACK_SIZE
	.align		4
.L_168:
        /*02e8*/ 	.byte	0x04, 0x12
        /*02ea*/ 	.short	(.L_170 - .L_169)
	.align		4
.L_169:
        /*02ec*/ 	.word	index@(_ZN6thrust24THRUST_300001_SM_1000_NS8cuda_cub4core6detail13_kernel_agentINS1_8__reduce11ReduceAgentIPN4cuda3std3__45tupleIJdlEEESC_SB_iNS1_9__extrema9arg_min_fIdlNS9_4lessIdEEEEEEJSC_SC_iSH_EEEvDpT0_)
        /*02f0*/ 	.word	0x00000000


	//----- nvinfo : EIATTR_MIN_STACK_SIZE
	.align		4
.L_170:
        /*02f4*/ 	.byte	0x04, 0x12
        /*02f6*/ 	.short	(.L_172 - .L_171)
	.align		4
.L_171:
        /*02f8*/ 	.word	index@(_ZN6thrust24THRUST_300001_SM_1000_NS8cuda_cub4core6detail13_kernel_agentINS1_8__reduce10DrainAgentIiEEJN3cub18CUB_300001_SM_10009GridQueueIjEEiEEEvDpT0_)
        /*02fc*/ 	.word	0x00000000


	//----- nvinfo : EIATTR_MIN_STACK_SIZE
	.align		4
.L_172:
        /*0300*/ 	.byte	0x04, 0x12
        /*0302*/ 	.short	(.L_174 - .L_173)
	.align		4
.L_173:
        /*0304*/ 	.word	index@(_ZN6thrust24THRUST_300001_SM_1000_NS8cuda_cub4core6detail13_kernel_agentINS1_8__reduce11ReduceAgentINS0_12zip_iteratorIN4cuda3std3__45tupleIJNS0_6detail15normal_iteratorINS0_10device_ptrIdEEEENS0_17counting_iteratorIlNS0_11use_defaultESI_SI_EEEEEEEPNSB_IJdlEEESM_iNS1_9__extrema9arg_min_fIdlNSA_4lessIdEEEEEEJSL_SN_iN3cub18CUB_300001_SM_100013GridEvenShareIiEENSV_9GridQueueIjEESS_EEEvDpT0_)
        /*0308*/ 	.word	0x00000000


	//----- nvinfo : EIATTR_MIN_STACK_SIZE
	.align		4
.L_174:
        /*030c*/ 	.byte	0x04, 0x12
        /*030e*/ 	.short	(.L_176 - .L_175)
	.align		4
.L_175:
        /*0310*/ 	.word	index@(_ZN6thrust24THRUST_300001_SM_1000_NS8cuda_cub4core6detail13_kernel_agentINS1_8__reduce11ReduceAgentINS0_12zip_iteratorIN4cuda3std3__45tupleIJNS0_6detail15normal_iteratorINS0_10device_ptrIdEEEENS0_17counting_iteratorIlNS0_11use_defaultESI_SI_EEEEEEEPNSB_IJdlEEESM_iNS1_9__extrema9arg_min_fIdlNSA_4lessIdEEEEEEJSL_SN_iSS_EEEvDpT0_)
        /*0314*/ 	.word	0x00000000


	//----- nvinfo : EIATTR_MIN_STACK_SIZE
	.align		4
.L_176:
        /*0318*/ 	.byte	0x04, 0x12
        /*031a*/ 	.short	(.L_178 - .L_177)
	.align		4
.L_177:
        /*031c*/ 	.word	index@(_Z16compute_distancePdS_S_ii)
        /*0320*/ 	.word	0x00000000
.L_178:


//--------------------- .nv.compat                --------------------------
	.section	.nv.compat,"",@"SHT_CUDA_COMPAT_INFO"
	.align	4
        /*0000*/ 	.byte	0x02, 0x09, 0x00, 0x00, 0x02, 0x02, 0x01, 0x00, 0x02, 0x05, 0x05, 0x00, 0x03, 0x07, 0x01, 0x01
        /*0010*/ 	.byte	0x02, 0x03, 0x00, 0x00, 0x02, 0x06, 0x01, 0x00, 0x04, 0x0b, 0x08, 0x00, 0x01, 0x00, 0x00, 0x00
        /*0020*/ 	.byte	0x00, 0x00, 0x00, 0x00


//--------------------- .nv.info._ZN3cub18CUB_300001_SM_10006detail6reduce28DeviceReduceSingleTileKernelINS2_10policy_hubIdyN4cuda3std3__44plusIdEEE10Policy1000EPdSC_iS9_ddNS7_10__identityEEEvT0_T1_T2_T3_T4_T6_ --------------------------
	.section	.nv.info._ZN3cub18CUB_300001_SM_10006detail6reduce28DeviceReduceSingleTileKernelINS2_10policy_hubIdyN4cuda3std3__44plusIdEEE10Policy1000EPdSC_iS9_ddNS7_10__identityEEEvT0_T1_T2_T3_T4_T6_,"",@"SHT_CUDA_INFO"
	.sectionflags	@""
	.align	4


	//----- nvinfo : EIATTR_CUDA_API_VERSION
	.align		4
        /*0000*/ 	.byte	0x04, 0x37
        /*0002*/ 	.short	(.L_180 - .L_179)
.L_179:
        /*0004*/ 	.word	0x00000082


	//----- nvinfo : EIATTR_KPARAM_INFO
	.align		4
.L_180:
        /*0008*/ 	.byte	0x04, 0x17
        /*000a*/ 	.short	(.L_182 - .L_181)
.L_181:
        /*000c*/ 	.word	0x00000000
        /*0010*/ 	.short	0x0005
        /*0012*/ 	.short	0x0020
        /*0014*/ 	.byte	0x00, 0xf0, 0x05, 0x00


	//----- nvinfo : EIATTR_KPARAM_INFO
	.align		4
.L_182:
        /*0018*/ 	.byte	0x04, 0x17
        /*001a*/ 	.short	(.L_184 - .L_183)
.L_183:
        /*001c*/ 	.word	0x00000000
        /*0020*/ 	.short	0x0004
        /*0022*/ 	.short	0x0018
        /*0024*/ 	.byte	0x00, 0xf0, 0x21, 0x00


	//----- nvinfo : EIATTR_KPARAM_INFO
	.align		4
.L_184:
        /*0028*/ 	.byte	0x04, 0x17
        /*002a*/ 	.short	(.L_186 - .L_185)
.L_185:
        /*002c*/ 	.word	0x00000000
        /*0030*/ 	.short	0x0003
        /*0032*/ 	.short	0x0014
        /*0034*/ 	.byte	0x00, 0xf0, 0x05, 0x00


	//----- nvinfo : EIATTR_KPARAM_INFO
	.align		4
.L_186:
        /*0038*/ 	.byte	0x04, 0x17
        /*003a*/ 	.short	(.L_188 - .L_187)
.L_187:
        /*003c*/ 	.word	0x00000000
        /*0040*/ 	.short	0x0002
        /*0042*/ 	.short	0x0010
        /*0044*/ 	.byte	0x00, 0xf0, 0x11, 0x00


	//----- nvinfo : EIATTR_KPARAM_INFO
	.align		4
.L_188:
        /*0048*/ 	.byte	0x04, 0x17
        /*004a*/ 	.short	(.L_190 - .L_189)
.L_189:
        /*004c*/ 	.word	0x00000000
        /*0050*/ 	.short	0x0001
        /*0052*/ 	.short	0x0008
        /*0054*/ 	.byte	0x00, 0xf5, 0x21, 0x00


	//----- nvinfo : EIATTR_KPARAM_INFO
	.align		4
.L_190:
        /*0058*/ 	.byte	0x04, 0x17
        /*005a*/ 	.short	(.L_192 - .L_191)
.L_191:
        /*005c*/ 	.word	0x00000000
        /*0060*/ 	.short	0x0000
        /*0062*/ 	.short	0x0000
        /*0064*/ 	.byte	0x00, 0xf5, 0x21, 0x00


	//----- nvinfo : EIATTR_SPARSE_MMA_MASK
	.align		4
.L_192:
        /*0068*/ 	.byte	0x03, 0x50
        /*006a*/ 	.short	0x0000


	//----- nvinfo : EIATTR_MAXREG_COUNT
	.align		4
        /*006c*/ 	.byte	0x03, 0x1b
        /*006e*/ 	.short	0x0080


	//----- nvinfo : EIATTR_NUM_BARRIERS
	.align		4
        /*0070*/ 	.byte	0x02, 0x4c
        /*0072*/ 	.byte	0x01
	.zero		1


	//----- nvinfo : EIATTR_MERCURY_ISA_VERSION
	.align		4
        /*0074*/ 	.byte	0x03, 0x5f
        /*0076*/ 	.short	0x0101


	//----- nvinfo : EIATTR_COOP_GROUP_MASK_REGIDS
	.align		4
        /*0078*/ 	.byte	0x04, 0x29
        /*007a*/ 	.short	(.L_194 - .L_193)


	//   ....[0]....
.L_193:
        /*007c*/ 	.word	0xffffffff


	//   ....[1]....
        /*0080*/ 	.word	0xffffffff


	//   ....[2]....
        /*0084*/ 	.word	0xffffffff


	//   ....[3]....
        /*0088*/ 	.word	0xffffffff


	//   ....[4]....
        /*008c*/ 	.word	0xffffffff


	//   ....[5]....
        /*0090*/ 	.word	0xffffffff


	//   ....[6]....
        /*0094*/ 	.word	0xffffffff


	//   ....[7]....
        /*0098*/ 	.word	0xffffffff


	//   ....[8]....
        /*009c*/ 	.word	0xffffffff


	//   ....[9]....
        /*00a0*/ 	.word	0xffffffff


	//   ....[10]....
        /*00a4*/ 	.word	0xffffffff


	//   ....[11]....
        /*00a8*/ 	.word	0xffffffff


	//   ....[12]....
        /*00ac*/ 	.word	0xffffffff


	//   ....[13]....
        /*00b0*/ 	.word	0xffffffff


	//   ....[14]....
        /*00b4*/ 	.word	0xffffffff


	//   ....[15]....
        /*00b8*/ 	.word	0xffffffff


	//   ....[16]....
        /*00bc*/ 	.word	0xffffffff


	//   ....[17]....
        /*00c0*/ 	.word	0xffffffff


	//   ....[18]....
        /*00c4*/ 	.word	0xffffffff


	//   ....[19]....
        /*00c8*/ 	.word	0xffffffff


	//   ....[20]....
        /*00cc*/ 	.word	0xffffffff


	//   ....[21]....
        /*00d0*/ 	.word	0xffffffff


	//   ....[22]....
        /*00d4*/ 	.word	0xffffffff


	//   ....[23]....
        /*00d8*/ 	.word	0xffffffff


	//   ....[24]....
        /*00dc*/ 	.word	0xffffffff


	//   ....[25]....
        /*00e0*/ 	.word	0xffffffff


	//   ....[26]....
        /*00e4*/ 	.word	0xffffffff


	//   ....[27]....
        /*00e8*/ 	.word	0xffffffff


	//   ....[28]....
        /*00ec*/ 	.word	0xffffffff


	//   ....[29]....
        /*00f0*/ 	.word	0xffffffff


	//----- nvinfo : EIATTR_COOP_GROUP_INSTR_OFFSETS
	.align		4
.L_194:
        /*00f4*/ 	.byte	0x04, 0x28
        /*00f6*/ 	.short	(.L_196 - .L_195)


	//   ....[0]....
.L_195:
        /*00f8*/ 	.word	0x00000960


	//   ....[1]....
        /*00fc*/ 	.word	0x00000970


	//   ....[2]....
        /*0100*/ 	.word	0x000009e0


	//   ....[3]....
        /*0104*/ 	.word	0x00000a10


	//   ....[4]....
        /*0108*/ 	.word	0x00000a70


	//   ....[5]....
        /*010c*/ 	.word	0x00000a80


	//   ....[6]....
        /*0110*/ 	.word	0x00000ae0


	//   ....[7]....
        /*0114*/ 	.word	0x00000af0


	//   ....[8]....
        /*0118*/ 	.word	0x00000b40


	//   ....[9]....
        /*011c*/ 	.word	0x00000b60


	//   ....[10]....
        /*0120*/ 	.word	0x00000e10


	//   ....[11]....
        /*0124*/ 	.word	0x00000e20


	//   ....[12]....
        /*0128*/ 	.word	0x00000eb0


	//   ....[13]....
        /*012c*/ 	.word	0x00000ed0


	//   ....[14]....
        /*0130*/ 	.word	0x00000f20


	//   ....[15]....
        /*0134*/ 	.word	0x00000f40


	//   ....[16]....
        /*0138*/ 	.word	0x00000f90


	//   ....[17]....
        /*013c*/ 	.word	0x00000fb0


	//   ....[18]....
        /*0140*/ 	.word	0x00001000


	//   ....[19]....
        /*0144*/ 	.word	0x00001030


	//   ....[20]....
        /*0148*/ 	.word	0x000020b0


	//   ....[21]....
        /*014c*/ 	.word	0x000020c0


	//   ....[22]....
        /*0150*/ 	.word	0x00002130


	//   ....[23]....
        /*0154*/ 	.word	0x00002140


	//   ....[24]....
        /*0158*/ 	.word	0x000021a0


	//   ....[25]....
        /*015c*/ 	.word	0x000021b0


	//   ....[26]....
        /*0160*/ 	.word	0x00002200


	//   ....[27]....
        /*0164*/ 	.word	0x00002220


	//   ....[28]....
        /*0168*/ 	.word	0x00002280


	//   ....[29]....
        /*016c*/ 	.word	0x000022b0


	//----- nvinfo : EIATTR_VRC_CTA_INIT_COUNT
	.align		4
.L_196:
        /*0170*/ 	.byte	0x02, 0x4a
	.zero		1
	.zero		1


	//----- nvinfo : EIATTR_EXIT_INSTR_OFFSETS
	.align		4
        /*0174*/ 	.byte	0x04, 0x1c
        /*0176*/ 	.short	(.L_198 - .L_197)


	//   ....[0]....
.L_197:
        /*0178*/ 	.word	0x00000080


	//   ....[1]....
        /*017c*/ 	.word	0x000000c0


	//   ....[2]....
        /*0180*/ 	.word	0x00002510


	//   ....[3]....
        /*0184*/ 	.word	0x00002560


	//----- nvinfo : EIATTR_MAX_THREADS
	.align		4
.L_198:
        /*0188*/ 	.byte	0x04, 0x05
        /*018a*/ 	.short	(.L_200 - .L_199)
.L_199:
        /*018c*/ 	.word	0x00000200
        /*0190*/ 	.word	0x00000001
        /*0194*/ 	.word	0x00000001


	//----- nvinfo : EIATTR_CRS_STACK_SIZE
	.align		4
.L_200:
        /*0198*/ 	.byte	0x04, 0x1e
        /*019a*/ 	.short	(.L_202 - .L_201)
.L_201:
        /*019c*/ 	.word	0x00000000


	//----- nvinfo : EIATTR_CBANK_PARAM_SIZE
	.align		4
.L_202:
        /*01a0*/ 	.byte	0x03, 0x19
        /*01a2*/ 	.short	0x0021


	//----- nvinfo : EIATTR_PARAM_CBANK
	.align		4
        /*01a4*/ 	.byte	0x04, 0x0a
        /*01a6*/ 	.short	(.L_204 - .L_203)
	.align		4
.L_203:
        /*01a8*/ 	.word	index@(.nv.constant0._ZN3cub18CUB_300001_SM_10006detail6reduce28DeviceReduceSingleTileKernelINS2_10policy_hubIdyN4cuda3std3__44plusIdEEE10Policy1000EPdSC_iS9_ddNS7_10__identityEEEvT0_T1_T2_T3_T4_T6_)
        /*01ac*/ 	.short	0x0380
        /*01ae*/ 	.short	0x0021


	//----- nvinfo : EIATTR_SW_WAR
	.align		4
.L_204:
        /*01b0*/ 	.byte	0x04, 0x36
        /*01b2*/ 	.short	(.L_206 - .L_205)
.L_205:
        /*01b4*/ 	.word	0x00000008
.L_206:


//--------------------- .nv.info._ZN3cub18CUB_300001_SM_10006detail6reduce18DeviceReduceKernelINS2_10policy_hubIdyN4cuda3std3__44plusIdEEE10Policy1000EN6thrust24THRUST_300001_SM_1000_NS6detail15normal_iteratorINSD_10device_ptrIdEEEEyS9_dNS7_10__identityEEEvT0_PT3_T1_NS0_13GridEvenShareISN_EET2_T4_ --------------------------
	.section	.nv.info._ZN3cub18CUB_300001_SM_10006detail6reduce18DeviceReduceKernelINS2_10policy_hubIdyN4cuda3std3__44plusIdEEE10Policy1000EN6thrust24THRUST_300001_SM_1000_NS6detail15normal_iteratorINSD_10device_ptrIdEEEEyS9_dNS7_10__identityEEEvT0_PT3_T1_NS0_13GridEvenShareISN_EET2_T4_,"",@"SHT_CUDA_INFO"
	.sectionflags	@""
	.align	4


	//----- nvinfo : EIATTR_CUDA_API_VERSION
	.align		4
        /*0000*/ 	.byte	0x04, 0x37
        /*0002*/ 	.short	(.L_208 - .L_207)
.L_207:
        /*0004*/ 	.word	0x00000082


	//----- nvinfo : EIATTR_KPARAM_INFO
	.align		4
.L_208:
        /*0008*/ 	.byte	0x04, 0x17
        /*000a*/ 	.short	(.L_210 - .L_209)
.L_209:
        /*000c*/ 	.word	0x00000000
        /*0010*/ 	.short	0x0005
        /*0012*/ 	.short	0x0061
        /*0014*/ 	.byte	0x00, 0xf0, 0x05, 0x00


	//----- nvinfo : EIATTR_KPARAM_INFO
	.align		4
.L_210:
        /*0018*/ 	.byte	0x04, 0x17
        /*001a*/ 	.short	(.L_212 - .L_211)
.L_211:
        /*001c*/ 	.word	0x00000000
        /*0020*/ 	.short	0x0004
        /*0022*/ 	.short	0x0060
        /*0024*/ 	.byte	0x00, 0xf0, 0x05, 0x00


	//----- nvinfo : EIATTR_KPARAM_INFO
	.align		4
.L_212:
        /*0028*/ 	.byte	0x04, 0x17
        /*002a*/ 	.short	(.L_214 - .L_213)
.L_213:
        /*002c*/ 	.word	0x00000000
        /*0030*/ 	.short	0x0003
        /*0032*/ 	.short	0x0018
        /*0034*/ 	.byte	0x00, 0xf0, 0x21, 0x01


	//----- nvinfo : EIATTR_KPARAM_INFO
	.align		4
.L_214:
        /*0038*/ 	.byte	0x04, 0x17
        /*003a*/ 	.short	(.L_216 - .L_215)
.L_215:
        /*003c*/ 	.word	0x00000000
        /*0040*/ 	.short	0x0002
        /*0042*/ 	.short	0x0010
        /*0044*/ 	.byte	0x00, 0xf0, 0x21, 0x00


	//----- nvinfo : EIATTR_KPARAM_INFO
	.align		4
.L_216:
        /*0048*/ 	.byte	0x04, 0x17
        /*004a*/ 	.short	(.L_218 - .L_217)
.L_217:
        /*004c*/ 	.word	0x00000000
        /*0050*/ 	.short	0x0001
        /*0052*/ 	.short	0x0008
        /*0054*/ 	.byte	0x00, 0xf5, 0x21, 0x00


	//----- nvinfo : EIATTR_KPARAM_INFO
	.align		4
.L_218:
        /*0058*/ 	.byte	0x04, 0x17
        /*005a*/ 	.short	(.L_220 - .L_219)
.L_219:
        /*005c*/ 	.word	0x00000000
        /*0060*/ 	.short	0x0000
        /*0062*/ 	.short	0x0000
        /*0064*/ 	.byte	0x00, 0xf0, 0x21, 0x00


	//----- nvinfo : EIATTR_SPARSE_MMA_MASK
	.align		4
.L_220:
        /*0068*/ 	.byte	0x03, 0x50
        /*006a*/ 	.short	0x0000


	//----- nvinfo : EIATTR_MAXREG_COUNT
	.align		4
        /*006c*/ 	.byte	0x03, 0x1b
        /*006e*/ 	.short	0x0080


	//----- nvinfo : EIATTR_NUM_BARRIERS
	.align		4
        /*0070*/ 	.byte	0x02, 0x4c
        /*0072*/ 	.byte	0x01
	.zero		1


	//----- nvinfo : EIATTR_MERCURY_ISA_VERSION
	.align		4
        /*0074*/ 	.byte	0x03, 0x5f
        /*0076*/ 	.short	0x0101


	//----- nvinfo : EIATTR_COOP_GROUP_MASK_REGIDS
	.align		4
        /*0078*/ 	.byte	0x04, 0x29
        /*007a*/ 	.short	(.L_222 - .L_221)


	//   ....[0]....
.L_221:
        /*007c*/ 	.word	0xffffffff


	//   ....[1]....
        /*0080*/ 	.word	0xffffffff


	//   ....[2]....
        /*0084*/ 	.word	0xffffffff


	//   ....[3]....
        /*0088*/ 	.word	0xffffffff


	//   ....[4]....
        /*008c*/ 	.word	0xffffffff


	//   ....[5]....
        /*0090*/ 	.word	0xffffffff


	//   ....[6]....
        /*0094*/ 	.word	0xffffffff


	//   ....[7]....
        /*0098*/ 	.word	0xffffffff


	//   ....[8]....
        /*009c*/ 	.word	0xffffffff


	//   ....[9]....
        /*00a0*/ 	.word	0xffffffff


	//   ....[10]....
        /*00a4*/ 	.word	0xffffffff


	//   ....[11]....
        /*00a8*/ 	.word	0xffffffff


	//   ....[12]....
        /*00ac*/ 	.word	0xffffffff


	//   ....[13]....
        /*00b0*/ 	.word	0xffffffff


	//   ....[14]....
        /*00b4*/ 	.word	0xffffffff


	//   ....[15]....
        /*00b8*/ 	.word	0xffffffff


	//   ....[16]....
        /*00bc*/ 	.word	0xffffffff


	//   ....[17]....
        /*00c0*/ 	.word	0xffffffff


	//   ....[18]....
        /*00c4*/ 	.word	0xffffffff


	//   ....[19]....
        /*00c8*/ 	.word	0xffffffff


	//   ....[20]....
        /*00cc*/ 	.word	0xffffffff


	//   ....[21]....
        /*00d0*/ 	.word	0xffffffff


	//   ....[22]....
        /*00d4*/ 	.word	0xffffffff


	//   ....[23]....
        /*00d8*/ 	.word	0xffffffff


	//   ....[24]....
        /*00dc*/ 	.word	0xffffffff


	//   ....[25]....
        /*00e0*/ 	.word	0xffffffff


	//   ....[26]....
        /*00e4*/ 	.word	0xffffffff


	//   ....[27]....
        /*00e8*/ 	.word	0xffffffff


	//   ....[28]....
        /*00ec*/ 	.word	0xffffffff


	//   ....[29]....
        /*00f0*/ 	.word	0xffffffff


	//----- nvinfo : EIATTR_COOP_GROUP_INSTR_OFFSETS
	.align		4
.L_222:
        /*00f4*/ 	.byte	0x04, 0x28
        /*00f6*/ 	.short	(.L_224 - .L_223)


	//   ....[0]....
.L_223:
        /*00f8*/ 	.word	0x000009a0


	//   ....[1]....
        /*00fc*/ 	.word	0x000009b0


	//   ....[2]....
        /*0100*/ 	.word	0x00000a20


	//   ....[3]....
        /*0104*/ 	.word	0x00000a40


	//   ....[4]....
        /*0108*/ 	.word	0x00000ab0


	//   ....[5]....
        /*010c*/ 	.word	0x00000ac0


	//   ....[6]....
        /*0110*/ 	.word	0x00000b10


	//   ....[7]....
        /*0114*/ 	.word	0x00000b30


	//   ....[8]....
        /*0118*/ 	.word	0x00000ba0


	//   ....[9]....
        /*011c*/ 	.word	0x00000bb0


	//   ....[10]....
        /*0120*/ 	.word	0x00000e50


	//   ....[11]....
        /*0124*/ 	.word	0x00000e60


	//   ....[12]....
        /*0128*/ 	.word	0x00000ee0


	//   ....[13]....
        /*012c*/ 	.word	0x00000f00


	//   ....[14]....
        /*0130*/ 	.word	0x00000f50


	//   ....[15]....
        /*0134*/ 	.word	0x00000f80


	//   ....[16]....
        /*0138*/ 	.word	0x00000fd0


	//   ....[17]....
        /*013c*/ 	.word	0x00000ff0


	//   ....[18]....
        /*0140*/ 	.word	0x00001060


	//   ....[19]....
        /*0144*/ 	.word	0x00001090


	//   ....[20]....
        /*0148*/ 	.word	0x00002360


	//   ....[21]....
        /*014c*/ 	.word	0x00002370


	//   ....[22]....
        /*0150*/ 	.word	0x000023f0


	//   ....[23]....
        /*0154*/ 	.word	0x00002400


	//   ....[24]....
        /*0158*/ 	.word	0x00002460


	//   ....[25]....
        /*015c*/ 	.word	0x00002470


	//   ....[26]....
        /*0160*/ 	.word	0x000024c0


	//   ....[27]....
        /*0164*/ 	.word	0x000024f0


	//   ....[28]....
        /*0168*/ 	.word	0x00002570


	//   ....[29]....
        /*016c*/ 	.word	0x00002580


	//----- nvinfo : EIATTR_VRC_CTA_INIT_COUNT
	.align		4
.L_224:
        /*0170*/ 	.byte	0x02, 0x4a
	.zero		1
	.zero		1


	//----- nvinfo : EIATTR_EXIT_INSTR_OFFSETS
	.align		4
        /*0174*/ 	.byte	0x04, 0x1c
        /*0176*/ 	.short	(.L_226 - .L_225)


	//   ....[0]....
.L_225:
        /*0178*/ 	.word	0x000027b0


	//   ....[1]....
        /*017c*/ 	.word	0x00002810


	//----- nvinfo : EIATTR_MAX_THREADS
	.align		4
.L_226:
        /*0180*/ 	.byte	0x04, 0x05
        /*0182*/ 	.short	(.L_228 - .L_227)
.L_227:
        /*0184*/ 	.word	0x00000200
        /*0188*/ 	.word	0x00000001
        /*018c*/ 	.word	0x00000001


	//----- nvinfo : EIATTR_CRS_STACK_SIZE
	.align		4
.L_228:
        /*0190*/ 	.byte	0x04, 0x1e
        /*0192*/ 	.short	(.L_230 - .L_229)
.L_229:
        /*0194*/ 	.word	0x00000000


	//----- nvinfo : EIATTR_CBANK_PARAM_SIZE
	.align		4
.L_230:
        /*0198*/ 	.byte	0x03, 0x19
        /*019a*/ 	.short	0x0062


	//----- nvinfo : EIATTR_PARAM_CBANK
	.align		4
        /*019c*/ 	.byte	0x04, 0x0a
        /*019e*/ 	.short	(.L_232 - .L_231)
	.align		4
.L_231:
        /*01a0*/ 	.word	index@(.nv.constant0._ZN3cub18CUB_300001_SM_10006detail6reduce18DeviceReduceKernelINS2_10policy_hubIdyN4cuda3std3__44plusIdEEE10Policy1000EN6thrust24THRUST_300001_SM_1000_NS6detail15normal_iteratorINSD_10device_ptrIdEEEEyS9_dNS7_10__identityEEEvT0_PT3_T1_NS0_13GridEvenShareISN_EET2_T4_)
        /*01a4*/ 	.short	0x0380
        /*01a6*/ 	.short	0x0062


	//----- nvinfo : EIATTR_SW_WAR
	.align		4
.L_232:
        /*01a8*/ 	.byte	0x04, 0x36
        /*01aa*/ 	.short	(.L_234 - .L_233)
.L_233:
        /*01ac*/ 	.word	0x00000008
.L_234:


//--------------------- .nv.info._ZN3cub18CUB_300001_SM_10006detail6reduce28DeviceReduceSingleTileKernelINS2_10policy_hubIdyN4cuda3std3__44plusIdEEE10Policy1000EN6thrust24THRUST_300001_SM_1000_NS6detail15normal_iteratorINSD_10device_ptrIdEEEEPdyS9_ddNS7_10__identityEEEvT0_T1_T2_T3_T4_T6_ --------------------------
	.section	.nv.info._ZN3cub18CUB_300001_SM_10006detail6reduce28DeviceReduceSingleTileKernelINS2_10policy_hubIdyN4cuda3std3__44plusIdEEE10Policy1000EN6thrust24THRUST_300001_SM_1000_NS6detail15normal_iteratorINSD_10device_ptrIdEEEEPdyS9_ddNS7_10__identityEEEvT0_T1_T2_T3_T4_T6_,"",@"SHT_CUDA_INFO"
	.sectionflags	@""
	.align	4


	//----- nvinfo : EIATTR_CUDA_API_VERSION
	.align		4
        /*0000*/ 	.byte	0x04, 0x37
        /*0002*/ 	.short	(.L_236 - .L_235)
.L_235:
        /*0004*/ 	.word	0x00000082


	//----- nvinfo : EIATTR_KPARAM_INFO
	.align		4
.L_236:
        /*0008*/ 	.byte	0x04, 0x17
        /*000a*/ 	.short	(.L_238 - .L_237)
.L_237:
        /*000c*/ 	.word	0x00000000
        /*0010*/ 	.short	0x0005
        /*0012*/ 	.short	0x0028
        /*0014*/ 	.byte	0x00, 0xf0, 0x05, 0x00


	//----- nvinfo : EIATTR_KPARAM_INFO
	.align		4
.L_238:
        /*0018*/ 	.byte	0x04, 0x17
        /*001a*/ 	.short	(.L_240 - .L_239)
.L_239:
        /*001c*/ 	.word	0x00000000
        /*0020*/ 	.short	0x0004
        /*0022*/ 	.short	0x0020
        /*0024*/ 	.byte	0x00, 0xf0, 0x21, 0x00


	//----- nvinfo : EIATTR_KPARAM_INFO
	.align		4
.L_240:
        /*0028*/ 	.byte	0x04, 0x17
        /*002a*/ 	.short	(.L_242 - .L_241)
.L_241:
        /*002c*/ 	.word	0x00000000
        /*0030*/ 	.short	0x0003
        /*0032*/ 	.short	0x0018
        /*0034*/ 	.byte	0x00, 0xf0, 0x05, 0x00


	//----- nvinfo : EIATTR_KPARAM_INFO
	.align		4
.L_242:
        /*0038*/ 	.byte	0x04, 0x17
        /*003a*/ 	.short	(.L_244 - .L_243)
.L_243:
        /*003c*/ 	.word	0x00000000
        /*0040*/ 	.short	0x0002
        /*0042*/ 	.short	0x0010
        /*0044*/ 	.byte	0x00, 0xf0, 0x21, 0x00


	//----- nvinfo : EIATTR_KPARAM_INFO
	.align		4
.L_244:
        /*0048*/ 	.byte	0x04, 0x17
        /*004a*/ 	.short	(.L_246 - .L_245)
.L_245:
        /*004c*/ 	.word	0x00000000
        /*0050*/ 	.short	0x0001
        /*0052*/ 	.short	0x0008
        /*0054*/ 	.byte	0x00, 0xf5, 0x21, 0x00


	//----- nvinfo : EIATTR_KPARAM_INFO
	.align		4
.L_246:
        /*0058*/ 	.byte	0x04, 0x17
        /*005a*/ 	.short	(.L_248 - .L_247)
.L_247:
        /*005c*/ 	.word	0x00000000
        /*0060*/ 	.short	0x0000
        /*0062*/ 	.short	0x0000
        /*0064*/ 	.byte	0x00, 0xf0, 0x21, 0x00


	//----- nvinfo : EIATTR_SPARSE_MMA_MASK
	.align		4
.L_248:
        /*0068*/ 	.byte	0x03, 0x50
        /*006a*/ 	.short	0x0000


	//----- nvinfo : EIATTR_MAXREG_COUNT
	.align		4
        /*006c*/ 	.byte	0x03, 0x1b
        /*006e*/ 	.short	0x0080


	//----- nvinfo : EIATTR_NUM_BARRIERS
	.align		4
        /*0070*/ 	.byte	0x02, 0x4c
        /*0072*/ 	.byte	0x01
	.zero		1


	//----- nvinfo : EIATTR_MERCURY_ISA_VERSION
	.align		4
        /*0074*/ 	.byte	0x03, 0x5f
        /*0076*/ 	.short	0x0101


	//----- nvinfo : EIATTR_COOP_GROUP_MASK_REGIDS
	.align		4
        /*0078*/ 	.byte	0x04, 0x29
        /*007a*/ 	.short	(.L_250 - .L_249)


	//   ....[0]....
.L_249:
        /*007c*/ 	.word	0xffffffff


	//   ....[1]....
        /*0080*/ 	.word	0xffffffff


	//   ....[2]....
        /*0084*/ 	.word	0xffffffff


	//   ....[3]....
        /*0088*/ 	.word	0xffffffff


	//   ....[4]....
        /*008c*/ 	.word	0xffffffff


	//   ....[5]....
        /*0090*/ 	.word	0xffffffff


	//   ....[6]....
        /*0094*/ 	.word	0xffffffff


	//   ....[7]....
        /*0098*/ 	.word	0xffffffff


	//   ....[8]....
        /*009c*/ 	.word	0xffffffff


	//   ....[9]....
        /*00a0*/ 	.word	0xffffffff


	//   ....[10]....
        /*00a4*/ 	.word	0xffffffff


	//   ....[11]....
        /*00a8*/ 	.word	0xffffffff


	//   ....[12]....
        /*00ac*/ 	.word	0xffffffff


	//   ....[13]....
        /*00b0*/ 	.word	0xffffffff


	//   ....[14]....
        /*00b4*/ 	.word	0xffffffff


	//   ....[15]....
        /*00b8*/ 	.word	0xffffffff


	//   ....[16]....
        /*00bc*/ 	.word	0xffffffff


	//   ....[17]....
        /*00c0*/ 	.word	0xffffffff


	//   ....[18]....
        /*00c4*/ 	.word	0xffffffff


	//   ....[19]....
        /*00c8*/ 	.word	0xffffffff


	//   ....[20]....
        /*00cc*/ 	.word	0xffffffff


	//   ....[21]....
        /*00d0*/ 	.word	0xffffffff


	//   ....[22]....
        /*00d4*/ 	.word	0xffffffff


	//   ....[23]....
        /*00d8*/ 	.word	0xffffffff


	//   ....[24]....
        /*00dc*/ 	.word	0xffffffff


	//   ....[25]....
        /*00e0*/ 	.word	0xffffffff


	//   ....[26]....
        /*00e4*/ 	.word	0xffffffff


	//   ....[27]....
        /*00e8*/ 	.word	0xffffffff


	//   ....[28]....
        /*00ec*/ 	.word	0xffffffff


	//   ....[29]....
        /*00f0*/ 	.word	0xffffffff


	//----- nvinfo : EIATTR_COOP_GROUP_INSTR_OFFSETS
	.align		4
.L_250:
        /*00f4*/ 	.byte	0x04, 0x28
        /*00f6*/ 	.short	(.L_252 - .L_251)


	//   ....[0]....
.L_251:
        /*00f8*/ 	.word	0x00000910


	//   ....[1]....
        /*00fc*/ 	.word	0x00000920


	//   ....[2]....
        /*0100*/ 	.word	0x00000990


	//   ....[3]....
        /*0104*/ 	.word	0x000009a0


	//   ....[4]....
        /*0108*/ 	.word	0x00000a00


	//   ....[5]....
        /*010c*/ 	.word	0x00000a10


	//   ....[6]....
        /*0110*/ 	.word	0x00000a60


	//   ....[7]....
        /*0114*/ 	.word	0x00000a80


	//   ....[8]....
        /*0118*/ 	.word	0x00000ae0


	//   ....[9]....
        /*011c*/ 	.word	0x00000b10


	//   ....[10]....
        /*0120*/ 	.word	0x00000dc0


	//   ....[11]....
        /*0124*/ 	.word	0x00000dd0


	//   ....[12]....
        /*0128*/ 	.word	0x00000e60


	//   ....[13]....
        /*012c*/ 	.word	0x00000e70


	//   ....[14]....
        /*0130*/ 	.word	0x00000ed0


	//   ....[15]....
        /*0134*/ 	.word	0x00000ee0


	//   ....[16]....
        /*0138*/ 	.word	0x00000f30


	//   ....[17]....
        /*013c*/ 	.word	0x00000f50


	//   ....[18]....
        /*0140*/ 	.word	0x00000fc0


	//   ....[19]....
        /*0144*/ 	.word	0x00000ff0


	//   ....[20]....
        /*0148*/ 	.word	0x00002180


	//   ....[21]....
        /*014c*/ 	.word	0x00002190


	//   ....[22]....
        /*0150*/ 	.word	0x00002200


	//   ....[23]....
        /*0154*/ 	.word	0x00002210


	//   ....[24]....
        /*0158*/ 	.word	0x00002270


	//   ....[25]....
        /*015c*/ 	.word	0x00002280


	//   ....[26]....
        /*0160*/ 	.word	0x000022d0


	//   ....[27]....
        /*0164*/ 	.word	0x000022f0


	//   ....[28]....
        /*0168*/ 	.word	0x00002350


	//   ....[29]....
        /*016c*/ 	.word	0x00002380


	//----- nvinfo : EIATTR_VRC_CTA_INIT_COUNT
	.align		4
.L_252:
        /*0170*/ 	.byte	0x02, 0x4a
	.zero		1
	.zero		1


	//----- nvinfo : EIATTR_EXIT_INSTR_OFFSETS
	.align		4
        /*0174*/ 	.byte	0x04, 0x1c
        /*0176*/ 	.short	(.L_254 - .L_253)


	//   ....[0]....
.L_253:
        /*0178*/ 	.word	0x000000a0


	//   ....[1]....
        /*017c*/ 	.word	0x000000e0


	//   ....[2]....
        /*0180*/ 	.word	0x000025e0


	//   ....[3]....
        /*0184*/ 	.word	0x00002630


	//----- nvinfo : EIATTR_MAX_THREADS
	.align		4
.L_254:
        /*0188*/ 	.byte	0x04, 0x05
        /*018a*/ 	.short	(.L_256 - .L_255)
.L_255:
        /*018c*/ 	.word	0x00000200
        /*0190*/ 	.word	0x00000001
        /*0194*/ 	.word	0x00000001


	//----- nvinfo : EIATTR_CRS_STACK_SIZE
	.align		4
.L_256:
        /*0198*/ 	.byte	0x04, 0x1e
        /*019a*/ 	.short	(.L_258 - .L_257)
.L_257:
        /*019c*/ 	.word	0x00000000


	//----- nvinfo : EIATTR_CBANK_PARAM_SIZE
	.align		4
.L_258:
        /*01a0*/ 	.byte	0x03, 0x19
        /*01a2*/ 	.short	0x0029


	//----- nvinfo : EIATTR_PARAM_CBANK
	.align		4
        /*01a4*/ 	.byte	0x04, 0x0a
        /*01a6*/ 	.short	(.L_260 - .L_259)
	.align		4
.L_259:
        /*01a8*/ 	.word	index@(.nv.constant0._ZN3cub18CUB_300001_SM_10006detail6reduce28DeviceReduceSingleTileKernelINS2_10policy_hubIdyN4cuda3std3__44plusIdEEE10Policy1000EN6thrust24THRUST_300001_SM_1000_NS6detail15normal_iteratorINSD_10device_ptrIdEEEEPdyS9_ddNS7_10__identityEEEvT0_T1_T2_T3_T4_T6_)
        /*01ac*/ 	.short	0x0380
        /*01ae*/ 	.short	0x0029


	//----- nvinfo : EIATTR_SW_WAR
	.align		4
.L_260:
        /*01b0*/ 	.byte	0x04, 0x36
        /*01b2*/ 	.short	(.L_262 - .L_261)
.L_261:
        /*01b4*/ 	.word	0x00000008
.L_262:


//--------------------- .nv.info._ZN3cub18CUB_300001_SM_10006detail6reduce28DeviceReduceSingleTileKernelINS2_10policy_hubIdjN4cuda3std3__44plusIdEEE10Policy1000EPdSC_iS9_ddNS7_10__identityEEEvT0_T1_T2_T3_T4_T6_ --------------------------
	.section	.nv.info._ZN3cub18CUB_300001_SM_10006detail6reduce28DeviceReduceSingleTileKernelINS2_10policy_hubIdjN4cuda3std3__44plusIdEEE10Policy1000EPdSC_iS9_ddNS7_10__identityEEEvT0_T1_T2_T3_T4_T6_,"",@"SHT_CUDA_INFO"
	.sectionflags	@""
	.align	4


	//----- nvinfo : EIATTR_CUDA_API_VERSION
	.align		4
        /*0000*/ 	.byte	0x04, 0x37
        /*0002*/ 	.short	(.L_264 - .L_263)
.L_263:
        /*0004*/ 	.word	0x00000082


	//----- nvinfo : EIATTR_KPARAM_INFO
	.align		4
.L_264:
        /*0008*/ 	.byte	0x04, 0x17
        /*000a*/ 	.short	(.L_266 - .L_265)
.L_265:
        /*000c*/ 	.word	0x00000000
        /*0010*/ 	.short	0x0005
        /*0012*/ 	.short	0x0020
        /*0014*/ 	.byte	0x00, 0xf0, 0x05, 0x00


	//----- nvinfo : EIATTR_KPARAM_INFO
	.align		4
.L_266:
        /*0018*/ 	.byte	0x04, 0x17
        /*001a*/ 	.short	(.L_268 - .L_267)
.L_267:
        /*001c*/ 	.word	0x00000000
        /*0020*/ 	.short	0x0004
        /*0022*/ 	.short	0x0018
        /*0024*/ 	.byte	0x00, 0xf0, 0x21, 0x00


	//----- nvinfo : EIATTR_KPARAM_INFO
	.align		4
.L_268:
        /*0028*/ 	.byte	0x04, 0x17
        /*002a*/ 	.short	(.L_270 - .L_269)
.L_269:
        /*002c*/ 	.word	0x00000000
        /*0030*/ 	.short	0x0003
        /*0032*/ 	.short	0x0014
        /*0034*/ 	.byte	0x00, 0xf0, 0x05, 0x00


	//----- nvinfo : EIATTR_KPARAM_INFO
	.align		4
.L_270:
        /*0038*/ 	.byte	0x04, 0x17
        /*003a*/ 	.short	(.L_272 - .L_271)
.L_271:
        /*003c*/ 	.word	0x00000000
        /*0040*/ 	.short	0x0002
        /*0042*/ 	.short	0x0010
        /*0044*/ 	.byte	0x00, 0xf0, 0x11, 0x00


	//----- nvinfo : EIATTR_KPARAM_INFO
	.align		4
.L_272:
        /*0048*/ 	.byte	0x04, 0x17
        /*004a*/ 	.short	(.L_274 - .L_273)
.L_273:
        /*004c*/ 	.word	0x00000000
        /*0050*/ 	.short	0x0001
        /*0052*/ 	.short	0x0008
        /*0054*/ 	.byte	0x00, 0xf5, 0x21, 0x00


	//----- nvinfo : EIATTR_KPARAM_INFO
	.align		4
.L_274:
        /*0058*/ 	.byte	0x04, 0x17
        /*005a*/ 	.short	(.L_276 - .L_275)
.L_275:
        /*005c*/ 	.word	0x00000000
        /*0060*/ 	.short	0x0000
        /*0062*/ 	.short	0x0000
        /*0064*/ 	.byte	0x00, 0xf5, 0x21, 0x00


	//----- nvinfo : EIATTR_SPARSE_MMA_MASK
	.align		4
.L_276:
        /*0068*/ 	.byte	0x03, 0x50
        /*006a*/ 	.short	0x0000


	//----- nvinfo : EIATTR_MAXREG_COUNT
	.align		4
        /*006c*/ 	.byte	0x03, 0x1b
        /*006e*/ 	.short	0x0060


	//----- nvinfo : EIATTR_NUM_BARRIERS
	.align		4
        /*0070*/ 	.byte	0x02, 0x4c
        /*0072*/ 	.byte	0x01
	.zero		1


	//----- nvinfo : EIATTR_MERCURY_ISA_VERSION
	.align		4
        /*0074*/ 	.byte	0x03, 0x5f
        /*0076*/ 	.short	0x0101


	//----- nvinfo : EIATTR_COOP_GROUP_MASK_REGIDS
	.align		4
        /*0078*/ 	.byte	0x04, 0x29
        /*007a*/ 	.short	(.L_278 - .L_277)


	//   ....[0]....
.L_277:
        /*007c*/ 	.word	0xffffffff


	//   ....[1]....
        /*0080*/ 	.word	0xffffffff


	//   ....[2]....
        /*0084*/ 	.word	0xffffffff


	//   ....[3]....
        /*0088*/ 	.word	0xffffffff


	//   ....[4]....
        /*008c*/ 	.word	0xffffffff


	//   ....[5]....
        /*0090*/ 	.word	0xffffffff


	//   ....[6]....
        /*0094*/ 	.word	0xffffffff


	//   ....[7]....
        /*0098*/ 	.word	0xffffffff


	//   ....[8]....
        /*009c*/ 	.word	0xffffffff


	//   ....[9]....
        /*00a0*/ 	.word	0xffffffff


	//   ....[10]....
        /*00a4*/ 	.word	0xffffffff


	//   ....[11]....
        /*00a8*/ 	.word	0xffffffff


	//   ....[12]....
        /*00ac*/ 	.word	0xffffffff


	//   ....[13]....
        /*00b0*/ 	.word	0xffffffff


	//   ....[14]....
        /*00b4*/ 	.word	0xffffffff


	//   ....[15]....
        /*00b8*/ 	.word	0xffffffff


	//   ....[16]....
        /*00bc*/ 	.word	0xffffffff


	//   ....[17]....
        /*00c0*/ 	.word	0xffffffff


	//   ....[18]....
        /*00c4*/ 	.word	0xffffffff


	//   ....[19]....
        /*00c8*/ 	.word	0xffffffff


	//   ....[20]....
        /*00cc*/ 	.word	0xffffffff


	//   ....[21]....
        /*00d0*/ 	.word	0xffffffff


	//   ....[22]....
        /*00d4*/ 	.word	0xffffffff


	//   ....[23]....
        /*00d8*/ 	.word	0xffffffff


	//   ....[24]....
        /*00dc*/ 	.word	0xffffffff


	//   ....[25]....
        /*00e0*/ 	.word	0xffffffff


	//   ....[26]....
        /*00e4*/ 	.word	0xffffffff


	//   ....[27]....
        /*00e8*/ 	.word	0xffffffff


	//   ....[28]....
        /*00ec*/ 	.word	0xffffffff


	//   ....[29]....
        /*00f0*/ 	.word	0xffffffff


	//----- nvinfo : EIATTR_COOP_GROUP_INSTR_OFFSETS
	.align		4
.L_278:
        /*00f4*/ 	.byte	0x04, 0x28
        /*00f6*/ 	.short	(.L_280 - .L_279)


	//   ....[0]....
.L_279:
        /*00f8*/ 	.word	0x00000980


	//   ....[1]....
        /*00fc*/ 	.word	0x00000990


	//   ....[2]....
        /*0100*/ 	.word	0x00000a00


	//   ....[3]....
        /*0104*/ 	.word	0x00000a30


	//   ....[4]....
        /*0108*/ 	.word	0x00000aa0


	//   ....[5]....
        /*010c*/ 	.word	0x00000ab0


	//   ....[6]....
        /*0110*/ 	.word	0x00000b00


	//   ....[7]....
        /*0114*/ 	.word	0x00000b10


	//   ....[8]....
        /*0118*/ 	.word	0x00000b60


	//   ....[9]....
        /*011c*/ 	.word	0x00000b80


	//   ....[10]....
        /*0120*/ 	.word	0x00000e90


	//   ....[11]....
        /*0124*/ 	.word	0x00000ea0


	//   ....[12]....
        /*0128*/ 	.word	0x00000f30


	//   ....[13]....
        /*012c*/ 	.word	0x00000f50


	//   ....[14]....
        /*0130*/ 	.word	0x00000fa0


	//   ....[15]....
        /*0134*/ 	.word	0x00000fc0


	//   ....[16]....
        /*0138*/ 	.word	0x00001010


	//   ....[17]....
        /*013c*/ 	.word	0x00001040


	//   ....[18]....
        /*0140*/ 	.word	0x000010a0


	//   ....[19]....
        /*0144*/ 	.word	0x000010d0


	//   ....[20]....
        /*0148*/ 	.word	0x000022b0


	//   ....[21]....
        /*014c*/ 	.word	0x000022c0


	//   ....[22]....
        /*0150*/ 	.word	0x00002330


	//   ....[23]....
        /*0154*/ 	.word	0x00002340


	//   ....[24]....
        /*0158*/ 	.word	0x000023a0


	//   ....[25]....
        /*015c*/ 	.word	0x000023d0


	//   ....[26]....
        /*0160*/ 	.word	0x00002450


	//   ....[27]....
        /*0164*/ 	.word	0x00002460


	//   ....[28]....
        /*0168*/ 	.word	0x000024b0


	//   ....[29]....
        /*016c*/ 	.word	0x000024c0


	//----- nvinfo : EIATTR_VRC_CTA_INIT_COUNT
	.align		4
.L_280:
        /*0170*/ 	.byte	0x02, 0x4a
	.zero		1
	.zero		1


	//----- nvinfo : EIATTR_EXIT_INSTR_OFFSETS
	.align		4
        /*0174*/ 	.byte	0x04, 0x1c
        /*0176*/ 	.short	(.L_282 - .L_281)


	//   ....[0]....
.L_281:
        /*0178*/ 	.word	0x00000080


	//   ....[1]....
        /*017c*/ 	.word	0x000000c0


	//   ....[2]....
        /*0180*/ 	.word	0x00002750


	//   ....[3]....
        /*0184*/ 	.word	0x000027a0


	//----- nvinfo : EIATTR_MAX_THREADS
	.align		4
.L_282:
        /*0188*/ 	.byte	0x04, 0x05
        /*018a*/ 	.short	(.L_284 - .L_283)
.L_283:
        /*018c*/ 	.word	0x00000280
        /*0190*/ 	.word	0x00000001
        /*0194*/ 	.word	0x00000001


	//----- nvinfo : EIATTR_CRS_STACK_SIZE
	.align		4
.L_284:
        /*0198*/ 	.byte	0x04, 0x1e
        /*019a*/ 	.short	(.L_286 - .L_285)
.L_285:
        /*019c*/ 	.word	0x00000000


	//----- nvinfo : EIATTR_CBANK_PARAM_SIZE
	.align		4
.L_286:
        /*01a0*/ 	.byte	0x03, 0x19
        /*01a2*/ 	.short	0x0021


	//----- nvinfo : EIATTR_PARAM_CBANK
	.align		4
        /*01a4*/ 	.byte	0x04, 0x0a
        /*01a6*/ 	.short	(.L_288 - .L_287)
	.align		4
.L_287:
        /*01a8*/ 	.word	index@(.nv.constant0._ZN3cub18CUB_300001_SM_10006detail6reduce28DeviceReduceSingleTileKernelINS2_10policy_hubIdjN4cuda3std3__44plusIdEEE10Policy1000EPdSC_iS9_ddNS7_10__identityEEEvT0_T1_T2_T3_T4_T6_)
        /*01ac*/ 	.short	0x0380
        /*01ae*/ 	.short	0x0021


	//----- nvinfo : EIATTR_SW_WAR
	.align		4
.L_288:
        /*01b0*/ 	.byte	0x04, 0x36
        /*01b2*/ 	.short	(.L_290 - .L_289)
.L_289:
        /*01b4*/ 	.word	0x00000008
.L_290:


//--------------------- .nv.info._ZN3cub18CUB_300001_SM_10006detail6reduce18DeviceReduceKernelINS2_10policy_hubIdjN4cuda3std3__44plusIdEEE10Policy1000EN6thrust24THRUST_300001_SM_1000_NS6detail15normal_iteratorINSD_10device_ptrIdEEEEjS9_dNS7_10__identityEEEvT0_PT3_T1_NS0_13GridEvenShareISN_EET2_T4_ --------------------------
	.section	.nv.info._ZN3cub18CUB_300001_SM_10006detail6reduce18DeviceReduceKernelINS2_10policy_hubIdjN4cuda3std3__44plusIdEEE10Policy1000EN6thrust24THRUST_300001_SM_1000_NS6detail15normal_iteratorINSD_10device_ptrIdEEEEjS9_dNS7_10__identityEEEvT0_PT3_T1_NS0_13GridEvenShareISN_EET2_T4_,"",@"SHT_CUDA_INFO"
	.sectionflags	@""
	.align	4


	//----- nvinfo : EIATTR_CUDA_API_VERSION
	.align		4
        /*0000*/ 	.byte	0x04, 0x37
        /*0002*/ 	.short	(.L_292 - .L_291)
.L_291:
        /*0004*/ 	.word	0x00000082


	//----- nvinfo : EIATTR_KPARAM_INFO
	.align		4
.L_292:
        /*0008*/ 	.byte	0x04, 0x17
        /*000a*/ 	.short	(.L_294 - .L_293)
.L_293:
        /*000c*/ 	.word	0x00000000
        /*0010*/ 	.short	0x0005
        /*0012*/ 	.short	0x003d
        /*0014*/ 	.byte	0x00, 0xf0, 0x05, 0x00


	//----- nvinfo : EIATTR_KPARAM_INFO
	.align		4
.L_294:
        /*0018*/ 	.byte	0x04, 0x17
        /*001a*/ 	.short	(.L_296 - .L_295)
.L_295:
        /*001c*/ 	.word	0x00000000
        /*0020*/ 	.short	0x0004
        /*0022*/ 	.short	0x003c
        /*0024*/ 	.byte	0x00, 0xf0, 0x05, 0x00


	//----- nvinfo : EIATTR_KPARAM_INFO
	.align		4
.L_296:
        /*0028*/ 	.byte	0x04, 0x17
        /*002a*/ 	.short	(.L_298 - .L_297)
.L_297:
        /*002c*/ 	.word	0x00000000
        /*0030*/ 	.short	0x0003
        /*0032*/ 	.short	0x0014
        /*0034*/ 	.byte	0x00, 0xf0, 0xa1, 0x00


	//----- nvinfo : EIATTR_KPARAM_INFO
	.align		4
.L_298:
        /*0038*/ 	.byte	0x04, 0x17
        /*003a*/ 	.short	(.L_300 - .L_299)
.L_299:
        /*003c*/ 	.word	0x00000000
        /*0040*/ 	.short	0x0002
        /*0042*/ 	.short	0x0010
        /*0044*/ 	.byte	0x00, 0xf0, 0x11, 0x00


	//----- nvinfo : EIATTR_KPARAM_INFO
	.align		4
.L_300:
        /*0048*/ 	.byte	0x04, 0x17
        /*004a*/ 	.short	(.L_302 - .L_301)
.L_301:
        /*004c*/ 	.word	0x00000000
        /*0050*/ 	.short	0x0001
        /*0052*/ 	.short	0x0008
        /*0054*/ 	.byte	0x00, 0xf5, 0x21, 0x00


	//----- nvinfo : EIATTR_KPARAM_INFO
	.align		4
.L_302:
        /*0058*/ 	.byte	0x04, 0x17
        /*005a*/ 	.short	(.L_304 - .L_303)
.L_303:
        /*005c*/ 	.word	0x00000000
        /*0060*/ 	.short	0x0000
        /*0062*/ 	.short	0x0000
        /*0064*/ 	.byte	0x00, 0xf0, 0x21, 0x00


	//----- nvinfo : EIATTR_SPARSE_MMA_MASK
	.align		4
.L_304:
        /*0068*/ 	.byte	0x03, 0x50
        /*006a*/ 	.short	0x0000


	//----- nvinfo : EIATTR_MAXREG_COUNT
	.align		4
        /*006c*/ 	.byte	0x03, 0x1b
        /*006e*/ 	.short	0x0060


	//----- nvinfo : EIATTR_NUM_BARRIERS
	.align		4
        /*0070*/ 	.byte	0x02, 0x4c
        /*0072*/ 	.byte	0x01
	.zero		1


	//----- nvinfo : EIATTR_MERCURY_ISA_VERSION
	.align		4
        /*0074*/ 	.byte	0x03, 0x5f
        /*0076*/ 	.short	0x0101


	//----- nvinfo : EIATTR_COOP_GROUP_MASK_REGIDS
	.align		4
        /*0078*/ 	.byte	0x04, 0x29
        /*007a*/ 	.short	(.L_306 - .L_305)


	//   ....[0]....
.L_305:
        /*007c*/ 	.word	0xffffffff


	//   ....[1]....
        /*0080*/ 	.word	0xffffffff


	//   ....[2]....
        /*0084*/ 	.word	0xffffffff


	//   ....[3]....
        /*0088*/ 	.word	0xffffffff


	//   ....[4]....
        /*008c*/ 	.word	0xffffffff


	//   ....[5]....
        /*0090*/ 	.word	0xffffffff


	//   ....[6]....
        /*0094*/ 	.word	0xffffffff


	//   ....[7]....
        /*0098*/ 	.word	0xffffffff


	//   ....[8]....
        /*009c*/ 	.word	0xffffffff


	//   ....[9]....
        /*00a0*/ 	.word	0xffffffff


	//   ....[10]....
        /*00a4*/ 	.word	0xffffffff


	//   ....[11]....
        /*00a8*/ 	.word	0xffffffff


	//   ....[12]....
        /*00ac*/ 	.word	0xffffffff


	//   ....[13]....
        /*00b0*/ 	.word	0xffffffff


	//   ....[14]....
        /*00b4*/ 	.word	0xffffffff


	//   ....[15]....
        /*00b8*/ 	.word	0xffffffff


	//   ....[16]....
        /*00bc*/ 	.word	0xffffffff


	//   ....[17]....
        /*00c0*/ 	.word	0xffffffff


	//   ....[18]....
        /*00c4*/ 	.word	0xffffffff


	//   ....[19]....
        /*00c8*/ 	.word	0xffffffff


	//   ....[20]....
        /*00cc*/ 	.word	0xffffffff


	//   ....[21]....
        /*00d0*/ 	.word	0xffffffff


	//   ....[22]....
        /*00d4*/ 	.word	0xffffffff


	//   ....[23]....
        /*00d8*/ 	.word	0xffffffff


	//   ....[24]....
        /*00dc*/ 	.word	0xffffffff


	//   ....[25]....
        /*00e0*/ 	.word	0xffffffff


	//   ....[26]....
        /*00e4*/ 	.word	0xffffffff


	//   ....[27]....
        /*00e8*/ 	.word	0xffffffff


	//   ....[28]....
        /*00ec*/ 	.word	0xffffffff


	//   ....[29]....
        /*00f0*/ 	.word	0xffffffff


	//----- nvinfo : EIATTR_COOP_GROUP_INSTR_OFFSETS
	.align		4
.L_306:
        /*00f4*/ 	.byte	0x04, 0x28
        /*00f6*/ 	.short	(.L_308 - .L_307)


	//   ....[0]....
.L_307:
        /*00f8*/ 	.word	0x00000c10


	//   ....[1]....
        /*00fc*/ 	.word	0x00000c20


	//   ....[2]....
        /*0100*/ 	.word	0x00000c90


	//   ....[3]....
        /*0104*/ 	.word	0x00000cb0


	//   ....[4]....
        /*0108*/ 	.word	0x00000d20


	//   ....[5]....
        /*010c*/ 	.word	0x00000d30


	//   ....[6]....
        /*0110*/ 	.word	0x00000d80


	//   ....[7]....
        /*0114*/ 	.word	0x00000da0


	//   ....[8]....
        /*0118*/ 	.word	0x00000df0


	//   ....[9]....
        /*011c*/ 	.word	0x00000e10


	//   ....[10]....
        /*0120*/ 	.word	0x00001120


	//   ....[11]....
        /*0124*/ 	.word	0x00001130


	//   ....[12]....
        /*0128*/ 	.word	0x000011a0


	//   ....[13]....
        /*012c*/ 	.word	0x000011c0


	//   ....[14]....
        /*0130*/ 	.word	0x00001210


	//   ....[15]....
        /*0134*/ 	.word	0x00001230


	//   ....[16]....
        /*0138*/ 	.word	0x00001290


	//   ....[17]....
        /*013c*/ 	.word	0x000012b0


	//   ....[18]....
        /*0140*/ 	.word	0x00001330


	//   ....[19]....
        /*0144*/ 	.word	0x00001360


	//   ....[20]....
        /*0148*/ 	.word	0x000028d0


	//   ....[21]....
        /*014c*/ 	.word	0x000028e0


	//   ....[22]....
        /*0150*/ 	.word	0x00002960


	//   ....[23]....
        /*0154*/ 	.word	0x00002970


	//   ....[24]....
        /*0158*/ 	.word	0x000029d0


	//   ....[25]....
        /*015c*/ 	.word	0x000029e0


	//   ....[26]....
        /*0160*/ 	.word	0x00002a30


	//   ....[27]....
        /*0164*/ 	.word	0x00002a60


	//   ....[28]....
        /*0168*/ 	.word	0x00002ae0


	//   ....[29]....
        /*016c*/ 	.word	0x00002af0


	//----- nvinfo : EIATTR_VRC_CTA_INIT_COUNT
	.align		4
.L_308:
        /*0170*/ 	.byte	0x02, 0x4a
	.zero		1
	.zero		1


	//----- nvinfo : EIATTR_EXIT_INSTR_OFFSETS
	.align		4
        /*0174*/ 	.byte	0x04, 0x1c
        /*0176*/ 	.short	(.L_310 - .L_309)


	//   ....[0]....
.L_309:
        /*0178*/ 	.word	0x00002d80


	//   ....[1]....
        /*017c*/ 	.word	0x00002de0


	//----- nvinfo : EIATTR_MAX_THREADS
	.align		4
.L_310:
        /*0180*/ 	.byte	0x04, 0x05
        /*0182*/ 	.short	(.L_312 - .L_311)
.L_311:
        /*0184*/ 	.word	0x00000280
        /*0188*/ 	.word	0x00000001
        /*018c*/ 	.word	0x00000001


	//----- nvinfo : EIATTR_CRS_STACK_SIZE
	.align		4
.L_312:
        /*0190*/ 	.byte	0x04, 0x1e
        /*0192*/ 	.short	(.L_314 - .L_313)
.L_313:
        /*0194*/ 	.word	0x00000000


	//----- nvinfo : EIATTR_CBANK_PARAM_SIZE
	.align		4
.L_314:
        /*0198*/ 	.byte	0x03, 0x19
        /*019a*/ 	.short	0x003e


	//----- nvinfo : EIATTR_PARAM_CBANK
	.align		4
        /*019c*/ 	.byte	0x04, 0x0a
        /*019e*/ 	.short	(.L_316 - .L_315)
	.align		4
.L_315:
        /*01a0*/ 	.word	index@(.nv.constant0._ZN3cub18CUB_300001_SM_10006detail6reduce18DeviceReduceKernelINS2_10policy_hubIdjN4cuda3std3__44plusIdEEE10Policy1000EN6thrust24THRUST_300001_SM_1000_NS6detail15normal_iteratorINSD_10device_ptrIdEEEEjS9_dNS7_10__identityEEEvT0_PT3_T1_NS0_13GridEvenShareISN_EET2_T4_)
        /*01a4*/ 	.short	0x0380
        /*01a6*/ 	.short	0x003e


	//----- nvinfo : EIATTR_SW_WAR
	.align		4
.L_316:
        /*01a8*/ 	.byte	0x04, 0x36
        /*01aa*/ 	.short	(.L_318 - .L_317)
.L_317:
        /*01ac*/ 	.word	0x00000008
.L_318:


//--------------------- .nv.info._ZN3cub18CUB_300001_SM_10006detail6reduce28DeviceReduceSingleTileKernelINS2_10policy_hubIdjN4cuda3std3__44plusIdEEE10Policy1000EN6thrust24THRUST_300001_SM_1000_NS6detail15normal_iteratorINSD_10device_ptrIdEEEEPdjS9_ddNS7_10__identityEEEvT0_T1_T2_T3_T4_T6_ --------------------------
	.section	.nv.info._ZN3cub18CUB_300001_SM_10006detail6reduce28DeviceReduceSingleTileKernelINS2_10policy_hubIdjN4cuda3std3__44plusIdEEE10Policy1000EN6thrust24THRUST_300001_SM_1000_NS6detail15normal_iteratorINSD_10device_ptrIdEEEEPdjS9_ddNS7_10__identityEEEvT0_T1_T2_T3_T4_T6_,"",@"SHT_CUDA_INFO"
	.sectionflags	@""
	.align	4


	//----- nvinfo : EIATTR_CUDA_API_VERSION
	.align		4
        /*0000*/ 	.byte	0x04, 0x37
        /*0002*/ 	.short	(.L_320 - .L_319)
.L_319:
        /*0004*/ 	.word	0x00000082


	//----- nvinfo : EIATTR_KPARAM_INFO
	.align		4
.L_320:
        /*0008*/ 	.byte	0x04, 0x17
        /*000a*/ 	.short	(.L_322 - .L_321)
.L_321:
        /*000c*/ 	.word	0x00000000
        /*0010*/ 	.short	0x0005
        /*0012*/ 	.short	0x0020
        /*0014*/ 	.byte	0x00, 0xf0, 0x05, 0x00


	//----- nvinfo : EIATTR_KPARAM_INFO
	.align		4
.L_322:
        /*0018*/ 	.byte	0x04, 0x17
        /*001a*/ 	.short	(.L_324 - .L_323)
.L_323:
        /*001c*/ 	.word	0x00000000
        /*0020*/ 	.short	0x0004
        /*0022*/ 	.short	0x0018
        /*0024*/ 	.byte	0x00, 0xf0, 0x21, 0x00


	//----- nvinfo : EIATTR_KPARAM_INFO
	.align		4
.L_324:
        /*0028*/ 	.byte	0x04, 0x17
        /*002a*/ 	.short	(.L_326 - .L_325)
.L_325:
        /*002c*/ 	.word	0x00000000
        /*0030*/ 	.short	0x0003
        /*0032*/ 	.short	0x0014
        /*0034*/ 	.byte	0x00, 0xf0, 0x05, 0x00


	//----- nvinfo : EIATTR_KPARAM_INFO
	.align		4
.L_326:
        /*0038*/ 	.byte	0x04, 0x17
        /*003a*/ 	.short	(.L_328 - .L_327)
.L_327:
        /*003c*/ 	.word	0x00000000
        /*0040*/ 	.short	0x0002
        /*0042*/ 	.short	0x0010
        /*0044*/ 	.byte	0x00, 0xf0, 0x11, 0x00


	//----- nvinfo : EIATTR_KPARAM_INFO
	.align		4
.L_328:
        /*0048*/ 	.byte	0x04, 0x17
        /*004a*/ 	.short	(.L_330 - .L_329)
.L_329:
        /*004c*/ 	.word	0x00000000
        /*0050*/ 	.short	0x0001
        /*0052*/ 	.short	0x0008
        /*0054*/ 	.byte	0x00, 0xf5, 0x21, 0x00


	//----- nvinfo : EIATTR_KPARAM_INFO
	.align		4
.L_330:
        /*0058*/ 	.byte	0x04, 0x17
        /*005a*/ 	.short	(.L_332 - .L_331)
.L_331:
        /*005c*/ 	.word	0x00000000
        /*0060*/ 	.short	0x0000
        /*0062*/ 	.short	0x0000
        /*0064*/ 	.byte	0x00, 0xf0, 0x21, 0x00


	//----- nvinfo : EIATTR_SPARSE_MMA_MASK
	.align		4
.L_332:
        /*0068*/ 	.byte	0x03, 0x50
        /*006a*/ 	.short	0x0000


	//----- nvinfo : EIATTR_MAXREG_COUNT
	.align		4
        /*006c*/ 	.byte	0x03, 0x1b
        /*006e*/ 	.short	0x0060


	//----- nvinfo : EIATTR_NUM_BARRIERS
	.align		4
        /*0070*/ 	.byte	0x02, 0x4c
        /*0072*/ 	.byte	0x01
	.zero		1


	//----- nvinfo : EIATTR_MERCURY_ISA_VERSION
	.align		4
        /*0074*/ 	.byte	0x03, 0x5f
        /*0076*/ 	.short	0x0101


	//----- nvinfo : EIATTR_COOP_GROUP_MASK_REGIDS
	.align		4
        /*0078*/ 	.byte	0x04, 0x29
        /*007a*/ 	.short	(.L_334 - .L_333)


	//   ....[0]....
.L_333:
        /*007c*/ 	.word	0xffffffff


	//   ....[1]....
        /*0080*/ 	.word	0xffffffff


	//   ....[2]....
        /*0084*/ 	.word	0xffffffff


	//   ....[3]....
        /*0088*/ 	.word	0xffffffff


	//   ....[4]....
        /*008c*/ 	.word	0xffffffff


	//   ....[5]....
        /*0090*/ 	.word	0xffffffff


	//   ....[6]....
        /*0094*/ 	.word	0xffffffff


	//   ....[7]....
        /*0098*/ 	.word	0xffffffff


	//   ....[8]....
        /*009c*/ 	.word	0xffffffff


	//   ....[9]....
        /*00a0*/ 	.word	0xffffffff


	//   ....[10]....
        /*00a4*/ 	.word	0xffffffff


	//   ....[11]....
        /*00a8*/ 	.word	0xffffffff


	//   ....[12]....
        /*00ac*/ 	.word	0xffffffff


	//   ....[13]....
        /*00b0*/ 	.word	0xffffffff


	//   ....[14]....
        /*00b4*/ 	.word	0xffffffff


	//   ....[15]....
        /*00b8*/ 	.word	0xffffffff


	//   ....[16]....
        /*00bc*/ 	.word	0xffffffff


	//   ....[17]....
        /*00c0*/ 	.word	0xffffffff


	//   ....[18]....
        /*00c4*/ 	.word	0xffffffff


	//   ....[19]....
        /*00c8*/ 	.word	0xffffffff


	//   ....[20]....
        /*00cc*/ 	.word	0xffffffff


	//   ....[21]....
        /*00d0*/ 	.word	0xffffffff


	//   ....[22]....
        /*00d4*/ 	.word	0xffffffff


	//   ....[23]....
        /*00d8*/ 	.word	0xffffffff


	//   ....[24]....
        /*00dc*/ 	.word	0xffffffff


	//   ....[25]....
        /*00e0*/ 	.word	0xffffffff


	//   ....[26]....
        /*00e4*/ 	.word	0xffffffff


	//   ....[27]....
        /*00e8*/ 	.word	0xffffffff


	//   ....[28]....
        /*00ec*/ 	.word	0xffffffff


	//   ....[29]....
        /*00f0*/ 	.word	0xffffffff


	//----- nvinfo : EIATTR_COOP_GROUP_INSTR_OFFSETS
	.align		4
.L_334:
        /*00f4*/ 	.byte	0x04, 0x28
        /*00f6*/ 	.short	(.L_336 - .L_335)


	//   ....[0]....
.L_335:
        /*00f8*/ 	.word	0x00000930


	//   ....[1]....
        /*00fc*/ 	.word	0x00000940


	//   ....[2]....
        /*0100*/ 	.word	0x000009b0


	//   ....[3]....
        /*0104*/ 	.word	0x000009e0


	//   ....[4]....
        /*0108*/ 	.word	0x00000a50


	//   ....[5]....
        /*010c*/ 	.word	0x00000a60


	//   ....[6]....
        /*0110*/ 	.word	0x00000ab0


	//   ....[7]....
        /*0114*/ 	.word	0x00000ad0


	//   ....[8]....
        /*0118*/ 	.word	0x00000b30


	//   ....[9]....
        /*011c*/ 	.word	0x00000b40


	//   ....[10]....
        /*0120*/ 	.word	0x00000e40


	//   ....[11]....
        /*0124*/ 	.word	0x00000e50


	//   ....[12]....
        /*0128*/ 	.word	0x00000ed0


	//   ....[13]....
        /*012c*/ 	.word	0x00000ef0


	//   ....[14]....
        /*0130*/ 	.word	0x00000f40


	//   ....[15]....
        /*0134*/ 	.word	0x00000f60


	//   ....[16]....
        /*0138*/ 	.word	0x00000fd0


	//   ....[17]....
        /*013c*/ 	.word	0x00000fe0


	//   ....[18]....
        /*0140*/ 	.word	0x00001030


	//   ....[19]....
        /*0144*/ 	.word	0x00001060


	//   ....[20]....
        /*0148*/ 	.word	0x00002450


	//   ....[21]....
        /*014c*/ 	.word	0x00002460


	//   ....[22]....
        /*0150*/ 	.word	0x000024d0


	//   ....[23]....
        /*0154*/ 	.word	0x000024e0


	//   ....[24]....
        /*0158*/ 	.word	0x00002540


	//   ....[25]....
        /*015c*/ 	.word	0x00002550


	//   ....[26]....
        /*0160*/ 	.word	0x000025a0


	//   ....[27]....
        /*0164*/ 	.word	0x000025d0


	//   ....[28]....
        /*0168*/ 	.word	0x00002650


	//   ....[29]....
        /*016c*/ 	.word	0x00002660


	//----- nvinfo : EIATTR_VRC_CTA_INIT_COUNT
	.align		4
.L_336:
        /*0170*/ 	.byte	0x02, 0x4a
	.zero		1
	.zero		1


	//----- nvinfo : EIATTR_EXIT_INSTR_OFFSETS
	.align		4
        /*0174*/ 	.byte	0x04, 0x1c
        /*0176*/ 	.short	(.L_338 - .L_337)


	//   ....[0]....
.L_337:
        /*0178*/ 	.word	0x00000080


	//   ....[1]....
        /*017c*/ 	.word	0x000000c0


	//   ....[2]....
        /*0180*/ 	.word	0x000028f0


	//   ....[3]....
        /*0184*/ 	.word	0x00002940


	//----- nvinfo : EIATTR_MAX_THREADS
	.align		4
.L_338:
        /*0188*/ 	.byte	0x04, 0x05
        /*018a*/ 	.short	(.L_340 - .L_339)
.L_339:
        /*018c*/ 	.word	0x00000280
        /*0190*/ 	.word	0x00000001
        /*0194*/ 	.word	0x00000001


	//----- nvinfo : EIATTR_CRS_STACK_SIZE
	.align		4
.L_340:
        /*0198*/ 	.byte	0x04, 0x1e
        /*019a*/ 	.short	(.L_342 - .L_341)
.L_341:
        /*019c*/ 	.word	0x00000000


	//----- nvinfo : EIATTR_CBANK_PARAM_SIZE
	.align		4
.L_342:
        /*01a0*/ 	.byte	0x03, 0x19
        /*01a2*/ 	.short	0x0021


	//----- nvinfo : EIATTR_PARAM_CBANK
	.align		4
        /*01a4*/ 	.byte	0x04, 0x0a
        /*01a6*/ 	.short	(.L_344 - .L_343)
	.align		4
.L_343:
        /*01a8*/ 	.word	index@(.nv.constant0._ZN3cub18CUB_300001_SM_10006detail6reduce28DeviceReduceSingleTileKernelINS2_10policy_hubIdjN4cuda3std3__44plusIdEEE10Policy1000EN6thrust24THRUST_300001_SM_1000_NS6detail15normal_iteratorINSD_10device_ptrIdEEEEPdjS9_ddNS7_10__identityEEEvT0_T1_T2_T3_T4_T6_)
        /*01ac*/ 	.short	0x0380
        /*01ae*/ 	.short	0x0021


	//----- nvinfo : EIATTR_SW_WAR
	.align		4
.L_344:
        /*01b0*/ 	.byte	0x04, 0x36
        /*01b2*/ 	.short	(.L_346 - .L_345)
.L_345:
        /*01b4*/ 	.word	0x00000008
.L_346:


//--------------------- .nv.info._ZN3cub18CUB_300001_SM_10006detail11EmptyKernelIvEEvv --------------------------
	.section	.nv.info._ZN3cub18CUB_300001_SM_10006detail11EmptyKernelIvEEvv,"",@"SHT_CUDA_INFO"
	.sectionflags	@""
	.align	4


	//----- nvinfo : EIATTR_CUDA_API_VERSION
	.align		4
        /*0000*/ 	.byte	0x04, 0x37
        /*0002*/ 	.short	(.L_348 - .L_347)
.L_347:
        /*0004*/ 	.word	0x00000082


	//----- nvinfo : EIATTR_SPARSE_MMA_MASK
	.align		4
.L_348:
        /*0008*/ 	.byte	0x03, 0x50
        /*000a*/ 	.short	0x0000


	//----- nvinfo : EIATTR_MAXREG_COUNT
	.align		4
        /*000c*/ 	.byte	0x03, 0x1b
        /*000e*/ 	.short	0x00ff


	//----- nvinfo : EIATTR_MERCURY_ISA_VERSION
	.align		4
        /*0010*/ 	.byte	0x03, 0x5f
        /*0012*/ 	.short	0x0101


	//----- nvinfo : EIATTR_VRC_CTA_INIT_COUNT
	.align		4
        /*0014*/ 	.byte	0x02, 0x4a
	.zero		1
	.zero		1


	//----- nvinfo : EIATTR_EXIT_INSTR_OFFSETS
	.align		4
        /*0018*/ 	.byte	0x04, 0x1c
        /*001a*/ 	.short	(.L_350 - .L_349)


	//   ....[0]....
.L_349:
        /*001c*/ 	.word	0x00000010


	//----- nvinfo : EIATTR_SW_WAR
	.align		4
.L_350:
        /*0020*/ 	.byte	0x04, 0x36
        /*0022*/ 	.short	(.L_352 - .L_351)
.L_351:
        /*0024*/ 	.word	0x00000008
.L_352:


//--------------------- .nv.info._ZN6thrust24THRUST_300001_SM_1000_NS8cuda_cub4core6detail13_kernel_agentINS1_8__reduce11ReduceAgentIPN4cuda3std3__45tupleIJdlEEESC_SB_lNS1_9__extrema9arg_max_fIdlNS9_4lessIdEEEEEEJSC_SC_iSH_EEEvDpT0_ --------------------------
	.section	.nv.info._ZN6thrust24THRUST_300001_SM_1000_NS8cuda_cub4core6detail13_kernel_agentINS1_8__reduce11ReduceAgentIPN4cuda3std3__45tupleIJdlEEESC_SB_lNS1_9__extrema9arg_max_fIdlNS9_4lessIdEEEEEEJSC_SC_iSH_EEEvDpT0_,"",@"SHT_CUDA_INFO"
	.sectionflags	@""
	.align	4


	//----- nvinfo : EIATTR_CUDA_API_VERSION
	.align		4
        /*0000*/ 	.byte	0x04, 0x37
        /*0002*/ 	.short	(.L_354 - .L_353)
.L_353:
        /*0004*/ 	.word	0x00000082


	//----- nvinfo : EIATTR_KPARAM_INFO
	.align		4
.L_354:
        /*0008*/ 	.byte	0x04, 0x17
        /*000a*/ 	.short	(.L_356 - .L_355)
.L_355:
        /*000c*/ 	.word	0x00000000
        /*0010*/ 	.short	0x0003
        /*0012*/ 	.short	0x0014
        /*0014*/ 	.byte	0x00, 0xf0, 0x05, 0x00


	//----- nvinfo : EIATTR_KPARAM_INFO
	.align		4
.L_356:
        /*0018*/ 	.byte	0x04, 0x17
        /*001a*/ 	.short	(.L_358 - .L_357)
.L_357:
        /*001c*/ 	.word	0x00000000
        /*0020*/ 	.short	0x0002
        /*0022*/ 	.short	0x0010
        /*0024*/ 	.byte	0x00, 0xf0, 0x11, 0x00


	//----- nvinfo : EIATTR_KPARAM_INFO
	.align		4
.L_358:
        /*0028*/ 	.byte	0x04, 0x17
        /*002a*/ 	.short	(.L_360 - .L_359)
.L_359:
        /*002c*/ 	.word	0x00000000
        /*0030*/ 	.short	0x0001
        /*0032*/ 	.short	0x0008
        /*0034*/ 	.byte	0x00, 0xf5, 0x21, 0x00


	//----- nvinfo : EIATTR_KPARAM_INFO
	.align		4
.L_360:
        /*0038*/ 	.byte	0x04, 0x17
        /*003a*/ 	.short	(.L_362 - .L_361)
.L_361:
        /*003c*/ 	.word	0x00000000
        /*0040*/ 	.short	0x0000
        /*0042*/ 	.short	0x0000
        /*0044*/ 	.byte	0x00, 0xf5, 0x21, 0x00


	//----- nvinfo : EIATTR_SPARSE_MMA_MASK
	.align		4
.L_362:
        /*0048*/ 	.byte	0x03, 0x50
        /*004a*/ 	.short	0x0000


	//----- nvinfo : EIATTR_MAXREG_COUNT
	.align		4
        /*004c*/ 	.byte	0x03, 0x1b
        /*004e*/ 	.short	0x00ff


	//----- nvinfo : EIATTR_NUM_BARRIERS
	.align		4
        /*0050*/ 	.byte	0x02, 0x4c
        /*0052*/ 	.byte	0x01
	.zero		1


	//----- nvinfo : EIATTR_MERCURY_ISA_VERSION
	.align		4
        /*0054*/ 	.byte	0x03, 0x5f
        /*0056*/ 	.short	0x0101


	//----- nvinfo : EIATTR_COOP_GROUP_MASK_REGIDS
	.align		4
        /*0058*/ 	.byte	0x04, 0x29
        /*005a*/ 	.short	(.L_364 - .L_363)


	//   ....[0]....
.L_363:
        /*005c*/ 	.word	0xffffffff


	//   ....[1]....
        /*0060*/ 	.word	0xffffffff


	//   ....[2]....
        /*0064*/ 	.word	0xffffffff


	//   ....[3]....
        /*0068*/ 	.word	0xffffffff


	//   ....[4]....
        /*006c*/ 	.word	0xffffffff


	//   ....[5]....
        /*0070*/ 	.word	0xffffffff


	//   ....[6]....
        /*0074*/ 	.word	0xffffffff


	//   ....[7]....
        /*0078*/ 	.word	0xffffffff


	//   ....[8]....
        /*007c*/ 	.word	0xffffffff


	//   ....[9]....
        /*0080*/ 	.word	0xffffffff


	//   ....[10]....
        /*0084*/ 	.word	0xffffffff


	//   ....[11]....
        /*0088*/ 	.word	0xffffffff


	//   ....[12]....
        /*008c*/ 	.word	0xffffffff


	//   ....[13]....
        /*0090*/ 	.word	0xffffffff


	//   ....[14]....
        /*0094*/ 	.word	0xffffffff


	//   ....[15]....
        /*0098*/ 	.word	0xffffffff


	//   ....[16]....
        /*009c*/ 	.word	0xffffffff


	//   ....[17]....
        /*00a0*/ 	.word	0xffffffff


	//   ....[18]....
        /*00a4*/ 	.word	0xffffffff


	//   ....[19]....
        /*00a8*/ 	.word	0xffffffff


	//   ....[20]....
        /*00ac*/ 	.word	0xffffffff


	//   ....[21]....
        /*00b0*/ 	.word	0xffffffff


	//   ....[22]....
        /*00b4*/ 	.word	0xffffffff


	//   ....[23]....
        /*00b8*/ 	.word	0xffffffff


	//   ....[24]....
        /*00bc*/ 	.word	0xffffffff


	//   ....[25]....
        /*00c0*/ 	.word	0xffffffff


	//   ....[26]....
        /*00c4*/ 	.word	0xffffffff


	//   ....[27]....
        /*00c8*/ 	.word	0xffffffff


	//   ....[28]....
        /*00cc*/ 	.word	0xffffffff


	//   ....[29]....
        /*00d0*/ 	.word	0xffffffff


	//   ....[30]....
        /*00d4*/ 	.word	0xffffffff


	//   ....[31]....
        /*00d8*/ 	.word	0xffffffff


	//   ....[32]....
        /*00dc*/ 	.word	0xffffffff


	//   ....[33]....
        /*00e0*/ 	.word	0xffffffff


	//   ....[34]....
        /*00e4*/ 	.word	0xffffffff


	//   ....[35]....
        /*00e8*/ 	.word	0xffffffff


	//   ....[36]....
        /*00ec*/ 	.word	0xffffffff


	//   ....[37]....
        /*00f0*/ 	.word	0xffffffff


	//   ....[38]....
        /*00f4*/ 	.word	0xffffffff


	//   ....[39]....
        /*00f8*/ 	.word	0xffffffff


	//   ....[40]....
        /*00fc*/ 	.word	0xffffffff


	//   ....[41]....
        /*0100*/ 	.word	0xffffffff


	//   ....[42]....
        /*0104*/ 	.word	0xffffffff


	//   ....[43]....
        /*0108*/ 	.word	0xffffffff


	//   ....[44]....
        /*010c*/ 	.word	0xffffffff


	//   ....[45]....
        /*0110*/ 	.word	0xffffffff


	//   ....[46]....
        /*0114*/ 	.word	0xffffffff


	//   ....[47]....
        /*0118*/ 	.word	0xffffffff


	//   ....[48]....
        /*011c*/ 	.word	0xffffffff


	//   ....[49]....
        /*0120*/ 	.word	0xffffffff


	//   ....[50]....
        /*0124*/ 	.word	0xffffffff


	//   ....[51]....
        /*0128*/ 	.word	0xffffffff


	//   ....[52]....
        /*012c*/ 	.word	0xffffffff


	//   ....[53]....
        /*0130*/ 	.word	0xffffffff


	//   ....[54]....
        /*0134*/ 	.word	0xffffffff


	//   ....[55]....
        /*0138*/ 	.word	0xffffffff


	//   ....[56]....
        /*013c*/ 	.word	0xffffffff


	//   ....[57]....
        /*0140*/ 	.word	0xffffffff


	//   ....[58]....
        /*0144*/ 	.word	0xffffffff


	//   ....[59]....
        /*0148*/ 	.word	0xffffffff


	//----- nvinfo : EIATTR_COOP_GROUP_INSTR_OFFSETS
	.align		4
.L_364:
        /*014c*/ 	.byte	0x04, 0x28
        /*014e*/ 	.short	(.L_366 - .L_365)


	//   ....[0]....
.L_365:
        /*0150*/ 	.word	0x00000b70


	//   ....[1]....
        /*0154*/ 	.word	0x00000ba0


	//   ....[2]....
        /*0158*/ 	.word	0x00000bc0


	//   ....[3]....
        /*015c*/ 	.word	0x00000bd0


	//   ....[4]....
        /*0160*/ 	.word	0x00000d60


	//   ....[5]....
        /*0164*/ 	.word	0x00000d90


	//   ....[6]....
        /*0168*/ 	.word	0x00000dc0


	//   ....[7]....
        /*016c*/ 	.word	0x00000de0


	//   ....[8]....
        /*0170*/ 	.word	0x00000f60


	//   ....[9]....
        /*0174*/ 	.word	0x00000f90


	//   ....[10]....
        /*0178*/ 	.word	0x00000fc0


	//   ....[11]....
        /*017c*/ 	.word	0x00000fe0


	//   ....[12]....
        /*0180*/ 	.word	0x00001160


	//   ....[13]....
        /*0184*/ 	.word	0x00001190


	//   ....[14]....
        /*0188*/ 	.word	0x000011c0


	//   ....[15]....
        /*018c*/ 	.word	0x000011e0


	//   ....[16]....
        /*0190*/ 	.word	0x00001360


	//   ....[17]....
        /*0194*/ 	.word	0x00001390


	//   ....[18]....
        /*0198*/ 	.word	0x000013c0


	//   ....[19]....
        /*019c*/ 	.word	0x000013e0


	//   ....[20]....
        /*01a0*/ 	.word	0x00002140


	//   ....[21]....
        /*01a4*/ 	.word	0x00002150


	//   ....[22]....
        /*01a8*/ 	.word	0x00002160


	//   ....[23]....
        /*01ac*/ 	.word	0x00002180


	//   ....[24]....
        /*01b0*/ 	.word	0x00002300


	//   ....[25]....
        /*01b4*/ 	.word	0x00002340


	//   ....[26]....
        /*01b8*/ 	.word	0x00002370


	//   ....[27]....
        /*01bc*/ 	.word	0x00002390


	//   ....[28]....
        /*01c0*/ 	.word	0x00002510


	//   ....[29]....
        /*01c4*/ 	.word	0x00002550


	//   ....[30]....
        /*01c8*/ 	.word	0x00002580


	//   ....[31]....
        /*01cc*/ 	.word	0x000025a0


	//   ....[32]....
        /*01d0*/ 	.word	0x00002720


	//   ....[33]....
        /*01d4*/ 	.word	0x00002760


	//   ....[34]....
        /*01d8*/ 	.word	0x00002790


	//   ....[35]....
        /*01dc*/ 	.word	0x000027b0


	//   ....[36]....
        /*01e0*/ 	.word	0x00002930


	//   ....[37]....
        /*01e4*/ 	.word	0x00002970


	//   ....[38]....
        /*01e8*/ 	.word	0x000029a0


	//   ....[39]....
        /*01ec*/ 	.word	0x000029c0


	//   ....[40]....
        /*01f0*/ 	.word	0x00005780


	//   ....[41]....
        /*01f4*/ 	.word	0x000057b0


	//   ....[42]....
        /*01f8*/ 	.word	0x000057d0


	//   ....[43]....
        /*01fc*/ 	.word	0x000057e0


	//   ....[44]....
        /*0200*/ 	.word	0x00005970


	//   ....[45]....
        /*0204*/ 	.word	0x000059a0


	//   ....[46]....
        /*0208*/ 	.word	0x000059d0


	//   ....[47]....
        /*020c*/ 	.word	0x000059f0


	//   ....[48]....
        /*0210*/ 	.word	0x00005b70


	//   ....[49]....
        /*0214*/ 	.word	0x00005ba0


	//   ....[50]....
        /*0218*/ 	.word	0x00005bd0


	//   ....[51]....
        /*021c*/ 	.word	0x00005bf0


	//   ....[52]....
        /*0220*/ 	.word	0x00005d70


	//   ....[53]....
        /*0224*/ 	.word	0x00005da0


	//   ....[54]....
        /*0228*/ 	.word	0x00005dd0


	//   ....[55]....
        /*022c*/ 	.word	0x00005df0


	//   ....[56]....
        /*0230*/ 	.word	0x00005f70


	//   ....[57]....
        /*0234*/ 	.word	0x00005fa0


	//   ....[58]....
        /*0238*/ 	.word	0x00005fd0


	//   ....[59]....
        /*023c*/ 	.word	0x00005ff0


	//----- nvinfo : EIATTR_VRC_CTA_INIT_COUNT
	.align		4
.L_366:
        /*0240*/ 	.byte	0x02, 0x4a
	.zero		1
	.zero		1


	//----- nvinfo : EIATTR_EXIT_INSTR_OFFSETS
	.align		4
        /*0244*/ 	.byte	0x04, 0x1c
        /*0246*/ 	.short	(.L_368 - .L_367)


	//   ....[0]....
.L_367:
        /*0248*/ 	.word	0x00000030


	//   ....[1]....
        /*024c*/ 	.word	0x00006c90


	//   ....[2]....
        /*0250*/ 	.word	0x00006cd0


	//----- nvinfo : EIATTR_MAX_THREADS
	.align		4
.L_368:
        /*0254*/ 	.byte	0x04, 0x05
        /*0256*/ 	.short	(.L_370 - .L_369)
.L_369:
        /*0258*/ 	.word	0x00000100
        /*025c*/ 	.word	0x00000001
        /*0260*/ 	.word	0x00000001


	//----- nvinfo : EIATTR_CRS_STACK_SIZE
	.align		4
.L_370:
        /*0264*/ 	.byte	0x04, 0x1e
        /*0266*/ 	.short	(.L_372 - .L_371)
.L_371:
        /*0268*/ 	.word	0x00000000


	//----- nvinfo : EIATTR_CBANK_PARAM_SIZE
	.align		4
.L_372:
        /*026c*/ 	.byte	0x03, 0x19
        /*026e*/ 	.short	0x0015


	//----- nvinfo : EIATTR_PARAM_CBANK
	.align		4
        /*0270*/ 	.byte	0x04, 0x0a
        /*0272*/ 	.short	(.L_374 - .L_373)
	.align		4
.L_373:
        /*0274*/ 	.word	index@(.nv.constant0._ZN6thrust24THRUST_300001_SM_1000_NS8cuda_cub4core6detail13_kernel_agentINS1_8__reduce11ReduceAgentIPN4cuda3std3__45tupleIJdlEEESC_SB_lNS1_9__extrema9arg_max_fIdlNS9_4lessIdEEEEEEJSC_SC_iSH_EEEvDpT0_)
        /*0278*/ 	.short	0x0380
        /*027a*/ 	.short	0x0015


	//----- nvinfo : EIATTR_SW_WAR
	.align		4
.L_374:
        /*027c*/ 	.byte	0x04, 0x36
        /*027e*/ 	.short	(.L_376 - .L_375)
.L_375:
        /*0280*/ 	.word	0x00000008
.L_376:


//--------------------- .nv.info._ZN6thrust24THRUST_300001_SM_1000_NS8cuda_cub4core6detail13_kernel_agentINS1_8__reduce11ReduceAgentINS0_12zip_iteratorIN4cuda3std3__45tupleIJNS0_6detail15normal_iteratorINS0_10device_ptrIdEEEENS0_17counting_iteratorIlNS0_11use_defaultESI_SI_EEEEEEEPNSB_IJdlEEESM_lNS1_9__extrema9arg_max_fIdlNSA_4lessIdEEEEEEJSL_SN_lN3cub18CUB_300001_SM_100013GridEvenShareIlEENSV_9GridQueueIyEESS_EEEvDpT0_ --------------------------
	.section	.nv.info._ZN6thrust24THRUST_300001_SM_1000_NS8cuda_cub4core6detail13_kernel_agentINS1_8__reduce11ReduceAgentINS0_12zip_iteratorIN4cuda3std3__45tupleIJNS0_6detail15normal_iteratorINS0_10device_ptrIdEEEENS0_17counting_iteratorIlNS0_11use_defaultESI_SI_EEEEEEEPNSB_IJdlEEESM_lNS1_9__extrema9arg_max_fIdlNSA_4lessIdEEEEEEJSL_SN_lN3cub18CUB_300001_SM_100013GridEvenShareIlEENSV_9GridQueueIyEESS_EEEvDpT0_,"",@"SHT_CUDA_INFO"
	.sectionflags	@""
	.align	4


	//----- nvinfo : EIATTR_CUDA_API_VERSION
	.align		4
        /*0000*/ 	.byte	0x04, 0x37
        /*0002*/ 	.short	(.L_378 - .L_377)
.L_377:
        /*0004*/ 	.word	0x00000082


	//----- nvinfo : EIATTR_KPARAM_INFO
	.align		4
.L_378:
        /*0008*/ 	.byte	0x04, 0x17
        /*000a*/ 	.short	(.L_380 - .L_379)
.L_379:
        /*000c*/ 	.word	0x00000000
        /*0010*/ 	.short	0x0005
        /*0012*/ 	.short	0x0070
        /*0014*/ 	.byte	0x00, 0xf0, 0x05, 0x00


	//----- nvinfo : EIATTR_KPARAM_INFO
	.align		4
.L_380:
        /*0018*/ 	.byte	0x04, 0x17
        /*001a*/ 	.short	(.L_382 - .L_381)
.L_381:
        /*001c*/ 	.word	0x00000000
        /*0020*/ 	.short	0x0004
        /*0022*/ 	.short	0x0068
        /*0024*/ 	.byte	0x00, 0xf0, 0x21, 0x00


	//----- nvinfo : EIATTR_KPARAM_INFO
	.align		4
.L_382:
        /*0028*/ 	.byte	0x04, 0x17
        /*002a*/ 	.short	(.L_384 - .L_383)
.L_383:
        /*002c*/ 	.word	0x00000000
        /*0030*/ 	.short	0x0003
        /*0032*/ 	.short	0x0020
        /*0034*/ 	.byte	0x00, 0xf0, 0x21, 0x01


	//----- nvinfo : EIATTR_KPARAM_INFO
	.align		4
.L_384:
        /*0038*/ 	.byte	0x04, 0x17
        /*003a*/ 	.short	(.L_386 - .L_385)
.L_385:
        /*003c*/ 	.word	0x00000000
        /*0040*/ 	.short	0x0002
        /*0042*/ 	.short	0x0018
        /*0044*/ 	.byte	0x00, 0xf0, 0x21, 0x00


	//----- nvinfo : EIATTR_KPARAM_INFO
	.align		4
.L_386:
        /*0048*/ 	.byte	0x04, 0x17
        /*004a*/ 	.short	(.L_388 - .L_387)
.L_387:
        /*004c*/ 	.word	0x00000000
        /*0050*/ 	.short	0x0001
        /*0052*/ 	.short	0x0010
        /*0054*/ 	.byte	0x00, 0xf5, 0x21, 0x00


	//----- nvinfo : EIATTR_KPARAM_INFO
	.align		4
.L_388:
        /*0058*/ 	.byte	0x04, 0x17
        /*005a*/ 	.short	(.L_390 - .L_389)
.L_389:
        /*005c*/ 	.word	0x00000000
        /*0060*/ 	.short	0x0000
        /*0062*/ 	.short	0x0000
        /*0064*/ 	.byte	0x00, 0xf0, 0x41, 0x00


	//----- nvinfo : EIATTR_SPARSE_MMA_MASK
	.align		4
.L_390:
        /*0068*/ 	.byte	0x03, 0x50
        /*006a*/ 	.short	0x0000


	//----- nvinfo : EIATTR_MAXREG_COUNT
	.align		4
        /*006c*/ 	.byte	0x03, 0x1b
        /*006e*/ 	.short	0x00ff


	//----- nvinfo : EIATTR_NUM_BARRIERS
	.align		4
        /*0070*/ 	.byte	0x02, 0x4c
        /*0072*/ 	.byte	0x01
	.zero		1


	//----- nvinfo : EIATTR_MERCURY_ISA_VERSION
	.align		4
        /*0074*/ 	.byte	0x03, 0x5f
        /*0076*/ 	.short	0x0101


	//----- nvinfo : EIATTR_COOP_GROUP_MASK_REGIDS
	.align		4
        /*0078*/ 	.byte	0x04, 0x29
        /*007a*/ 	.short	(.L_392 - .L_391)


	//   ....[0]....
.L_391:
        /*007c*/ 	.word	0xffffffff


	//   ....[1]....
        /*0080*/ 	.word	0xffffffff


	//   ....[2]....
        /*0084*/ 	.word	0xffffffff


	//   ....[3]....
        /*0088*/ 	.word	0xffffffff


	//   ....[4]....
        /*008c*/ 	.word	0xffffffff


	//   ....[5]....
        /*0090*/ 	.word	0xffffffff


	//   ....[6]....
        /*0094*/ 	.word	0xffffffff


	//   ....[7]....
        /*0098*/ 	.word	0xffffffff


	//   ....[8]....
        /*009c*/ 	.word	0xffffffff


	//   ....[9]....
        /*00a0*/ 	.word	0xffffffff


	//   ....[10]....
        /*00a4*/ 	.word	0xffffffff


	//   ....[11]....
        /*00a8*/ 	.word	0xffffffff


	//   ....[12]....
        /*00ac*/ 	.word	0xffffffff


	//   ....[13]....
        /*00b0*/ 	.word	0xffffffff


	//   ....[14]....
        /*00b4*/ 	.word	0xffffffff


	//   ....[15]....
        /*00b8*/ 	.word	0xffffffff


	//   ....[16]....
        /*00bc*/ 	.word	0xffffffff


	//   ....[17]....
        /*00c0*/ 	.word	0xffffffff


	//   ....[18]....
        /*00c4*/ 	.word	0xffffffff


	//   ....[19]....
        /*00c8*/ 	.word	0xffffffff


	//   ....[20]....
        /*00cc*/ 	.word	0xffffffff


	//   ....[21]....
        /*00d0*/ 	.word	0xffffffff


	//   ....[22]....
        /*00d4*/ 	.word	0xffffffff


	//   ....[23]....
        /*00d8*/ 	.word	0xffffffff


	//   ....[24]....
        /*00dc*/ 	.word	0xffffffff


	//   ....[25]....
        /*00e0*/ 	.word	0xffffffff


	//   ....[26]....
        /*00e4*/ 	.word	0xffffffff


	//   ....[27]....
        /*00e8*/ 	.word	0xffffffff


	//   ....[28]....
        /*00ec*/ 	.word	0xffffffff


	//   ....[29]....
        /*00f0*/ 	.word	0xffffffff


	//   ....[30]....
        /*00f4*/ 	.word	0xffffffff


	//   ....[31]....
        /*00f8*/ 	.word	0xffffffff


	//   ....[32]....
        /*00fc*/ 	.word	0xffffffff


	//   ....[33]....
        /*0100*/ 	.word	0xffffffff


	//   ....[34]....
        /*0104*/ 	.word	0xffffffff


	//   ....[35]....
        /*0108*/ 	.word	0xffffffff


	//   ....[36]....
        /*010c*/ 	.word	0xffffffff


	//   ....[37]....
        /*0110*/ 	.word	0xffffffff


	//   ....[38]....
        /*0114*/ 	.word	0xffffffff


	//   ....[39]....
        /*0118*/ 	.word	0xffffffff


	//   ....[40]....
        /*011c*/ 	.word	0xffffffff


	//   ....[41]....
        /*0120*/ 	.word	0xffffffff


	//   ....[42]....
        /*0124*/ 	.word	0xffffffff


	//   ....[43]....
        /*0128*/ 	.word	0xffffffff


	//   ....[44]....
        /*012c*/ 	.word	0xffffffff


	//   ....[45]....
        /*0130*/ 	.word	0xffffffff


	//   ....[46]....
        /*0134*/ 	.word	0xffffffff


	//   ....[47]....
        /*0138*/ 	.word	0xffffffff


	//   ....[48]....
        /*013c*/ 	.word	0xffffffff


	//   ....[49]....
        /*0140*/ 	.word	0xffffffff


	//   ....[50]....
        /*0144*/ 	.word	0xffffffff


	//   ....[51]....
        /*0148*/ 	.word	0xffffffff


	//   ....[52]....
        /*014c*/ 	.word	0xffffffff


	//   ....[53]....
        /*0150*/ 	.word	0xffffffff


	//   ....[54]....
        /*0154*/ 	.word	0xffffffff


	//   ....[55]....
        /*0158*/ 	.word	0xffffffff


	//   ....[56]....
        /*015c*/ 	.word	0xffffffff


	//   ....[57]....
        /*0160*/ 	.word	0xffffffff


	//   ....[58]....
        /*0164*/ 	.word	0xffffffff


	//   ....[59]....
        /*0168*/ 	.word	0xffffffff


	//----- nvinfo : EIATTR_COOP_GROUP_INSTR_OFFSETS
	.align		4
.L_392:
        /*016c*/ 	.byte	0x04, 0x28
        /*016e*/ 	.short	(.L_394 - .L_393)


	//   ....[0]....
.L_393:
        /*0170*/ 	.word	0x00000d70


	//   ....[1]....
        /*0174*/ 	.word	0x00000da0


	//   ....[2]....
        /*0178*/ 	.word	0x00000dc0


	//   ....[3]....
        /*017c*/ 	.word	0x00000dd0


	//   ....[4]....
        /*0180*/ 	.word	0x00000f60


	//   ....[5]....
        /*0184*/ 	.word	0x00000f90


	//   ....[6]....
        /*0188*/ 	.word	0x00000fc0


	//   ....[7]....
        /*018c*/ 	.word	0x00000fe0


	//   ....[8]....
        /*0190*/ 	.word	0x00001160


	//   ....[9]....
        /*0194*/ 	.word	0x00001190


	//   ....[10]....
        /*0198*/ 	.word	0x000011c0


	//   ....[11]....
        /*019c*/ 	.word	0x000011e0


	//   ....[12]....
        /*01a0*/ 	.word	0x00001360


	//   ....[13]....
        /*01a4*/ 	.word	0x00001390


	//   ....[14]....
        /*01a8*/ 	.word	0x000013c0


	//   ....[15]....
        /*01ac*/ 	.word	0x000013e0


	//   ....[16]....
        /*01b0*/ 	.word	0x00001560


	//   ....[17]....
        /*01b4*/ 	.word	0x00001590


	//   ....[18]....
        /*01b8*/ 	.word	0x000015c0


	//   ....[19]....
        /*01bc*/ 	.word	0x000015e0


	//   ....[20]....
        /*01c0*/ 	.word	0x00002340


	//   ....[21]....
        /*01c4*/ 	.word	0x00002350


	//   ....[22]....
        /*01c8*/ 	.word	0x00002360


	//   ....[23]....
        /*01cc*/ 	.word	0x00002380


	//   ....[24]....
        /*01d0*/ 	.word	0x00002500


	//   ....[25]....
        /*01d4*/ 	.word	0x00002540


	//   ....[26]....
        /*01d8*/ 	.word	0x00002570


	//   ....[27]....
        /*01dc*/ 	.word	0x00002590


	//   ....[28]....
        /*01e0*/ 	.word	0x00002710


	//   ....[29]....
        /*01e4*/ 	.word	0x00002750


	//   ....[30]....
        /*01e8*/ 	.word	0x00002780


	//   ....[31]....
        /*01ec*/ 	.word	0x000027a0


	//   ....[32]....
        /*01f0*/ 	.word	0x00002920


	//   ....[33]....
        /*01f4*/ 	.word	0x00002960


	//   ....[34]....
        /*01f8*/ 	.word	0x00002990


	//   ....[35]....
        /*01fc*/ 	.word	0x000029b0


	//   ....[36]....
        /*0200*/ 	.word	0x00002b30


	//   ....[37]....
        /*0204*/ 	.word	0x00002b70


	//   ....[38]....
        /*0208*/ 	.word	0x00002ba0


	//   ....[39]....
        /*020c*/ 	.word	0x00002bc0


	//   ....[40]....
        /*0210*/ 	.word	0x000053c0


	//   ....[41]....
        /*0214*/ 	.word	0x000053f0


	//   ....[42]....
        /*0218*/ 	.word	0x00005410


	//   ....[43]....
        /*021c*/ 	.word	0x00005420


	//   ....[44]....
        /*0220*/ 	.word	0x000055b0


	//   ....[45]....
        /*0224*/ 	.word	0x000055e0


	//   ....[46]....
        /*0228*/ 	.word	0x00005610


	//   ....[47]....
        /*022c*/ 	.word	0x00005630


	//   ....[48]....
        /*0230*/ 	.word	0x000057b0


	//   ....[49]....
        /*0234*/ 	.word	0x000057e0


	//   ....[50]....
        /*0238*/ 	.word	0x00005810


	//   ....[51]....
        /*023c*/ 	.word	0x00005830


	//   ....[52]....
        /*0240*/ 	.word	0x000059b0


	//   ....[53]....
        /*0244*/ 	.word	0x000059e0


	//   ....[54]....
        /*0248*/ 	.word	0x00005a10


	//   ....[55]....
        /*024c*/ 	.word	0x00005a30


	//   ....[56]....
        /*0250*/ 	.word	0x00005bb0


	//   ....[57]....
        /*0254*/ 	.word	0x00005be0


	//   ....[58]....
        /*0258*/ 	.word	0x00005c10


	//   ....[59]....
        /*025c*/ 	.word	0x00005c30


	//----- nvinfo : EIATTR_VRC_CTA_INIT_COUNT
	.align		4
.L_394:
        /*0260*/ 	.byte	0x02, 0x4a
	.zero		1
	.zero		1


	//----- nvinfo : EIATTR_EXIT_INSTR_OFFSETS
	.align		4
        /*0264*/ 	.byte	0x04, 0x1c
        /*0266*/ 	.short	(.L_396 - .L_395)


	//   ....[0]....
.L_395:
        /*0268*/ 	.word	0x000068d0


	//   ....[1]....
        /*026c*/ 	.word	0x00006920


	//----- nvinfo : EIATTR_MAX_THREADS
	.align		4
.L_396:
        /*0270*/ 	.byte	0x04, 0x05
        /*0272*/ 	.short	(.L_398 - .L_397)
.L_397:
        /*0274*/ 	.word	0x00000100
        /*0278*/ 	.word	0x00000001
        /*027c*/ 	.word	0x00000001


	//----- nvinfo : EIATTR_CRS_STACK_SIZE
	.align		4
.L_398:
        /*0280*/ 	.byte	0x04, 0x1e
        /*0282*/ 	.short	(.L_400 - .L_399)
.L_399:
        /*0284*/ 	.word	0x00000000


	//----- nvinfo : EIATTR_CBANK_PARAM_SIZE
	.align		4
.L_400:
        /*0288*/ 	.byte	0x03, 0x19
        /*028a*/ 	.short	0x0071


	//----- nvinfo : EIATTR_PARAM_CBANK
	.align		4
        /*028c*/ 	.byte	0x04, 0x0a
        /*028e*/ 	.short	(.L_402 - .L_401)
	.align		4
.L_401:
        /*0290*/ 	.word	index@(.nv.constant0._ZN6thrust24THRUST_300001_SM_1000_NS8cuda_cub4core6detail13_kernel_agentINS1_8__reduce11ReduceAgentINS0_12zip_iteratorIN4cuda3std3__45tupleIJNS0_6detail15normal_iteratorINS0_10device_ptrIdEEEENS0_17counting_iteratorIlNS0_11use_defaultESI_SI_EEEEEEEPNSB_IJdlEEESM_lNS1_9__extrema9arg_max_fIdlNSA_4lessIdEEEEEEJSL_SN_lN3cub18CUB_300001_SM_100013GridEvenShareIlEENSV_9GridQueueIyEESS_EEEvDpT0_)
        /*0294*/ 	.short	0x0380
        /*0296*/ 	.short	0x0071


	//----- nvinfo : EIATTR_SW_WAR
	.align		4
.L_402:
        /*0298*/ 	.byte	0x04, 0x36
        /*029a*/ 	.short	(.L_404 - .L_403)
.L_403:
        /*029c*/ 	.word	0x00000008
.L_404:


//--------------------- .nv.info._ZN6thrust24THRUST_300001_SM_1000_NS8cuda_cub4core6detail13_kernel_agentINS1_8__reduce11ReduceAgentINS0_12zip_iteratorIN4cuda3std3__45tupleIJNS0_6detail15normal_iteratorINS0_10device_ptrIdEEEENS0_17counting_iteratorIlNS0_11use_defaultESI_SI_EEEEEEEPNSB_IJdlEEESM_lNS1_9__extrema9arg_max_fIdlNSA_4lessIdEEEEEEJSL_SN_lSS_EEEvDpT0_ --------------------------
	.section	.nv.info._ZN6thrust24THRUST_300001_SM_1000_NS8cuda_cub4core6detail13_kernel_agentINS1_8__reduce11ReduceAgentINS0_12zip_iteratorIN4cuda3std3__45tupleIJNS0_6detail15normal_iteratorINS0_10device_ptrIdEEEENS0_17counting_iteratorIlNS0_11use_defaultESI_SI_EEEEEEEPNSB_IJdlEEESM_lNS1_9__extrema9arg_max_fIdlNSA_4lessIdEEEEEEJSL_SN_lSS_EEEvDpT0_,"",@"SHT_CUDA_INFO"
	.sectionflags	@""
	.align	4


	//----- nvinfo : EIATTR_CUDA_API_VERSION
	.align		4
        /*0000*/ 	.byte	0x04, 0x37
        /*0002*/ 	.short	(.L_406 - .L_405)
.L_405:
        /*0004*/ 	.word	0x00000082


	//----- nvinfo : EIATTR_KPARAM_INFO
	.align		4
.L_406:
        /*0008*/ 	.byte	0x04, 0x17
        /*000a*/ 	.short	(.L_408 - .L_407)
.L_407:
        /*000c*/ 	.word	0x00000000
        /*0010*/ 	.short	0x0003
        /*0012*/ 	.short	0x0020
        /*0014*/ 	.byte	0x00, 0xf0, 0x05, 0x00


	//----- nvinfo : EIATTR_KPARAM_INFO
	.align		4
.L_408:
        /*0018*/ 	.byte	0x04, 0x17
        /*001a*/ 	.short	(.L_410 - .L_409)
.L_409:
        /*001c*/ 	.word	0x00000000
        /*0020*/ 	.short	0x0002
        /*0022*/ 	.short	0x0018
        /*0024*/ 	.byte	0x00, 0xf0, 0x21, 0x00


	//----- nvinfo : EIATTR_KPARAM_INFO
	.align		4
.L_410:
        /*0028*/ 	.byte	0x04, 0x17
        /*002a*/ 	.short	(.L_412 - .L_411)
.L_411:
        /*002c*/ 	.word	0x00000000
        /*0030*/ 	.short	0x0001
        /*0032*/ 	.short	0x0010
        /*0034*/ 	.byte	0x00, 0xf5, 0x21, 0x00


	//----- nvinfo : EIATTR_KPARAM_INFO
	.align		4
.L_412:
        /*0038*/ 	.byte	0x04, 0x17
        /*003a*/ 	.short	(.L_414 - .L_413)
.L_413:
        /*003c*/ 	.word	0x00000000
        /*0040*/ 	.short	0x0000
        /*0042*/ 	.short	0x0000
        /*0044*/ 	.byte	0x00, 0xf0, 0x41, 0x00


	//----- nvinfo : EIATTR_SPARSE_MMA_MASK
	.align		4
.L_414:
        /*0048*/ 	.byte	0x03, 0x50
        /*004a*/ 	.short	0x0000


	//----- nvinfo : EIATTR_MAXREG_COUNT
	.align		4
        /*004c*/ 	.byte	0x03, 0x1b
        /*004e*/ 	.short	0x00ff


	//----- nvinfo : EIATTR_NUM_BARRIERS
	.align		4
        /*0050*/ 	.byte	0x02, 0x4c
        /*0052*/ 	.byte	0x01
	.zero		1


	//----- nvinfo : EIATTR_MERCURY_ISA_VERSION
	.align		4
        /*0054*/ 	.byte	0x03, 0x5f
        /*0056*/ 	.short	0x0101


	//----- nvinfo : EIATTR_COOP_GROUP_MASK_REGIDS
	.align		4
        /*0058*/ 	.byte	0x04, 0x29
        /*005a*/ 	.short	(.L_416 - .L_415)


	//   ....[0]....
.L_415:
        /*005c*/ 	.word	0xffffffff


	//   ....[1]....
        /*0060*/ 	.word	0xffffffff


	//   ....[2]....
        /*0064*/ 	.word	0xffffffff


	//   ....[3]....
        /*0068*/ 	.word	0xffffffff


	//   ....[4]....
        /*006c*/ 	.word	0xffffffff


	//   ....[5]....
        /*0070*/ 	.word	0xffffffff


	//   ....[6]....
        /*0074*/ 	.word	0xffffffff


	//   ....[7]....
        /*0078*/ 	.word	0xffffffff


	//   ....[8]....
        /*007c*/ 	.word	0xffffffff


	//   ....[9]....
        /*0080*/ 	.word	0xffffffff


	//   ....[10]....
        /*0084*/ 	.word	0xffffffff


	//   ....[11]....
        /*0088*/ 	.word	0xffffffff


	//   ....[12]....
        /*008c*/ 	.word	0xffffffff


	//   ....[13]....
        /*0090*/ 	.word	0xffffffff


	//   ....[14]....
        /*0094*/ 	.word	0xffffffff


	//   ....[15]....
        /*0098*/ 	.word	0xffffffff


	//   ....[16]....
        /*009c*/ 	.word	0xffffffff


	//   ....[17]....
        /*00a0*/ 	.word	0xffffffff


	//   ....[18]....
        /*00a4*/ 	.word	0xffffffff


	//   ....[19]....
        /*00a8*/ 	.word	0xffffffff


	//   ....[20]....
        /*00ac*/ 	.word	0xffffffff


	//   ....[21]....
        /*00b0*/ 	.word	0xffffffff


	//   ....[22]....
        /*00b4*/ 	.word	0xffffffff


	//   ....[23]....
        /*00b8*/ 	.word	0xffffffff


	//   ....[24]....
        /*00bc*/ 	.word	0xffffffff


	//   ....[25]....
        /*00c0*/ 	.word	0xffffffff


	//   ....[26]....
        /*00c4*/ 	.word	0xffffffff


	//   ....[27]....
        /*00c8*/ 	.word	0xffffffff


	//   ....[28]....
        /*00cc*/ 	.word	0xffffffff


	//   ....[29]....
        /*00d0*/ 	.word	0xffffffff


	//   ....[30]....
        /*00d4*/ 	.word	0xffffffff


	//   ....[31]....
        /*00d8*/ 	.word	0xffffffff


	//   ....[32]....
        /*00dc*/ 	.word	0xffffffff


	//   ....[33]....
        /*00e0*/ 	.word	0xffffffff


	//   ....[34]....
        /*00e4*/ 	.word	0xffffffff


	//   ....[35]....
        /*00e8*/ 	.word	0xffffffff


	//   ....[36]....
        /*00ec*/ 	.word	0xffffffff


	//   ....[37]....
        /*00f0*/ 	.word	0xffffffff


	//   ....[38]....
        /*00f4*/ 	.word	0xffffffff


	//   ....[39]....
        /*00f8*/ 	.word	0xffffffff


	//   ....[40]....
        /*00fc*/ 	.word	0xffffffff


	//   ....[41]....
        /*0100*/ 	.word	0xffffffff


	//   ....[42]....
        /*0104*/ 	.word	0xffffffff


	//   ....[43]....
        /*0108*/ 	.word	0xffffffff


	//   ....[44]....
        /*010c*/ 	.word	0xffffffff


	//   ....[45]....
        /*0110*/ 	.word	0xffffffff


	//   ....[46]....
        /*0114*/ 	.word	0xffffffff


	//   ....[47]....
        /*0118*/ 	.word	0xffffffff


	//   ....[48]....
        /*011c*/ 	.word	0xffffffff


	//   ....[49]....
        /*0120*/ 	.word	0xffffffff


	//   ....[50]....
        /*0124*/ 	.word	0xffffffff


	//   ....[51]....
        /*0128*/ 	.word	0xffffffff


	//   ....[52]....
        /*012c*/ 	.word	0xffffffff


	//   ....[53]....
        /*0130*/ 	.word	0xffffffff


	//   ....[54]....
        /*0134*/ 	.word	0xffffffff


	//   ....[55]....
        /*0138*/ 	.word	0xffffffff


	//   ....[56]....
        /*013c*/ 	.word	0xffffffff


	//   ....[57]....
        /*0140*/ 	.word	0xffffffff


	//   ....[58]....
        /*0144*/ 	.word	0xffffffff


	//   ....[59]....
        /*0148*/ 	.word	0xffffffff


	//----- nvinfo : EIATTR_COOP_GROUP_INSTR_OFFSETS
	.align		4
.L_416:
        /*014c*/ 	.byte	0x04, 0x28
        /*014e*/ 	.short	(.L_418 - .L_417)


	//   ....[0]....
.L_417:
        /*0150*/ 	.word	0x00000cb0


	//   ....[1]....
        /*0154*/ 	.word	0x00000ce0


	//   ....[2]....
        /*0158*/ 	.word	0x00000d00


	//   ....[3]....
        /*015c*/ 	.word	0x00000d10


	//   ....[4]....
        /*0160*/ 	.word	0x00000ea0


	//   ....[5]....
        /*0164*/ 	.word	0x00000ed0


	//   ....[6]....
        /*0168*/ 	.word	0x00000f00


	//   ....[7]....
        /*016c*/ 	.word	0x00000f20


	//   ....[8]....
        /*0170*/ 	.word	0x000010a0


	//   ....[9]....
        /*0174*/ 	.word	0x000010d0


	//   ....[10]....
        /*0178*/ 	.word	0x00001100


	//   ....[11]....
        /*017c*/ 	.word	0x00001120


	//   ....[12]....
        /*0180*/ 	.word	0x000012a0


	//   ....[13]....
        /*0184*/ 	.word	0x000012d0


	//   ....[14]....
        /*0188*/ 	.word	0x00001300


	//   ....[15]....
        /*018c*/ 	.word	0x00001320


	//   ....[16]....
        /*0190*/ 	.word	0x000014a0


	//   ....[17]....
        /*0194*/ 	.word	0x000014d0


	//   ....[18]....
        /*0198*/ 	.word	0x00001500


	//   ....[19]....
        /*019c*/ 	.word	0x00001520


	//   ....[20]....
        /*01a0*/ 	.word	0x00002280


	//   ....[21]....
        /*01a4*/ 	.word	0x00002290


	//   ....[22]....
        /*01a8*/ 	.word	0x000022a0


	//   ....[23]....
        /*01ac*/ 	.word	0x000022c0


	//   ....[24]....
        /*01b0*/ 	.word	0x00002440


	//   ....[25]....
        /*01b4*/ 	.word	0x00002480


	//   ....[26]....
        /*01b8*/ 	.word	0x000024b0


	//   ....[27]....
        /*01bc*/ 	.word	0x000024d0


	//   ....[28]....
        /*01c0*/ 	.word	0x00002650


	//   ....[29]....
        /*01c4*/ 	.word	0x00002690


	//   ....[30]....
        /*01c8*/ 	.word	0x000026c0


	//   ....[31]....
        /*01cc*/ 	.word	0x000026e0


	//   ....[32]....
        /*01d0*/ 	.word	0x00002860


	//   ....[33]....
        /*01d4*/ 	.word	0x000028a0


	//   ....[34]....
        /*01d8*/ 	.word	0x000028d0


	//   ....[35]....
        /*01dc*/ 	.word	0x000028f0


	//   ....[36]....
        /*01e0*/ 	.word	0x00002a70


	//   ....[37]....
        /*01e4*/ 	.word	0x00002ab0


	//   ....[38]....
        /*01e8*/ 	.word	0x00002ae0


	//   ....[39]....
        /*01ec*/ 	.word	0x00002b00


	//   ....[40]....
        /*01f0*/ 	.word	0x00004f70


	//   ....[41]....
        /*01f4*/ 	.word	0x00004fa0


	//   ....[42]....
        /*01f8*/ 	.word	0x00004fc0


	//   ....[43]....
        /*01fc*/ 	.word	0x00004fd0


	//   ....[44]....
        /*0200*/ 	.word	0x00005160


	//   ....[45]....
        /*0204*/ 	.word	0x00005190


	//   ....[46]....
        /*0208*/ 	.word	0x000051c0


	//   ....[47]....
        /*020c*/ 	.word	0x000051e0


	//   ....[48]....
        /*0210*/ 	.word	0x00005360


	//   ....[49]....
        /*0214*/ 	.word	0x00005390


	//   ....[50]....
        /*0218*/ 	.word	0x000053c0


	//   ....[51]....
        /*021c*/ 	.word	0x000053e0


	//   ....[52]....
        /*0220*/ 	.word	0x00005560


	//   ....[53]....
        /*0224*/ 	.word	0x00005590


	//   ....[54]....
        /*0228*/ 	.word	0x000055c0


	//   ....[55]....
        /*022c*/ 	.word	0x000055e0


	//   ....[56]....
        /*0230*/ 	.word	0x00005760


	//   ....[57]....
        /*0234*/ 	.word	0x00005790


	//   ....[58]....
        /*0238*/ 	.word	0x000057c0


	//   ....[59]....
        /*023c*/ 	.word	0x000057e0


	//----- nvinfo : EIATTR_VRC_CTA_INIT_COUNT
	.align		4
.L_418:
        /*0240*/ 	.byte	0x02, 0x4a
	.zero		1
	.zero		1


	//----- nvinfo : EIATTR_EXIT_INSTR_OFFSETS
	.align		4
        /*0244*/ 	.byte	0x04, 0x1c
        /*0246*/ 	.short	(.L_420 - .L_419)


	//   ....[0]....
.L_419:
        /*0248*/ 	.word	0x00000040


	//   ....[1]....
        /*024c*/ 	.word	0x00006480


	//   ....[2]....
        /*0250*/ 	.word	0x000064c0


	//----- nvinfo : EIATTR_MAX_THREADS
	.align		4
.L_420:
        /*0254*/ 	.byte	0x04, 0x05
        /*0256*/ 	.short	(.L_422 - .L_421)
.L_421:
        /*0258*/ 	.word	0x00000100
        /*025c*/ 	.word	0x00000001
        /*0260*/ 	.word	0x00000001


	//----- nvinfo : EIATTR_CRS_STACK_SIZE
	.align		4
.L_422:
        /*0264*/ 	.byte	0x04, 0x1e
        /*0266*/ 	.short	(.L_424 - .L_423)
.L_423:
        /*0268*/ 	.word	0x00000000


	//----- nvinfo : EIATTR_CBANK_PARAM_SIZE
	.align		4
.L_424:
        /*026c*/ 	.byte	0x03, 0x19
        /*026e*/ 	.short	0x0021


	//----- nvinfo : EIATTR_PARAM_CBANK
	.align		4
        /*0270*/ 	.byte	0x04, 0x0a
        /*0272*/ 	.short	(.L_426 - .L_425)
	.align		4
.L_425:
        /*0274*/ 	.word	index@(.nv.constant0._ZN6thrust24THRUST_300001_SM_1000_NS8cuda_cub4core6detail13_kernel_agentINS1_8__reduce11ReduceAgentINS0_12zip_iteratorIN4cuda3std3__45tupleIJNS0_6detail15normal_iteratorINS0_10device_ptrIdEEEENS0_17counting_iteratorIlNS0_11use_defaultESI_SI_EEEEEEEPNSB_IJdlEEESM_lNS1_9__extrema9arg_max_fIdlNSA_4lessIdEEEEEEJSL_SN_lSS_EEEvDpT0_)
        /*0278*/ 	.short	0x0380
        /*027a*/ 	.short	0x0021


	//----- nvinfo : EIATTR_SW_WAR
	.align		4
.L_426:
        /*027c*/ 	.byte	0x04, 0x36
        /*027e*/ 	.short	(.L_428 - .L_427)
.L_427:
        /*0280*/ 	.word	0x00000008
.L_428:


//--------------------- .nv.info._ZN6thrust24THRUST_300001_SM_1000_NS8cuda_cub4core6detail13_kernel_agentINS1_8__reduce11ReduceAgentIPN4cuda3std3__45tupleIJdlEEESC_SB_iNS1_9__extrema9arg_max_fIdlNS9_4lessIdEEEEEEJSC_SC_iSH_EEEvDpT0_ --------------------------
	.section	.nv.info._ZN6thrust24THRUST_300001_SM_1000_NS8cuda_cub4core6detail13_kernel_agentINS1_8__reduce11ReduceAgentIPN4cuda3std3__45tupleIJdlEEESC_SB_iNS1_9__extrema9arg_max_fIdlNS9_4lessIdEEEEEEJSC_SC_iSH_EEEvDpT0_,"",@"SHT_CUDA_INFO"
	.sectionflags	@""
	.align	4


	//----- nvinfo : EIATTR_CUDA_API_VERSION
	.align		4
        /*0000*/ 	.byte	0x04, 0x37
        /*0002*/ 	.short	(.L_430 - .L_429)
.L_429:
        /*0004*/ 	.word	0x00000082


	//----- nvinfo : EIATTR_KPARAM_INFO
	.align		4
.L_430:
        /*0008*/ 	.byte	0x04, 0x17
        /*000a*/ 	.short	(.L_432 - .L_431)
.L_431:
        /*000c*/ 	.word	0x00000000
        /*0010*/ 	.short	0x0003
        /*0012*/ 	.short	0x0014
        /*0014*/ 	.byte	0x00, 0xf0, 0x05, 0x00


	//----- nvinfo : EIATTR_KPARAM_INFO
	.align		4
.L_432:
        /*0018*/ 	.byte	0x04, 0x17
        /*001a*/ 	.short	(.L_434 - .L_433)
.L_433:
        /*001c*/ 	.word	0x00000000
        /*0020*/ 	.short	0x0002
        /*0022*/ 	.short	0x0010
        /*0024*/ 	.byte	0x00, 0xf0, 0x11, 0x00


	//----- nvinfo : EIATTR_KPARAM_INFO
	.align		4
.L_434:
        /*0028*/ 	.byte	0x04, 0x17
        /*002a*/ 	.short	(.L_436 - .L_435)
.L_435:
        /*002c*/ 	.word	0x00000000
        /*0030*/ 	.short	0x0001
        /*0032*/ 	.short	0x0008
        /*0034*/ 	.byte	0x00, 0xf5, 0x21, 0x00


	//----- nvinfo : EIATTR_KPARAM_INFO
	.align		4
.L_436:
        /*0038*/ 	.byte	0x04, 0x17
        /*003a*/ 	.short	(.L_438 - .L_437)
.L_437:
        /*003c*/ 	.word	0x00000000
        /*0040*/ 	.short	0x0000
        /*0042*/ 	.short	0x0000
        /*0044*/ 	.byte	0x00, 0xf5, 0x21, 0x00


	//----- nvinfo : EIATTR_SPARSE_MMA_MASK
	.align		4
.L_438:
        /*0048*/ 	.byte	0x03, 0x50
        /*004a*/ 	.short	0x0000


	//----- nvinfo : EIATTR_MAXREG_COUNT
	.align		4
        /*004c*/ 	.byte	0x03, 0x1b
        /*004e*/ 	.short	0x00ff


	//----- nvinfo : EIATTR_NUM_BARRIERS
	.align		4
        /*0050*/ 	.byte	0x02, 0x4c
        /*0052*/ 	.byte	0x01
	.zero		1


	//----- nvinfo : EIATTR_MERCURY_ISA_VERSION
	.align		4
        /*0054*/ 	.byte	0x03, 0x5f
        /*0056*/ 	.short	0x0101


	//----- nvinfo : EIATTR_COOP_GROUP_MASK_REGIDS
	.align		4
        /*0058*/ 	.byte	0x04, 0x29
        /*005a*/ 	.short	(.L_440 - .L_439)


	//   ....[0]....
.L_439:
        /*005c*/ 	.word	0xffffffff


	//   ....[1]....
        /*0060*/ 	.word	0xffffffff


	//   ....[2]....
        /*0064*/ 	.word	0xffffffff


	//   ....[3]....
        /*0068*/ 	.word	0xffffffff


	//   ....[4]....
        /*006c*/ 	.word	0xffffffff


	//   ....[5]....
        /*0070*/ 	.word	0xffffffff


	//   ....[6]....
        /*0074*/ 	.word	0xffffffff


	//   ....[7]....
        /*0078*/ 	.word	0xffffffff


	//   ....[8]....
        /*007c*/ 	.word	0xffffffff


	//   ....[9]....
        /*0080*/ 	.word	0xffffffff


	//   ....[10]....
        /*0084*/ 	.word	0xffffffff


	//   ....[11]....
        /*0088*/ 	.word	0xffffffff


	//   ....[12]....
        /*008c*/ 	.word	0xffffffff


	//   ....[13]....
        /*0090*/ 	.word	0xffffffff


	//   ....[14]....
        /*0094*/ 	.word	0xffffffff


	//   ....[15]....
        /*0098*/ 	.word	0xffffffff


	//   ....[16]....
        /*009c*/ 	.word	0xffffffff


	//   ....[17]....
        /*00a0*/ 	.word	0xffffffff


	//   ....[18]....
        /*00a4*/ 	.word	0xffffffff


	//   ....[19]....
        /*00a8*/ 	.word	0xffffffff


	//   ....[20]....
        /*00ac*/ 	.word	0xffffffff


	//   ....[21]....
        /*00b0*/ 	.word	0xffffffff


	//   ....[22]....
        /*00b4*/ 	.word	0xffffffff


	//   ....[23]....
        /*00b8*/ 	.word	0xffffffff


	//   ....[24]....
        /*00bc*/ 	.word	0xffffffff


	//   ....[25]....
        /*00c0*/ 	.word	0xffffffff


	//   ....[26]....
        /*00c4*/ 	.word	0xffffffff


	//   ....[27]....
        /*00c8*/ 	.word	0xffffffff


	//   ....[28]....
        /*00cc*/ 	.word	0xffffffff


	//   ....[29]....
        /*00d0*/ 	.word	0xffffffff


	//   ....[30]....
        /*00d4*/ 	.word	0xffffffff


	//   ....[31]....
        /*00d8*/ 	.word	0xffffffff


	//   ....[32]....
        /*00dc*/ 	.word	0xffffffff


	//   ....[33]....
        /*00e0*/ 	.word	0xffffffff


	//   ....[34]....
        /*00e4*/ 	.word	0xffffffff


	//   ....[35]....
        /*00e8*/ 	.word	0xffffffff


	//   ....[36]....
        /*00ec*/ 	.word	0xffffffff


	//   ....[37]....
        /*00f0*/ 	.word	0xffffffff


	//   ....[38]....
        /*00f4*/ 	.word	0xffffffff


	//   ....[39]....
        /*00f8*/ 	.word	0xffffffff


	//   ....[40]....
        /*00fc*/ 	.word	0xffffffff


	//   ....[41]....
        /*0100*/ 	.word	0xffffffff


	//   ....[42]....
        /*0104*/ 	.word	0xffffffff


	//   ....[43]....
        /*0108*/ 	.word	0xffffffff


	//   ....[44]....
        /*010c*/ 	.word	0xffffffff


	//   ....[45]....
        /*0110*/ 	.word	0xffffffff


	//   ....[46]....
        /*0114*/ 	.word	0xffffffff


	//   ....[47]....
        /*0118*/ 	.word	0xffffffff


	//   ....[48]....
        /*011c*/ 	.word	0xffffffff


	//   ....[49]....
        /*0120*/ 	.word	0xffffffff


	//   ....[50]....
        /*0124*/ 	.word	0xffffffff


	//   ....[51]....
        /*0128*/ 	.word	0xffffffff


	//   ....[52]....
        /*012c*/ 	.word	0xffffffff


	//   ....[53]....
        /*0130*/ 	.word	0xffffffff


	//   ....[54]....
        /*0134*/ 	.word	0xffffffff


	//   ....[55]....
        /*0138*/ 	.word	0xffffffff


	//   ....[56]....
        /*013c*/ 	.word	0xffffffff


	//   ....[57]....
        /*0140*/ 	.word	0xffffffff


	//   ....[58]....
        /*0144*/ 	.word	0xffffffff


	//   ....[59]....
        /*0148*/ 	.word	0xffffffff


	//----- nvinfo : EIATTR_COOP_GROUP_INSTR_OFFSETS
	.align		4
.L_440:
        /*014c*/ 	.byte	0x04, 0x28
        /*014e*/ 	.short	(.L_442 - .L_441)


	//   ....[0]....
.L_441:
        /*0150*/ 	.word	0x00000b70


	//   ....[1]....
        /*0154*/ 	.word	0x00000ba0


	//   ....[2]....
        /*0158*/ 	.word	0x00000bc0


	//   ....[3]....
        /*015c*/ 	.word	0x00000bd0


	//   ....[4]....
        /*0160*/ 	.word	0x00000d60


	//   ....[5]....
        /*0164*/ 	.word	0x00000d90


	//   ....[6]....
        /*0168*/ 	.word	0x00000dc0


	//   ....[7]....
        /*016c*/ 	.word	0x00000de0


	//   ....[8]....
        /*0170*/ 	.word	0x00000f60


	//   ....[9]....
        /*0174*/ 	.word	0x00000f90


	//   ....[10]....
        /*0178*/ 	.word	0x00000fc0


	//   ....[11]....
        /*017c*/ 	.word	0x00000fe0


	//   ....[12]....
        /*0180*/ 	.word	0x00001160


	//   ....[13]....
        /*0184*/ 	.word	0x00001190


	//   ....[14]....
        /*0188*/ 	.word	0x000011c0


	//   ....[15]....
        /*018c*/ 	.word	0x000011e0


	//   ....[16]....
        /*0190*/ 	.word	0x00001360


	//   ....[17]....
        /*0194*/ 	.word	0x000013a0


	//   ....[18]....
        /*0198*/ 	.word	0x000013d0


	//   ....[19]....
        /*019c*/ 	.word	0x000013e0


	//   ....[20]....
        /*01a0*/ 	.word	0x00002140


	//   ....[21]....
        /*01a4*/ 	.word	0x00002150


	//   ....[22]....
        /*01a8*/ 	.word	0x00002160


	//   ....[23]....
        /*01ac*/ 	.word	0x00002180


	//   ....[24]....
        /*01b0*/ 	.word	0x00002300


	//   ....[25]....
        /*01b4*/ 	.word	0x00002340


	//   ....[26]....
        /*01b8*/ 	.word	0x00002370


	//   ....[27]....
        /*01bc*/ 	.word	0x00002390


	//   ....[28]....
        /*01c0*/ 	.word	0x00002510


	//   ....[29]....
        /*01c4*/ 	.word	0x00002550


	//   ....[30]....
        /*01c8*/ 	.word	0x00002580


	//   ....[31]....
        /*01cc*/ 	.word	0x000025a0


	//   ....[32]....
        /*01d0*/ 	.word	0x00002720


	//   ....[33]....
        /*01d4*/ 	.word	0x00002760


	//   ....[34]....
        /*01d8*/ 	.word	0x00002790


	//   ....[35]....
        /*01dc*/ 	.word	0x000027b0


	//   ....[36]....
        /*01e0*/ 	.word	0x00002930


	//   ....[37]....
        /*01e4*/ 	.word	0x00002970


	//   ....[38]....
        /*01e8*/ 	.word	0x000029b0


	//   ....[39]....
        /*01ec*/ 	.word	0x000029c0


	//   ....[40]....
        /*01f0*/ 	.word	0x00004d80


	//   ....[41]....
        /*01f4*/ 	.word	0x00004db0


	//   ....[42]....
        /*01f8*/ 	.word	0x00004dd0


	//   ....[43]....
        /*01fc*/ 	.word	0x00004de0


	//   ....[44]....
        /*0200*/ 	.word	0x00004f70


	//   ....[45]....
        /*0204*/ 	.word	0x00004fa0


	//   ....[46]....
        /*0208*/ 	.word	0x00004fd0


	//   ....[47]....
        /*020c*/ 	.word	0x00004ff0


	//   ....[48]....
        /*0210*/ 	.word	0x00005170


	//   ....[49]....
        /*0214*/ 	.word	0x000051a0


	//   ....[50]....
        /*0218*/ 	.word	0x000051d0


	//   ....[51]....
        /*021c*/ 	.word	0x000051f0


	//   ....[52]....
        /*0220*/ 	.word	0x00005370


	//   ....[53]....
        /*0224*/ 	.word	0x000053a0


	//   ....[54]....
        /*0228*/ 	.word	0x000053d0


	//   ....[55]....
        /*022c*/ 	.word	0x000053f0


	//   ....[56]....
        /*0230*/ 	.word	0x00005570


	//   ....[57]....
        /*0234*/ 	.word	0x000055a0


	//   ....[58]....
        /*0238*/ 	.word	0x000055d0


	//   ....[59]....
        /*023c*/ 	.word	0x000055f0


	//----- nvinfo : EIATTR_VRC_CTA_INIT_COUNT
	.align		4
.L_442:
        /*0240*/ 	.byte	0x02, 0x4a
	.zero		1
	.zero		1


	//----- nvinfo : EIATTR_EXIT_INSTR_OFFSETS
	.align		4
        /*0244*/ 	.byte	0x04, 0x1c
        /*0246*/ 	.short	(.L_444 - .L_443)


	//   ....[0]....
.L_443:
        /*0248*/ 	.word	0x00000030


	//   ....[1]....
        /*024c*/ 	.word	0x00006290


	//   ....[2]....
        /*0250*/ 	.word	0x000062d0


	//----- nvinfo : EIATTR_MAX_THREADS
	.align		4
.L_444:
        /*0254*/ 	.byte	0x04, 0x05
        /*0256*/ 	.short	(.L_446 - .L_445)
.L_445:
        /*0258*/ 	.word	0x00000100
        /*025c*/ 	.word	0x00000001
        /*0260*/ 	.word	0x00000001


	//----- nvinfo : EIATTR_CRS_STACK_SIZE
	.align		4
.L_446:
        /*0264*/ 	.byte	0x04, 0x1e
        /*0266*/ 	.short	(.L_448 - .L_447)
.L_447:
        /*0268*/ 	.word	0x00000000


	//----- nvinfo : EIATTR_CBANK_PARAM_SIZE
	.align		4
.L_448:
        /*026c*/ 	.byte	0x03, 0x19
        /*026e*/ 	.short	0x0015


	//----- nvinfo : EIATTR_PARAM_CBANK
	.align		4
        /*0270*/ 	.byte	0x04, 0x0a
        /*0272*/ 	.short	(.L_450 - .L_449)
	.align		4
.L_449:
        /*0274*/ 	.word	index@(.nv.constant0._ZN6thrust24THRUST_300001_SM_1000_NS8cuda_cub4core6detail13_kernel_agentINS1_8__reduce11ReduceAgentIPN4cuda3std3__45tupleIJdlEEESC_SB_iNS1_9__extrema9arg_max_fIdlNS9_4lessIdEEEEEEJSC_SC_iSH_EEEvDpT0_)
        /*0278*/ 	.short	0x0380
        /*027a*/ 	.short	0x0015


	//----- nvinfo : EIATTR_SW_WAR
	.align		4
.L_450:
        /*027c*/ 	.byte	0x04, 0x36
        /*027e*/ 	.short	(.L_452 - .L_451)
.L_451:
        /*0280*/ 	.word	0x00000008
.L_452:


//--------------------- .nv.info._ZN6thrust24THRUST_300001_SM_1000_NS8cuda_cub4core6detail13_kernel_agentINS1_8__reduce11ReduceAgentINS0_12zip_iteratorIN4cuda3std3__45tupleIJNS0_6detail15normal_iteratorINS0_10device_ptrIdEEEENS0_17counting_iteratorIlNS0_11use_defaultESI_SI_EEEEEEEPNSB_IJdlEEESM_iNS1_9__extrema9arg_max_fIdlNSA_4lessIdEEEEEEJSL_SN_iN3cub18CUB_300001_SM_100013GridEvenShareIiEENSV_9GridQueueIjEESS_EEEvDpT0_ --------------------------
	.section	.nv.info._ZN6thrust24THRUST_300001_SM_1000_NS8cuda_cub4core6detail13_kernel_agentINS1_8__reduce11ReduceAgentINS0_12zip_iteratorIN4cuda3std3__45tupleIJNS0_6detail15normal_iteratorINS0_10device_ptrIdEEEENS0_17counting_iteratorIlNS0_11use_defaultESI_SI_EEEEEEEPNSB_IJdlEEESM_iNS1_9__extrema9arg_max_fIdlNSA_4lessIdEEEEEEJSL_SN_iN3cub18CUB_300001_SM_100013GridEvenShareIiEENSV_9GridQueueIjEESS_EEEvDpT0_,"",@"SHT_CUDA_INFO"
	.sectionflags	@""
	.align	4


	//----- nvinfo : EIATTR_CUDA_API_VERSION
	.align		4
        /*0000*/ 	.byte	0x04, 0x37
        /*0002*/ 	.short	(.L_454 - .L_453)
.L_453:
        /*0004*/ 	.word	0x00000082


	//----- nvinfo : EIATTR_KPARAM_INFO
	.align		4
.L_454:
        /*0008*/ 	.byte	0x04, 0x17
        /*000a*/ 	.short	(.L_456 - .L_455)
.L_455:
        /*000c*/ 	.word	0x00000000
        /*0010*/ 	.short	0x0005
        /*0012*/ 	.short	0x0050
        /*0014*/ 	.byte	0x00, 0xf0, 0x05, 0x00


	//----- nvinfo : EIATTR_KPARAM_INFO
	.align		4
.L_456:
        /*0018*/ 	.byte	0x04, 0x17
        /*001a*/ 	.short	(.L_458 - .L_457)
.L_457:
        /*001c*/ 	.word	0x00000000
        /*0020*/ 	.short	0x0004
        /*0022*/ 	.short	0x0048
        /*0024*/ 	.byte	0x00, 0xf0, 0x21, 0x00


	//----- nvinfo : EIATTR_KPARAM_INFO
	.align		4
.L_458:
        /*0028*/ 	.byte	0x04, 0x17
        /*002a*/ 	.short	(.L_460 - .L_459)
.L_459:
        /*002c*/ 	.word	0x00000000
        /*0030*/ 	.short	0x0003
        /*0032*/ 	.short	0x001c
        /*0034*/ 	.byte	0x00, 0xf0, 0xa1, 0x00


	//----- nvinfo : EIATTR_KPARAM_INFO
	.align		4
.L_460:
        /*0038*/ 	.byte	0x04, 0x17
        /*003a*/ 	.short	(.L_462 - .L_461)
.L_461:
        /*003c*/ 	.word	0x00000000
        /*0040*/ 	.short	0x0002
        /*0042*/ 	.short	0x0018
        /*0044*/ 	.byte	0x00, 0xf0, 0x11, 0x00


	//----- nvinfo : EIATTR_KPARAM_INFO
	.align		4
.L_462:
        /*0048*/ 	.byte	0x04, 0x17
        /*004a*/ 	.short	(.L_464 - .L_463)
.L_463:
        /*004c*/ 	.word	0x00000000
        /*0050*/ 	.short	0x0001
        /*0052*/ 	.short	0x0010
        /*0054*/ 	.byte	0x00, 0xf5, 0x21, 0x00


	//----- nvinfo : EIATTR_KPARAM_INFO
	.align		4
.L_464:
        /*0058*/ 	.byte	0x04, 0x17
        /*005a*/ 	.short	(.L_466 - .L_465)
.L_465:
        /*005c*/ 	.word	0x00000000
        /*0060*/ 	.short	0x0000
        /*0062*/ 	.short	0x0000
        /*0064*/ 	.byte	0x00, 0xf0, 0x41, 0x00


	//----- nvinfo : EIATTR_SPARSE_MMA_MASK
	.align		4
.L_466:
        /*0068*/ 	.byte	0x03, 0x50
        /*006a*/ 	.short	0x0000


	//----- nvinfo : EIATTR_MAXREG_COUNT
	.align		4
        /*006c*/ 	.byte	0x03, 0x1b
        /*006e*/ 	.short	0x00ff


	//----- nvinfo : EIATTR_NUM_BARRIERS
	.align		4
        /*0070*/ 	.byte	0x02, 0x4c
        /*0072*/ 	.byte	0x01
	.zero		1


	//----- nvinfo : EIATTR_MERCURY_ISA_VERSION
	.align		4
        /*0074*/ 	.byte	0x03, 0x5f
        /*0076*/ 	.short	0x0101


	//----- nvinfo : EIATTR_COOP_GROUP_MASK_REGIDS
	.align		4
        /*0078*/ 	.byte	0x04, 0x29
        /*007a*/ 	.short	(.L_468 - .L_467)


	//   ....[0]....
.L_467:
        /*007c*/ 	.word	0xffffffff


	//   ....[1]....
        /*0080*/ 	.word	0xffffffff


	//   ....[2]....
        /*0084*/ 	.word	0xffffffff


	//   ....[3]....
        /*0088*/ 	.word	0xffffffff


	//   ....[4]....
        /*008c*/ 	.word	0xffffffff


	//   ....[5]....
        /*0090*/ 	.word	0xffffffff


	//   ....[6]....
        /*0094*/ 	.word	0xffffffff


	//   ....[7]....
        /*0098*/ 	.word	0xffffffff


	//   ....[8]....
        /*009c*/ 	.word	0xffffffff


	//   ....[9]....
        /*00a0*/ 	.word	0xffffffff


	//   ....[10]....
        /*00a4*/ 	.word	0xffffffff


	//   ....[11]....
        /*00a8*/ 	.word	0xffffffff


	//   ....[12]....
        /*00ac*/ 	.word	0xffffffff


	//   ....[13]....
        /*00b0*/ 	.word	0xffffffff


	//   ....[14]....
        /*00b4*/ 	.word	0xffffffff


	//   ....[15]....
        /*00b8*/ 	.word	0xffffffff


	//   ....[16]....
        /*00bc*/ 	.word	0xffffffff


	//   ....[17]....
        /*00c0*/ 	.word	0xffffffff


	//   ....[18]....
        /*00c4*/ 	.word	0xffffffff


	//   ....[19]....
        /*00c8*/ 	.word	0xffffffff


	//   ....[20]....
        /*00cc*/ 	.word	0xffffffff


	//   ....[21]....
        /*00d0*/ 	.word	0xffffffff


	//   ....[22]....
        /*00d4*/ 	.word	0xffffffff


	//   ....[23]....
        /*00d8*/ 	.word	0xffffffff


	//   ....[24]....
        /*00dc*/ 	.word	0xffffffff


	//   ....[25]....
        /*00e0*/ 	.word	0xffffffff


	//   ....[26]....
        /*00e4*/ 	.word	0xffffffff


	//   ....[27]....
        /*00e8*/ 	.word	0xffffffff


	//   ....[28]....
        /*00ec*/ 	.word	0xffffffff


	//   ....[29]....
        /*00f0*/ 	.word	0xffffffff


	//   ....[30]....
        /*00f4*/ 	.word	0xffffffff


	//   ....[31]....
        /*00f8*/ 	.word	0xffffffff


	//   ....[32]....
        /*00fc*/ 	.word	0xffffffff


	//   ....[33]....
        /*0100*/ 	.word	0xffffffff


	//   ....[34]....
        /*0104*/ 	.word	0xffffffff


	//   ....[35]....
        /*0108*/ 	.word	0xffffffff


	//   ....[36]....
        /*010c*/ 	.word	0xffffffff


	//   ....[37]....
        /*0110*/ 	.word	0xffffffff


	//   ....[38]....
        /*0114*/ 	.word	0xffffffff


	//   ....[39]....
        /*0118*/ 	.word	0xffffffff


	//   ....[40]....
        /*011c*/ 	.word	0xffffffff


	//   ....[41]....
        /*0120*/ 	.word	0xffffffff


	//   ....[42]....
        /*0124*/ 	.word	0xffffffff


	//   ....[43]....
        /*0128*/ 	.word	0xffffffff


	//   ....[44]....
        /*012c*/ 	.word	0xffffffff


	//   ....[45]....
        /*0130*/ 	.word	0xffffffff


	//   ....[46]....
        /*0134*/ 	.word	0xffffffff


	//   ....[47]....
        /*0138*/ 	.word	0xffffffff


	//   ....[48]....
        /*013c*/ 	.word	0xffffffff


	//   ....[49]....
        /*0140*/ 	.word	0xffffffff


	//   ....[50]....
        /*0144*/ 	.word	0xffffffff


	//   ....[51]....
        /*0148*/ 	.word	0xffffffff


	//   ....[52]....
        /*014c*/ 	.word	0xffffffff


	//   ....[53]....
        /*0150*/ 	.word	0xffffffff


	//   ....[54]....
        /*0154*/ 	.word	0xffffffff


	//   ....[55]....
        /*0158*/ 	.word	0xffffffff


	//   ....[56]....
        /*015c*/ 	.word	0xffffffff


	//   ....[57]....
        /*0160*/ 	.word	0xffffffff


	//   ....[58]....
        /*0164*/ 	.word	0xffffffff


	//   ....[59]....
        /*0168*/ 	.word	0xffffffff


	//----- nvinfo : EIATTR_COOP_GROUP_INSTR_OFFSETS
	.align		4
.L_468:
        /*016c*/ 	.byte	0x04, 0x28
        /*016e*/ 	.short	(.L_470 - .L_469)


	//   ....[0]....
.L_469:
        /*0170*/ 	.word	0x00000cc0


	//   ....[1]....
        /*0174*/ 	.word	0x00000cf0


	//   ....[2]....
        /*0178*/ 	.word	0x00000d10


	//   ....[3]....
        /*017c*/ 	.word	0x00000d20


	//   ....[4]....
        /*0180*/ 	.word	0x00000eb0


	//   ....[5]....
        /*0184*/ 	.word	0x00000ee0


	//   ....[6]....
        /*0188*/ 	.word	0x00000f10


	//   ....[7]....
        /*018c*/ 	.word	0x00000f30


	//   ....[8]....
        /*0190*/ 	.word	0x000010b0


	//   ....[9]....
        /*0194*/ 	.word	0x000010e0


	//   ....[10]....
        /*0198*/ 	.word	0x00001110


	//   ....[11]....
        /*019c*/ 	.word	0x00001130


	//   ....[12]....
        /*01a0*/ 	.word	0x000012b0


	//   ....[13]....
        /*01a4*/ 	.word	0x000012e0


	//   ....[14]....
        /*01a8*/ 	.word	0x00001310


	//   ....[15]....
        /*01ac*/ 	.word	0x00001330


	//   ....[16]....
        /*01b0*/ 	.word	0x000014b0


	//   ....[17]....
        /*01b4*/ 	.word	0x000014f0


	//   ....[18]....
        /*01b8*/ 	.word	0x00001520


	//   ....[19]....
        /*01bc*/ 	.word	0x00001530


	//   ....[20]....
        /*01c0*/ 	.word	0x000022a0


	//   ....[21]....
        /*01c4*/ 	.word	0x000022b0


	//   ....[22]....
        /*01c8*/ 	.word	0x000022c0


	//   ....[23]....
        /*01cc*/ 	.word	0x000022e0


	//   ....[24]....
        /*01d0*/ 	.word	0x00002460


	//   ....[25]....
        /*01d4*/ 	.word	0x000024a0


	//   ....[26]....
        /*01d8*/ 	.word	0x000024d0


	//   ....[27]....
        /*01dc*/ 	.word	0x000024f0


	//   ....[28]....
        /*01e0*/ 	.word	0x00002670


	//   ....[29]....
        /*01e4*/ 	.word	0x000026b0


	//   ....[30]....
        /*01e8*/ 	.word	0x000026e0


	//   ....[31]....
        /*01ec*/ 	.word	0x00002700


	//   ....[32]....
        /*01f0*/ 	.word	0x00002880


	//   ....[33]....
        /*01f4*/ 	.word	0x000028d0


	//   ....[34]....
        /*01f8*/ 	.word	0x00002900


	//   ....[35]....
        /*01fc*/ 	.word	0x00002910


	//   ....[36]....
        /*0200*/ 	.word	0x00002a90


	//   ....[37]....
        /*0204*/ 	.word	0x00002ad0


	//   ....[38]....
        /*0208*/ 	.word	0x00002b00


	//   ....[39]....
        /*020c*/ 	.word	0x00002b20


	//   ....[40]....
        /*0210*/ 	.word	0x00005200


	//   ....[41]....
        /*0214*/ 	.word	0x00005230


	//   ....[42]....
        /*0218*/ 	.word	0x00005250


	//   ....[43]....
        /*021c*/ 	.word	0x00005260


	//   ....[44]....
        /*0220*/ 	.word	0x000053f0


	//   ....[45]....
        /*0224*/ 	.word	0x00005420


	//   ....[46]....
        /*0228*/ 	.word	0x00005450


	//   ....[47]....
        /*022c*/ 	.word	0x00005470


	//   ....[48]....
        /*0230*/ 	.word	0x000055f0


	//   ....[49]....
        /*0234*/ 	.word	0x00005620


	//   ....[50]....
        /*0238*/ 	.word	0x00005650


	//   ....[51]....
        /*023c*/ 	.word	0x00005670


	//   ....[52]....
        /*0240*/ 	.word	0x000057f0


	//   ....[53]....
        /*0244*/ 	.word	0x00005820


	//   ....[54]....
        /*0248*/ 	.word	0x00005850


	//   ....[55]....
        /*024c*/ 	.word	0x00005870


	//   ....[56]....
        /*0250*/ 	.word	0x000059f0


	//   ....[57]....
        /*0254*/ 	.word	0x00005a20


	//   ....[58]....
        /*0258*/ 	.word	0x00005a50


	//   ....[59]....
        /*025c*/ 	.word	0x00005a70


	//----- nvinfo : EIATTR_VRC_CTA_INIT_COUNT
	.align		4
.L_470:
        /*0260*/ 	.byte	0x02, 0x4a
	.zero		1
	.zero		1


	//----- nvinfo : EIATTR_EXIT_INSTR_OFFSETS
	.align		4
        /*0264*/ 	.byte	0x04, 0x1c
        /*0266*/ 	.short	(.L_472 - .L_471)


	//   ....[0]....
.L_471:
        /*0268*/ 	.word	0x00006720


	//   ....[1]....
        /*026c*/ 	.word	0x00006780


	//----- nvinfo : EIATTR_MAX_THREADS
	.align		4
.L_472:
        /*0270*/ 	.byte	0x04, 0x05
        /*0272*/ 	.short	(.L_474 - .L_473)
.L_473:
        /*0274*/ 	.word	0x00000100
        /*0278*/ 	.word	0x00000001
        /*027c*/ 	.word	0x00000001


	//----- nvinfo : EIATTR_CRS_STACK_SIZE
	.align		4
.L_474:
        /*0280*/ 	.byte	0x04, 0x1e
        /*0282*/ 	.short	(.L_476 - .L_475)
.L_475:
        /*0284*/ 	.word	0x00000000


	//----- nvinfo : EIATTR_CBANK_PARAM_SIZE
	.align		4
.L_476:
        /*0288*/ 	.byte	0x03, 0x19
        /*028a*/ 	.short	0x0051


	//----- nvinfo : EIATTR_PARAM_CBANK
	.align		4
        /*028c*/ 	.byte	0x04, 0x0a
        /*028e*/ 	.short	(.L_478 - .L_477)
	.align		4
.L_477:
        /*0290*/ 	.word	index@(.nv.constant0._ZN6thrust24THRUST_300001_SM_1000_NS8cuda_cub4core6detail13_kernel_agentINS1_8__reduce11ReduceAgentINS0_12zip_iteratorIN4cuda3std3__45tupleIJNS0_6detail15normal_iteratorINS0_10device_ptrIdEEEENS0_17counting_iteratorIlNS0_11use_defaultESI_SI_EEEEEEEPNSB_IJdlEEESM_iNS1_9__extrema9arg_max_fIdlNSA_4lessIdEEEEEEJSL_SN_iN3cub18CUB_300001_SM_100013GridEvenShareIiEENSV_9GridQueueIjEESS_EEEvDpT0_)
        /*0294*/ 	.short	0x0380
        /*0296*/ 	.short	0x0051


	//----- nvinfo : EIATTR_SW_WAR
	.align		4
.L_478:
        /*0298*/ 	.byte	0x04, 0x36
        /*029a*/ 	.short	(.L_480 - .L_479)
.L_479:
        /*029c*/ 	.word	0x00000008
.L_480:


//--------------------- .nv.info._ZN6thrust24THRUST_300001_SM_1000_NS8cuda_cub4core6detail13_kernel_agentINS1_8__reduce11ReduceAgentINS0_12zip_iteratorIN4cuda3std3__45tupleIJNS0_6detail15normal_iteratorINS0_10device_ptrIdEEEENS0_17counting_iteratorIlNS0_11use_defaultESI_SI_EEEEEEEPNSB_IJdlEEESM_iNS1_9__extrema9arg_max_fIdlNSA_4lessIdEEEEEEJSL_SN_iSS_EEEvDpT0_ --------------------------
	.section	.nv.info._ZN6thrust24THRUST_300001_SM_1000_NS8cuda_cub4core6detail13_kernel_agentINS1_8__reduce11ReduceAgentINS0_12zip_iteratorIN4cuda3std3__45tupleIJNS0_6detail15normal_iteratorINS0_10device_ptrIdEEEENS0_17counting_iteratorIlNS0_11use_defaultESI_SI_EEEEEEEPNSB_IJdlEEESM_iNS1_9__extrema9arg_max_fIdlNSA_4lessIdEEEEEEJSL_SN_iSS_EEEvDpT0_,"",@"SHT_CUDA_INFO"
	.sectionflags	@""
	.align	4


	//----- nvinfo : EIATTR_CUDA_API_VERSION
	.align		4
        /*0000*/ 	.byte	0x04, 0x37
        /*0002*/ 	.short	(.L_482 - .L_481)
.L_481:
        /*0004*/ 	.word	0x00000082


	//----- nvinfo : EIATTR_KPARAM_INFO
	.align		4
.L_482:
        /*0008*/ 	.byte	0x04, 0x17
        /*000a*/ 	.short	(.L_484 - .L_483)
.L_483:
        /*000c*/ 	.word	0x00000000
        /*0010*/ 	.short	0x0003
        /*0012*/ 	.short	0x001c
        /*0014*/ 	.byte	0x00, 0xf0, 0x05, 0x00


	//----- nvinfo : EIATTR_KPARAM_INFO
	.align		4
.L_484:
        /*0018*/ 	.byte	0x04, 0x17
        /*001a*/ 	.short	(.L_486 - .L_485)
.L_485:
        /*001c*/ 	.word	0x00000000
        /*0020*/ 	.short	0x0002
        /*0022*/ 	.short	0x0018
        /*0024*/ 	.byte	0x00, 0xf0, 0x11, 0x00


	//----- nvinfo : EIATTR_KPARAM_INFO
	.align		4
.L_486:
        /*0028*/ 	.byte	0x04, 0x17
        /*002a*/ 	.short	(.L_488 - .L_487)
.L_487:
        /*002c*/ 	.word	0x00000000
        /*0030*/ 	.short	0x0001
        /*0032*/ 	.short	0x0010
        /*0034*/ 	.byte	0x00, 0xf5, 0x21, 0x00


	//----- nvinfo : EIATTR_KPARAM_INFO
	.align		4
.L_488:
        /*0038*/ 	.byte	0x04, 0x17
        /*003a*/ 	.short	(.L_490 - .L_489)
.L_489:
        /*003c*/ 	.word	0x00000000
        /*0040*/ 	.short	0x0000
        /*0042*/ 	.short	0x0000
        /*0044*/ 	.byte	0x00, 0xf0, 0x41, 0x00


	//----- nvinfo : EIATTR_SPARSE_MMA_MASK
	.align		4
.L_490:
        /*0048*/ 	.byte	0x03, 0x50
        /*004a*/ 	.short	0x0000


	//----- nvinfo : EIATTR_MAXREG_COUNT
	.align		4
        /*004c*/ 	.byte	0x03, 0x1b
        /*004e*/ 	.short	0x00ff


	//----- nvinfo : EIATTR_NUM_BARRIERS
	.align		4
        /*0050*/ 	.byte	0x02, 0x4c
        /*0052*/ 	.byte	0x01
	.zero		1


	//----- nvinfo : EIATTR_MERCURY_ISA_VERSION
	.align		4
        /*0054*/ 	.byte	0x03, 0x5f
        /*0056*/ 	.short	0x0101


	//----- nvinfo : EIATTR_COOP_GROUP_MASK_REGIDS
	.align		4
        /*0058*/ 	.byte	0x04, 0x29
        /*005a*/ 	.short	(.L_492 - .L_491)


	//   ....[0]....
.L_491:
        /*005c*/ 	.word	0xffffffff


	//   ....[1]....
        /*0060*/ 	.word	0xffffffff


	//   ....[2]....
        /*0064*/ 	.word	0xffffffff


	//   ....[3]....
        /*0068*/ 	.word	0xffffffff


	//   ....[4]....
        /*006c*/ 	.word	0xffffffff


	//   ....[5]....
        /*0070*/ 	.word	0xffffffff


	//   ....[6]....
        /*0074*/ 	.word	0xffffffff


	//   ....[7]....
        /*0078*/ 	.word	0xffffffff


	//   ....[8]....
        /*007c*/ 	.word	0xffffffff


	//   ....[9]....
        /*0080*/ 	.word	0xffffffff


	//   ....[10]....
        /*0084*/ 	.word	0xffffffff


	//   ....[11]....
        /*0088*/ 	.word	0xffffffff


	//   ....[12]....
        /*008c*/ 	.word	0xffffffff


	//   ....[13]....
        /*0090*/ 	.word	0xffffffff


	//   ....[14]....
        /*0094*/ 	.word	0xffffffff


	//   ....[15]....
        /*0098*/ 	.word	0xffffffff


	//   ....[16]....
        /*009c*/ 	.word	0xffffffff


	//   ....[17]....
        /*00a0*/ 	.word	0xffffffff


	//   ....[18]....
        /*00a4*/ 	.word	0xffffffff


	//   ....[19]....
        /*00a8*/ 	.word	0xffffffff


	//   ....[20]....
        /*00ac*/ 	.word	0xffffffff


	//   ....[21]....
        /*00b0*/ 	.word	0xffffffff


	//   ....[22]....
        /*00b4*/ 	.word	0xffffffff


	//   ....[23]....
        /*00b8*/ 	.word	0xffffffff


	//   ....[24]....
        /*00bc*/ 	.word	0xffffffff


	//   ....[25]....
        /*00c0*/ 	.word	0xffffffff


	//   ....[26]....
        /*00c4*/ 	.word	0xffffffff


	//   ....[27]....
        /*00c8*/ 	.word	0xffffffff


	//   ....[28]....
        /*00cc*/ 	.word	0xffffffff


	//   ....[29]....
        /*00d0*/ 	.word	0xffffffff


	//   ....[30]....
        /*00d4*/ 	.word	0xffffffff


	//   ....[31]....
        /*00d8*/ 	.word	0xffffffff


	//   ....[32]....
        /*00dc*/ 	.word	0xffffffff


	//   ....[33]....
        /*00e0*/ 	.word	0xffffffff


	//   ....[34]....
        /*00e4*/ 	.word	0xffffffff


	//   ....[35]....
        /*00e8*/ 	.word	0xffffffff


	//   ....[36]....
        /*00ec*/ 	.word	0xffffffff


	//   ....[37]....
        /*00f0*/ 	.word	0xffffffff


	//   ....[38]....
        /*00f4*/ 	.word	0xffffffff


	//   ....[39]....
        /*00f8*/ 	.word	0xffffffff


	//   ....[40]....
        /*00fc*/ 	.word	0xffffffff


	//   ....[41]....
        /*0100*/ 	.word	0xffffffff


	//   ....[42]....
        /*0104*/ 	.word	0xffffffff


	//   ....[43]....
        /*0108*/ 	.word	0xffffffff


	//   ....[44]....
        /*010c*/ 	.word	0xffffffff


	//   ....[45]....
        /*0110*/ 	.word	0xffffffff


	//   ....[46]....
        /*0114*/ 	.word	0xffffffff


	//   ....[47]....
        /*0118*/ 	.word	0xffffffff


	//   ....[48]....
        /*011c*/ 	.word	0xffffffff


	//   ....[49]....
        /*0120*/ 	.word	0xffffffff


	//   ....[50]....
        /*0124*/ 	.word	0xffffffff


	//   ....[51]....
        /*0128*/ 	.word	0xffffffff


	//   ....[52]....
        /*012c*/ 	.word	0xffffffff


	//   ....[53]....
        /*0130*/ 	.word	0xffffffff


	//   ....[54]....
        /*0134*/ 	.word	0xffffffff


	//   ....[55]....
        /*0138*/ 	.word	0xffffffff


	//   ....[56]....
        /*013c*/ 	.word	0xffffffff


	//   ....[57]....
        /*0140*/ 	.word	0xffffffff


	//   ....[58]....
        /*0144*/ 	.word	0xffffffff


	//   ....[59]....
        /*0148*/ 	.word	0xffffffff


	//----- nvinfo : EIATTR_COOP_GROUP_INSTR_OFFSETS
	.align		4
.L_492:
        /*014c*/ 	.byte	0x04, 0x28
        /*014e*/ 	.short	(.L_494 - .L_493)


	//   ....[0]....
.L_493:
        /*0150*/ 	.word	0x00000c90


	//   ....[1]....
        /*0154*/ 	.word	0x00000cc0


	//   ....[2]....
        /*0158*/ 	.word	0x00000ce0


	//   ....[3]....
        /*015c*/ 	.word	0x00000cf0


	//   ....[4]....
        /*0160*/ 	.word	0x00000e80


	//   ....[5]....
        /*0164*/ 	.word	0x00000eb0


	//   ....[6]....
        /*0168*/ 	.word	0x00000ee0


	//   ....[7]....
        /*016c*/ 	.word	0x00000f00


	//   ....[8]....
        /*0170*/ 	.word	0x00001080


	//   ....[9]....
        /*0174*/ 	.word	0x000010b0


	//   ....[10]....
        /*0178*/ 	.word	0x000010e0


	//   ....[11]....
        /*017c*/ 	.word	0x00001100


	//   ....[12]....
        /*0180*/ 	.word	0x00001280


	//   ....[13]....
        /*0184*/ 	.word	0x000012b0


	//   ....[14]....
        /*0188*/ 	.word	0x000012e0


	//   ....[15]....
        /*018c*/ 	.word	0x00001300


	//   ....[16]....
        /*0190*/ 	.word	0x00001480


	//   ....[17]....
        /*0194*/ 	.word	0x000014b0


	//   ....[18]....
        /*0198*/ 	.word	0x000014e0


	//   ....[19]....
        /*019c*/ 	.word	0x00001500


	//   ....[20]....
        /*01a0*/ 	.word	0x00002260


	//   ....[21]....
        /*01a4*/ 	.word	0x00002270


	//   ....[22]....
        /*01a8*/ 	.word	0x00002280


	//   ....[23]....
        /*01ac*/ 	.word	0x000022a0


	//   ....[24]....
        /*01b0*/ 	.word	0x00002420


	//   ....[25]....
        /*01b4*/ 	.word	0x00002460


	//   ....[26]....
        /*01b8*/ 	.word	0x00002490


	//   ....[27]....
        /*01bc*/ 	.word	0x000024b0


	//   ....[28]....
        /*01c0*/ 	.word	0x00002630


	//   ....[29]....
        /*01c4*/ 	.word	0x00002670


	//   ....[30]....
        /*01c8*/ 	.word	0x000026a0


	//   ....[31]....
        /*01cc*/ 	.word	0x000026c0


	//   ....[32]....
        /*01d0*/ 	.word	0x00002840


	//   ....[33]....
        /*01d4*/ 	.word	0x00002880


	//   ....[34]....
        /*01d8*/ 	.word	0x000028b0


	//   ....[35]....
        /*01dc*/ 	.word	0x000028d0


	//   ....[36]....
        /*01e0*/ 	.word	0x00002a50


	//   ....[37]....
        /*01e4*/ 	.word	0x00002a90


	//   ....[38]....
        /*01e8*/ 	.word	0x00002ac0


	//   ....[39]....
        /*01ec*/ 	.word	0x00002ae0


	//   ....[40]....
        /*01f0*/ 	.word	0x00004ff0


	//   ....[41]....
        /*01f4*/ 	.word	0x00005020


	//   ....[42]....
        /*01f8*/ 	.word	0x00005040


	//   ....[43]....
        /*01fc*/ 	.word	0x00005050


	//   ....[44]....
        /*0200*/ 	.word	0x000051e0


	//   ....[45]....
        /*0204*/ 	.word	0x00005210


	//   ....[46]....
        /*0208*/ 	.word	0x00005240


	//   ....[47]....
        /*020c*/ 	.word	0x00005260


	//   ....[48]....
        /*0210*/ 	.word	0x000053e0


	//   ....[49]....
        /*0214*/ 	.word	0x00005410


	//   ....[50]....
        /*0218*/ 	.word	0x00005440


	//   ....[51]....
        /*021c*/ 	.word	0x00005460


	//   ....[52]....
        /*0220*/ 	.word	0x000055e0


	//   ....[53]....
        /*0224*/ 	.word	0x00005610


	//   ....[54]....
        /*0228*/ 	.word	0x00005640


	//   ....[55]....
        /*022c*/ 	.word	0x00005660


	//   ....[56]....
        /*0230*/ 	.word	0x000057e0


	//   ....[57]....
        /*0234*/ 	.word	0x00005810


	//   ....[58]....
        /*0238*/ 	.word	0x00005840


	//   ....[59]....
        /*023c*/ 	.word	0x00005860


	//----- nvinfo : EIATTR_VRC_CTA_INIT_COUNT
	.align		4
.L_494:
        /*0240*/ 	.byte	0x02, 0x4a
	.zero		1
	.zero		1


	//----- nvinfo : EIATTR_EXIT_INSTR_OFFSETS
	.align		4
        /*0244*/ 	.byte	0x04, 0x1c
        /*0246*/ 	.short	(.L_496 - .L_495)


	//   ....[0]....
.L_495:
        /*0248*/ 	.word	0x00000030


	//   ....[1]....
        /*024c*/ 	.word	0x00006500


	//   ....[2]....
        /*0250*/ 	.word	0x00006540


	//----- nvinfo : EIATTR_MAX_THREADS
	.align		4
.L_496:
        /*0254*/ 	.byte	0x04, 0x05
        /*0256*/ 	.short	(.L_498 - .L_497)
.L_497:
        /*0258*/ 	.word	0x00000100
        /*025c*/ 	.word	0x00000001
        /*0260*/ 	.word	0x00000001


	//----- nvinfo : EIATTR_CRS_STACK_SIZE
	.align		4
.L_498:
        /*0264*/ 	.byte	0x04, 0x1e
        /*0266*/ 	.short	(.L_500 - .L_499)
.L_499:
        /*0268*/ 	.word	0x00000000


	//----- nvinfo : EIATTR_CBANK_PARAM_SIZE
	.align		4
.L_500:
        /*026c*/ 	.byte	0x03, 0x19
        /*026e*/ 	.short	0x001d


	//----- nvinfo : EIATTR_PARAM_CBANK
	.align		4
        /*0270*/ 	.byte	0x04, 0x0a
        /*0272*/ 	.short	(.L_502 - .L_501)
	.align		4
.L_501:
        /*0274*/ 	.word	index@(.nv.constant0._ZN6thrust24THRUST_300001_SM_1000_NS8cuda_cub4core6detail13_kernel_agentINS1_8__reduce11ReduceAgentINS0_12zip_iteratorIN4cuda3std3__45tupleIJNS0_6detail15normal_iteratorINS0_10device_ptrIdEEEENS0_17counting_iteratorIlNS0_11use_defaultESI_SI_EEEEEEEPNSB_IJdlEEESM_iNS1_9__extrema9arg_max_fIdlNSA_4lessIdEEEEEEJSL_SN_iSS_EEEvDpT0_)
        /*0278*/ 	.short	0x0380
        /*027a*/ 	.short	0x001d


	//----- nvinfo : EIATTR_SW_WAR
	.align		4
.L_502:
        /*027c*/ 	.byte	0x04, 0x36
        /*027e*/ 	.short	(.L_504 - .L_503)
.L_503:
        /*0280*/ 	.word	0x00000008
.L_504:


//--------------------- .nv.info._ZN6thrust24THRUST_300001_SM_1000_NS8cuda_cub4core6detail13_kernel_agentINS1_8__reduce11ReduceAgentIPN4cuda3std3__45tupleIJdlEEESC_SB_lNS1_9__extrema9arg_min_fIdlNS9_4lessIdEEEEEEJSC_SC_iSH_EEEvDpT0_ --------------------------
	.section	.nv.info._ZN6thrust24THRUST_300001_SM_1000_NS8cuda_cub4core6detail13_kernel_agentINS1_8__reduce11ReduceAgentIPN4cuda3std3__45tupleIJdlEEESC_SB_lNS1_9__extrema9arg_min_fIdlNS9_4lessIdEEEEEEJSC_SC_iSH_EEEvDpT0_,"",@"SHT_CUDA_INFO"
	.sectionflags	@""
	.align	4


	//----- nvinfo : EIATTR_CUDA_API_VERSION
	.align		4
        /*0000*/ 	.byte	0x04, 0x37
        /*0002*/ 	.short	(.L_506 - .L_505)
.L_505:
        /*0004*/ 	.word	0x00000082


	//----- nvinfo : EIATTR_KPARAM_INFO
	.align		4
.L_506:
        /*0008*/ 	.byte	0x04, 0x17
        /*000a*/ 	.short	(.L_508 - .L_507)
.L_507:
        /*000c*/ 	.word	0x00000000
        /*0010*/ 	.short	0x0003
        /*0012*/ 	.short	0x0014
        /*0014*/ 	.byte	0x00, 0xf0, 0x05, 0x00


	//----- nvinfo : EIATTR_KPARAM_INFO
	.align		4
.L_508:
        /*0018*/ 	.byte	0x04, 0x17
        /*001a*/ 	.short	(.L_510 - .L_509)
.L_509:
        /*001c*/ 	.word	0x00000000
        /*0020*/ 	.short	0x0002
        /*0022*/ 	.short	0x0010
        /*0024*/ 	.byte	0x00, 0xf0, 0x11, 0x00


	//----- nvinfo : EIATTR_KPARAM_INFO
	.align		4
.L_510:
        /*0028*/ 	.byte	0x04, 0x17
        /*002a*/ 	.short	(.L_512 - .L_511)
.L_511:
        /*002c*/ 	.word	0x00000000
        /*0030*/ 	.short	0x0001
        /*0032*/ 	.short	0x0008
        /*0034*/ 	.byte	0x00, 0xf5, 0x21, 0x00


	//----- nvinfo : EIATTR_KPARAM_INFO
	.align		4
.L_512:
        /*0038*/ 	.byte	0x04, 0x17
        /*003a*/ 	.short	(.L_514 - .L_513)
.L_513:
        /*003c*/ 	.word	0x00000000
        /*0040*/ 	.short	0x0000
        /*0042*/ 	.short	0x0000
        /*0044*/ 	.byte	0x00, 0xf5, 0x21, 0x00


	//----- nvinfo : EIATTR_SPARSE_MMA_MASK
	.align		4
.L_514:
        /*0048*/ 	.byte	0x03, 0x50
        /*004a*/ 	.short	0x0000


	//----- nvinfo : EIATTR_MAXREG_COUNT
	.align		4
        /*004c*/ 	.byte	0x03, 0x1b
        /*004e*/ 	.short	0x00ff


	//----- nvinfo : EIATTR_NUM_BARRIERS
	.align		4
        /*0050*/ 	.byte	0x02, 0x4c
        /*0052*/ 	.byte	0x01
	.zero		1


	//----- nvinfo : EIATTR_MERCURY_ISA_VERSION
	.align		4
        /*0054*/ 	.byte	0x03, 0x5f
        /*0056*/ 	.short	0x0101


	//----- nvinfo : EIATTR_COOP_GROUP_MASK_REGIDS
	.align		4
        /*0058*/ 	.byte	0x04, 0x29
        /*005a*/ 	.short	(.L_516 - .L_515)


	//   ....[0]....
.L_515:
        /*005c*/ 	.word	0xffffffff


	//   ....[1]....
        /*0060*/ 	.word	0xffffffff


	//   ....[2]....
        /*0064*/ 	.word	0xffffffff


	//   ....[3]....
        /*0068*/ 	.word	0xffffffff


	//   ....[4]....
        /*006c*/ 	.word	0xffffffff


	//   ....[5]....
        /*0070*/ 	.word	0xffffffff


	//   ....[6]....
        /*0074*/ 	.word	0xffffffff


	//   ....[7]....
        /*0078*/ 	.word	0xffffffff


	//   ....[8]....
        /*007c*/ 	.word	0xffffffff


	//   ....[9]....
        /*0080*/ 	.word	0xffffffff


	//   ....[10]....
        /*0084*/ 	.word	0xffffffff


	//   ....[11]....
        /*0088*/ 	.word	0xffffffff


	//   ....[12]....
        /*008c*/ 	.word	0xffffffff


	//   ....[13]....
        /*0090*/ 	.word	0xffffffff


	//   ....[14]....
        /*0094*/ 	.word	0xffffffff


	//   ....[15]....
        /*0098*/ 	.word	0xffffffff


	//   ....[16]....
        /*009c*/ 	.word	0xffffffff


	//   ....[17]....
        /*00a0*/ 	.word	0xffffffff


	//   ....[18]....
        /*00a4*/ 	.word	0xffffffff


	//   ....[19]....
        /*00a8*/ 	.word	0xffffffff


	//   ....[20]....
        /*00ac*/ 	.word	0xffffffff


	//   ....[21]....
        /*00b0*/ 	.word	0xffffffff


	//   ....[22]....
        /*00b4*/ 	.word	0xffffffff


	//   ....[23]....
        /*00b8*/ 	.word	0xffffffff


	//   ....[24]....
        /*00bc*/ 	.word	0xffffffff


	//   ....[25]....
        /*00c0*/ 	.word	0xffffffff


	//   ....[26]....
        /*00c4*/ 	.word	0xffffffff


	//   ....[27]....
        /*00c8*/ 	.word	0xffffffff


	//   ....[28]....
        /*00cc*/ 	.word	0xffffffff


	//   ....[29]....
        /*00d0*/ 	.word	0xffffffff


	//   ....[30]....
        /*00d4*/ 	.word	0xffffffff


	//   ....[31]....
        /*00d8*/ 	.word	0xffffffff


	//   ....[32]....
        /*00dc*/ 	.word	0xffffffff


	//   ....[33]....
        /*00e0*/ 	.word	0xffffffff


	//   ....[34]....
        /*00e4*/ 	.word	0xffffffff


	//   ....[35]....
        /*00e8*/ 	.word	0xffffffff


	//   ....[36]....
        /*00ec*/ 	.word	0xffffffff


	//   ....[37]....
        /*00f0*/ 	.word	0xffffffff


	//   ....[38]....
        /*00f4*/ 	.word	0xffffffff


	//   ....[39]....
        /*00f8*/ 	.word	0xffffffff


	//   ....[40]....
        /*00fc*/ 	.word	0xffffffff


	//   ....[41]....
        /*0100*/ 	.word	0xffffffff


	//   ....[42]....
        /*0104*/ 	.word	0xffffffff


	//   ....[43]....
        /*0108*/ 	.word	0xffffffff


	//   ....[44]....
        /*010c*/ 	.word	0xffffffff


	//   ....[45]....
        /*0110*/ 	.word	0xffffffff


	//   ....[46]....
        /*0114*/ 	.word	0xffffffff


	//   ....[47]....
        /*0118*/ 	.word	0xffffffff


	//   ....[48]....
        /*011c*/ 	.word	0xffffffff


	//   ....[49]....
        /*0120*/ 	.word	0xffffffff


	//   ....[50]....
        /*0124*/ 	.word	0xffffffff


	//   ....[51]....
        /*0128*/ 	.word	0xffffffff


	//   ....[52]....
        /*012c*/ 	.word	0xffffffff


	//   ....[53]....
        /*0130*/ 	.word	0xffffffff


	//   ....[54]....
        /*0134*/ 	.word	0xffffffff


	//   ....[55]....
        /*0138*/ 	.word	0xffffffff


	//   ....[56]....
        /*013c*/ 	.word	0xffffffff


	//   ....[57]....
        /*0140*/ 	.word	0xffffffff


	//   ....[58]....
        /*0144*/ 	.word	0xffffffff


	//   ....[59]....
        /*0148*/ 	.word	0xffffffff


	//----- nvinfo : EIATTR_COOP_GROUP_INSTR_OFFSETS
	.align		4
.L_516:
        /*014c*/ 	.byte	0x04, 0x28
        /*014e*/ 	.short	(.L_518 - .L_517)


	//   ....[0]....
.L_517:
        /*0150*/ 	.word	0x00000b10


	//   ....[1]....
        /*0154*/ 	.word	0x00000b40


	//   ....[2]....
        /*0158*/ 	.word	0x00000b60


	//   ....[3]....
        /*015c*/ 	.word	0x00000b70


	//   ....[4]....
        /*0160*/ 	.word	0x00000ca0


	//   ....[5]....
        /*0164*/ 	.word	0x00000cd0


	//   ....[6]....
        /*0168*/ 	.word	0x00000d00


	//   ....[7]....
        /*016c*/ 	.word	0x00000d20


	//   ....[8]....
        /*0170*/ 	.word	0x00000e50


	//   ....[9]....
        /*0174*/ 	.word	0x00000e80


	//   ....[10]....
        /*0178*/ 	.word	0x00000eb0


	//   ....[11]....
        /*017c*/ 	.word	0x00000ed0


	//   ....[12]....
        /*0180*/ 	.word	0x00001000


	//   ....[13]....
        /*0184*/ 	.word	0x00001030


	//   ....[14]....
        /*0188*/ 	.word	0x00001060


	//   ....[15]....
        /*018c*/ 	.word	0x00001080


	//   ....[16]....
        /*0190*/ 	.word	0x000011b0


	//   ....[17]....
        /*0194*/ 	.word	0x000011f0


	//   ....[18]....
        /*0198*/ 	.word	0x00001220


	//   ....[19]....
        /*019c*/ 	.word	0x00001260


	//   ....[20]....
        /*01a0*/ 	.word	0x00001f30


	//   ....[21]....
        /*01a4*/ 	.word	0x00001f40


	//   ....[22]....
        /*01a8*/ 	.word	0x00001f50


	//   ....[23]....
        /*01ac*/ 	.word	0x00001f60


	//   ....[24]....
        /*01b0*/ 	.word	0x00002090


	//   ....[25]....
        /*01b4*/ 	.word	0x000020d0


	//   ....[26]....
        /*01b8*/ 	.word	0x00002100


	//   ....[27]....
        /*01bc*/ 	.word	0x00002110


	//   ....[28]....
        /*01c0*/ 	.word	0x00002250


	//   ....[29]....
        /*01c4*/ 	.word	0x00002290


	//   ....[30]....
        /*01c8*/ 	.word	0x000022c0


	//   ....[31]....
        /*01cc*/ 	.word	0x000022d0


	//   ....[32]....
        /*01d0*/ 	.word	0x00002410


	//   ....[33]....
        /*01d4*/ 	.word	0x00002450


	//   ....[34]....
        /*01d8*/ 	.word	0x00002480


	//   ....[35]....
        /*01dc*/ 	.word	0x00002490


	//   ....[36]....
        /*01e0*/ 	.word	0x000025d0


	//   ....[37]....
        /*01e4*/ 	.word	0x00002610


	//   ....[38]....
        /*01e8*/ 	.word	0x00002640


	//   ....[39]....
        /*01ec*/ 	.word	0x00002660


	//   ....[40]....
        /*01f0*/ 	.word	0x00006110


	//   ....[41]....
        /*01f4*/ 	.word	0x00006140


	//   ....[42]....
        /*01f8*/ 	.word	0x00006160


	//   ....[43]....
        /*01fc*/ 	.word	0x00006170


	//   ....[44]....
        /*0200*/ 	.word	0x000062a0


	//   ....[45]....
        /*0204*/ 	.word	0x000062d0


	//   ....[46]....
        /*0208*/ 	.word	0x00006300


	//   ....[47]....
        /*020c*/ 	.word	0x00006320


	//   ....[48]....
        /*0210*/ 	.word	0x00006450


	//   ....[49]....
        /*0214*/ 	.word	0x00006480


	//   ....[50]....
        /*0218*/ 	.word	0x000064b0


	//   ....[51]....
        /*021c*/ 	.word	0x000064d0


	//   ....[52]....
        /*0220*/ 	.word	0x00006600


	//   ....[53]....
        /*0224*/ 	.word	0x00006630


	//   ....[54]....
        /*0228*/ 	.word	0x00006660


	//   ....[55]....
        /*022c*/ 	.word	0x00006680


	//   ....[56]....
        /*0230*/ 	.word	0x000067b0


	//   ....[57]....
        /*0234*/ 	.word	0x000067f0


	//   ....[58]....
        /*0238*/ 	.word	0x00006820


	//   ....[59]....
        /*023c*/ 	.word	0x00006830


	//----- nvinfo : EIATTR_VRC_CTA_INIT_COUNT
	.align		4
.L_518:
        /*0240*/ 	.byte	0x02, 0x4a
	.zero		1
	.zero		1


	//----- nvinfo : EIATTR_EXIT_INSTR_OFFSETS
	.align		4
        /*0244*/ 	.byte	0x04, 0x1c
        /*0246*/ 	.short	(.L_520 - .L_519)


	//   ....[0]....
.L_519:
        /*0248*/ 	.word	0x00000030


	//   ....[1]....
        /*024c*/ 	.word	0x00007470


	//   ....[2]....
        /*0250*/ 	.word	0x000074b0


	//----- nvinfo : EIATTR_MAX_THREADS
	.align		4
.L_520:
        /*0254*/ 	.byte	0x04, 0x05
        /*0256*/ 	.short	(.L_522 - .L_521)
.L_521:
        /*0258*/ 	.word	0x00000100
        /*025c*/ 	.word	0x00000001
        /*0260*/ 	.word	0x00000001


	//----- nvinfo : EIATTR_CRS_STACK_SIZE
	.align		4
.L_522:
        /*0264*/ 	.byte	0x04, 0x1e
        /*0266*/ 	.short	(.L_524 - .L_523)
.L_523:
        /*0268*/ 	.word	0x00000000


	//----- nvinfo : EIATTR_CBANK_PARAM_SIZE
	.align		4
.L_524:
        /*026c*/ 	.byte	0x03, 0x19
        /*026e*/ 	.short	0x0015


	//----- nvinfo : EIATTR_PARAM_CBANK
	.align		4
        /*0270*/ 	.byte	0x04, 0x0a
        /*0272*/ 	.short	(.L_526 - .L_525)
	.align		4
.L_525:
        /*0274*/ 	.word	index@(.nv.constant0._ZN6thrust24THRUST_300001_SM_1000_NS8cuda_cub4core6detail13_kernel_agentINS1_8__reduce11ReduceAgentIPN4cuda3std3__45tupleIJdlEEESC_SB_lNS1_9__extrema9arg_min_fIdlNS9_4lessIdEEEEEEJSC_SC_iSH_EEEvDpT0_)
        /*0278*/ 	.short	0x0380
        /*027a*/ 	.short	0x0015


	//----- nvinfo : EIATTR_SW_WAR
	.align		4
.L_526:
        /*027c*/ 	.byte	0x04, 0x36
        /*027e*/ 	.short	(.L_528 - .L_527)
.L_527:
        /*0280*/ 	.word	0x00000008
.L_528:


//--------------------- .nv.info._ZN6thrust24THRUST_300001_SM_1000_NS8cuda_cub4core6detail13_kernel_agentINS1_8__reduce10DrainAgentIlEEJN3cub18CUB_300001_SM_10009GridQueueIyEElEEEvDpT0_ --------------------------
	.section	.nv.info._ZN6thrust24THRUST_300001_SM_1000_NS8cuda_cub4core6detail13_kernel_agentINS1_8__reduce10DrainAgentIlEEJN3cub18CUB_300001_SM_10009GridQueueIyEElEEEvDpT0_,"",@"SHT_CUDA_INFO"
	.sectionflags	@""
	.align	4


	//----- nvinfo : EIATTR_CUDA_API_VERSION
	.align		4
        /*0000*/ 	.byte	0x04, 0x37
        /*0002*/ 	.short	(.L_530 - .L_529)
.L_529:
        /*0004*/ 	.word	0x00000082


	//----- nvinfo : EIATTR_KPARAM_INFO
	.align		4
.L_530:
        /*0008*/ 	.byte	0x04, 0x17
        /*000a*/ 	.short	(.L_532 - .L_531)
.L_531:
        /*000c*/ 	.word	0x00000000
        /*0010*/ 	.short	0x0001
        /*0012*/ 	.short	0x0008
        /*0014*/ 	.byte	0x00, 0xf0, 0x21, 0x00


	//----- nvinfo : EIATTR_KPARAM_INFO
	.align		4
.L_532:
        /*0018*/ 	.byte	0x04, 0x17
        /*001a*/ 	.short	(.L_534 - .L_533)
.L_533:
        /*001c*/ 	.word	0x00000000
        /*0020*/ 	.short	0x0000
        /*0022*/ 	.short	0x0000
        /*0024*/ 	.byte	0x00, 0xf0, 0x21, 0x00


	//----- nvinfo : EIATTR_SPARSE_MMA_MASK
	.align		4
.L_534:
        /*0028*/ 	.byte	0x03, 0x50
        /*002a*/ 	.short	0x0000


	//----- nvinfo : EIATTR_MAXREG_COUNT
	.align		4
        /*002c*/ 	.byte	0x03, 0x1b
        /*002e*/ 	.short	0x00ff


	//----- nvinfo : EIATTR_MERCURY_ISA_VERSION
	.align		4
        /*0030*/ 	.byte	0x03, 0x5f
        /*0032*/ 	.short	0x0101


	//----- nvinfo : EIATTR_VRC_CTA_INIT_COUNT
	.align		4
        /*0034*/ 	.byte	0x02, 0x4a
	.zero		1
	.zero		1


	//----- nvinfo : EIATTR_EXIT_INSTR_OFFSETS
	.align		4
        /*0038*/ 	.byte	0x04, 0x1c
        /*003a*/ 	.short	(.L_536 - .L_535)


	//   ....[0]....
.L_535:
        /*003c*/ 	.word	0x00000060


	//----- nvinfo : EIATTR_MAX_THREADS
	.align		4
.L_536:
        /*0040*/ 	.byte	0x04, 0x05
        /*0042*/ 	.short	(.L_538 - .L_537)
.L_537:
        /*0044*/ 	.word	0x00000001
        /*0048*/ 	.word	0x00000001
        /*004c*/ 	.word	0x00000001


	//----- nvinfo : EIATTR_CBANK_PARAM_SIZE
	.align		4
.L_538:
        /*0050*/ 	.byte	0x03, 0x19
        /*0052*/ 	.short	0x0010


	//----- nvinfo : EIATTR_PARAM_CBANK
	.align		4
        /*0054*/ 	.byte	0x04, 0x0a
        /*0056*/ 	.short	(.L_540 - .L_539)
	.align		4
.L_539:
        /*0058*/ 	.word	index@(.nv.constant0._ZN6thrust24THRUST_300001_SM_1000_NS8cuda_cub4core6detail13_kernel_agentINS1_8__reduce10DrainAgentIlEEJN3cub18CUB_300001_SM_10009GridQueueIyEElEEEvDpT0_)
        /*005c*/ 	.short	0x0380
        /*005e*/ 	.short	0x0010


	//----- nvinfo : EIATTR_SW_WAR
	.align		4
.L_540:
        /*0060*/ 	.byte	0x04, 0x36
        /*0062*/ 	.short	(.L_542 - .L_541)
.L_541:
        /*0064*/ 	.word	0x00000008
.L_542:


//--------------------- .nv.info._ZN6thrust24THRUST_300001_SM_1000_NS8cuda_cub4core6detail13_kernel_agentINS1_8__reduce11ReduceAgentINS0_12zip_iteratorIN4cuda3std3__45tupleIJNS0_6detail15normal_iteratorINS0_10device_ptrIdEEEENS0_17counting_iteratorIlNS0_11use_defaultESI_SI_EEEEEEEPNSB_IJdlEEESM_lNS1_9__extrema9arg_min_fIdlNSA_4lessIdEEEEEEJSL_SN_lN3cub18CUB_300001_SM_100013GridEvenShareIlEENSV_9GridQueueIyEESS_EEEvDpT0_ --------------------------
	.section	.nv.info._ZN6thrust24THRUST_300001_SM_1000_NS8cuda_cub4core6detail13_kernel_agentINS1_8__reduce11ReduceAgentINS0_12zip_iteratorIN4cuda3std3__45tupleIJNS0_6detail15normal_iteratorINS0_10device_ptrIdEEEENS0_17counting_iteratorIlNS0_11use_defaultESI_SI_EEEEEEEPNSB_IJdlEEESM_lNS1_9__extrema9arg_min_fIdlNSA_4lessIdEEEEEEJSL_SN_lN3cub18CUB_300001_SM_100013GridEvenShareIlEENSV_9GridQueueIyEESS_EEEvDpT0_,"",@"SHT_CUDA_INFO"
	.sectionflags	@""
	.align	4


	//----- nvinfo : EIATTR_CUDA_API_VERSION
	.align		4
        /*0000*/ 	.byte	0x04, 0x37
        /*0002*/ 	.short	(.L_544 - .L_543)
.L_543:
        /*0004*/ 	.word	0x00000082


	//----- nvinfo : EIATTR_KPARAM_INFO
	.align		4
.L_544:
        /*0008*/ 	.byte	0x04, 0x17
        /*000a*/ 	.short	(.L_546 - .L_545)
.L_545:
        /*000c*/ 	.word	0x00000000
        /*0010*/ 	.short	0x0005
        /*0012*/ 	.short	0x0070
        /*0014*/ 	.byte	0x00, 0xf0, 0x05, 0x00


	//----- nvinfo : EIATTR_KPARAM_INFO
	.align		4
.L_546:
        /*0018*/ 	.byte	0x04, 0x17
        /*001a*/ 	.short	(.L_548 - .L_547)
.L_547:
        /*001c*/ 	.word	0x00000000
        /*0020*/ 	.short	0x0004
        /*0022*/ 	.short	0x0068
        /*0024*/ 	.byte	0x00, 0xf0, 0x21, 0x00


	//----- nvinfo : EIATTR_KPARAM_INFO
	.align		4
.L_548:
        /*0028*/ 	.byte	0x04, 0x17
        /*002a*/ 	.short	(.L_550 - .L_549)
.L_549:
        /*002c*/ 	.word	0x00000000
        /*0030*/ 	.short	0x0003
        /*0032*/ 	.short	0x0020
        /*0034*/ 	.byte	0x00, 0xf0, 0x21, 0x01


	//----- nvinfo : EIATTR_KPARAM_INFO
	.align		4
.L_550:
        /*0038*/ 	.byte	0x04, 0x17
        /*003a*/ 	.short	(.L_552 - .L_551)
.L_551:
        /*003c*/ 	.word	0x00000000
        /*0040*/ 	.short	0x0002
        /*0042*/ 	.short	0x0018
        /*0044*/ 	.byte	0x00, 0xf0, 0x21, 0x00


	//----- nvinfo : EIATTR_KPARAM_INFO
	.align		4
.L_552:
        /*0048*/ 	.byte	0x04, 0x17
        /*004a*/ 	.short	(.L_554 - .L_553)
.L_553:
        /*004c*/ 	.word	0x00000000
        /*0050*/ 	.short	0x0001
        /*0052*/ 	.short	0x0010
        /*0054*/ 	.byte	0x00, 0xf5, 0x21, 0x00


	//----- nvinfo : EIATTR_KPARAM_INFO
	.align		4
.L_554:
        /*0058*/ 	.byte	0x04, 0x17
        /*005a*/ 	.short	(.L_556 - .L_555)
.L_555:
        /*005c*/ 	.word	0x00000000
        /*0060*/ 	.short	0x0000
        /*0062*/ 	.short	0x0000
        /*0064*/ 	.byte	0x00, 0xf0, 0x41, 0x00


	//----- nvinfo : EIATTR_SPARSE_MMA_MASK
	.align		4
.L_556:
        /*0068*/ 	.byte	0x03, 0x50
        /*006a*/ 	.short	0x0000


	//----- nvinfo : EIATTR_MAXREG_COUNT
	.align		4
        /*006c*/ 	.byte	0x03, 0x1b
        /*006e*/ 	.short	0x00ff


	//----- nvinfo : EIATTR_NUM_BARRIERS
	.align		4
        /*0070*/ 	.byte	0x02, 0x4c
        /*0072*/ 	.byte	0x01
	.zero		1


	//----- nvinfo : EIATTR_MERCURY_ISA_VERSION
	.align		4
        /*0074*/ 	.byte	0x03, 0x5f
        /*0076*/ 	.short	0x0101


	//----- nvinfo : EIATTR_COOP_GROUP_MASK_REGIDS
	.align		4
        /*0078*/ 	.byte	0x04, 0x29
        /*007a*/ 	.short	(.L_558 - .L_557)


	//   ....[0]....
.L_557:
        /*007c*/ 	.word	0xffffffff


	//   ....[1]....
        /*0080*/ 	.word	0xffffffff


	//   ....[2]....
        /*0084*/ 	.word	0xffffffff


	//   ....[3]....
        /*0088*/ 	.word	0xffffffff


	//   ....[4]....
        /*008c*/ 	.word	0xffffffff


	//   ....[5]....
        /*0090*/ 	.word	0xffffffff


	//   ....[6]....
        /*0094*/ 	.word	0xffffffff


	//   ....[7]....
        /*0098*/ 	.word	0xffffffff


	//   ....[8]....
        /*009c*/ 	.word	0xffffffff


	//   ....[9]....
        /*00a0*/ 	.word	0xffffffff


	//   ....[10]....
        /*00a4*/ 	.word	0xffffffff


	//   ....[11]....
        /*00a8*/ 	.word	0xffffffff


	//   ....[12]....
        /*00ac*/ 	.word	0xffffffff


	//   ....[13]....
        /*00b0*/ 	.word	0xffffffff


	//   ....[14]....
        /*00b4*/ 	.word	0xffffffff


	//   ....[15]....
        /*00b8*/ 	.word	0xffffffff


	//   ....[16]....
        /*00bc*/ 	.word	0xffffffff


	//   ....[17]....
        /*00c0*/ 	.word	0xffffffff


	//   ....[18]....
        /*00c4*/ 	.word	0xffffffff


	//   ....[19]....
        /*00c8*/ 	.word	0xffffffff


	//   ....[20]....
        /*00cc*/ 	.word	0xffffffff


	//   ....[21]....
        /*00d0*/ 	.word	0xffffffff


	//   ....[22]....
        /*00d4*/ 	.word	0xffffffff


	//   ....[23]....
        /*00d8*/ 	.word	0xffffffff


	//   ....[24]....
        /*00dc*/ 	.word	0xffffffff


	//   ....[25]....
        /*00e0*/ 	.word	0xffffffff


	//   ....[26]....
        /*00e4*/ 	.word	0xffffffff


	//   ....[27]....
        /*00e8*/ 	.word	0xffffffff


	//   ....[28]....
        /*00ec*/ 	.word	0xffffffff


	//   ....[29]....
        /*00f0*/ 	.word	0xffffffff


	//   ....[30]....
        /*00f4*/ 	.word	0xffffffff


	//   ....[31]....
        /*00f8*/ 	.word	0xffffffff


	//   ....[32]....
        /*00fc*/ 	.word	0xffffffff


	//   ....[33]....
        /*0100*/ 	.word	0xffffffff


	//   ....[34]....
        /*0104*/ 	.word	0xffffffff


	//   ....[35]....
        /*0108*/ 	.word	0xffffffff


	//   ....[36]....
        /*010c*/ 	.word	0xffffffff


	//   ....[37]....
        /*0110*/ 	.word	0xffffffff


	//   ....[38]....
        /*0114*/ 	.word	0xffffffff


	//   ....[39]....
        /*0118*/ 	.word	0xffffffff


	//   ....[40]....
        /*011c*/ 	.word	0xffffffff


	//   ....[41]....
        /*0120*/ 	.word	0xffffffff


	//   ....[42]....
        /*0124*/ 	.word	0xffffffff


	//   ....[43]....
        /*0128*/ 	.word	0xffffffff


	//   ....[44]....
        /*012c*/ 	.word	0xffffffff


	//   ....[45]....
        /*0130*/ 	.word	0xffffffff


	//   ....[46]....
        /*0134*/ 	.word	0xffffffff


	//   ....[47]....
        /*0138*/ 	.word	0xffffffff


	//   ....[48]....
        /*013c*/ 	.word	0xffffffff


	//   ....[49]....
        /*0140*/ 	.word	0xffffffff


	//   ....[50]....
        /*0144*/ 	.word	0xffffffff


	//   ....[51]....
        /*0148*/ 	.word	0xffffffff


	//   ....[52]....
        /*014c*/ 	.word	0xffffffff


	//   ....[53]....
        /*0150*/ 	.word	0xffffffff


	//   ....[54]....
        /*0154*/ 	.word	0xffffffff


	//   ....[55]....
        /*0158*/ 	.word	0xffffffff


	//   ....[56]....
        /*015c*/ 	.word	0xffffffff


	//   ....[57]....
        /*0160*/ 	.word	0xffffffff


	//   ....[58]....
        /*0164*/ 	.word	0xffffffff


	//   ....[59]....
        /*0168*/ 	.word	0xffffffff


	//----- nvinfo : EIATTR_COOP_GROUP_INSTR_OFFSETS
	.align		4
.L_558:
        /*016c*/ 	.byte	0x04, 0x28
        /*016e*/ 	.short	(.L_560 - .L_559)


	//   ....[0]....
.L_559:
        /*0170*/ 	.word	0x00000d40


	//   ....[1]....
        /*0174*/ 	.word	0x00000d70


	//   ....[2]....
        /*0178*/ 	.word	0x00000d90


	//   ....[3]....
        /*017c*/ 	.word	0x00000da0


	//   ....[4]....
        /*0180*/ 	.word	0x00000ed0


	//   ....[5]....
        /*0184*/ 	.word	0x00000f00


	//   ....[6]....
        /*0188*/ 	.word	0x00000f30


	//   ....[7]....
        /*018c*/ 	.word	0x00000f50


	//   ....[8]....
        /*0190*/ 	.word	0x00001080


	//   ....[9]....
        /*0194*/ 	.word	0x000010b0


	//   ....[10]....
        /*0198*/ 	.word	0x000010e0


	//   ....[11]....
        /*019c*/ 	.word	0x00001100


	//   ....[12]....
        /*01a0*/ 	.word	0x00001230


	//   ....[13]....
        /*01a4*/ 	.word	0x00001260


	//   ....[14]....
        /*01a8*/ 	.word	0x00001290


	//   ....[15]....
        /*01ac*/ 	.word	0x000012b0


	//   ....[16]....
        /*01b0*/ 	.word	0x000013e0


	//   ....[17]....
        /*01b4*/ 	.word	0x00001420


	//   ....[18]....
        /*01b8*/ 	.word	0x00001450


	//   ....[19]....
        /*01bc*/ 	.word	0x00001490


	//   ....[20]....
        /*01c0*/ 	.word	0x00002160


	//   ....[21]....
        /*01c4*/ 	.word	0x00002170


	//   ....[22]....
        /*01c8*/ 	.word	0x00002180


	//   ....[23]....
        /*01cc*/ 	.word	0x00002190


	//   ....[24]....
        /*01d0*/ 	.word	0x000022c0


	//   ....[25]....
        /*01d4*/ 	.word	0x00002300


	//   ....[26]....
        /*01d8*/ 	.word	0x00002330


	//   ....[27]....
        /*01dc*/ 	.word	0x00002340


	//   ....[28]....
        /*01e0*/ 	.word	0x00002480


	//   ....[29]....
        /*01e4*/ 	.word	0x000024c0


	//   ....[30]....
        /*01e8*/ 	.word	0x000024f0


	//   ....[31]....
        /*01ec*/ 	.word	0x00002510


	//   ....[32]....
        /*01f0*/ 	.word	0x00002640


	//   ....[33]....
        /*01f4*/ 	.word	0x00002680


	//   ....[34]....
        /*01f8*/ 	.word	0x000026b0


	//   ....[35]....
        /*01fc*/ 	.word	0x000026c0


	//   ....[36]....
        /*0200*/ 	.word	0x00002800


	//   ....[37]....
        /*0204*/ 	.word	0x00002840


	//   ....[38]....
        /*0208*/ 	.word	0x00002870


	//   ....[39]....
        /*020c*/ 	.word	0x00002890


	//   ....[40]....
        /*0210*/ 	.word	0x00005490


	//   ....[41]....
        /*0214*/ 	.word	0x000054c0


	//   ....[42]....
        /*0218*/ 	.word	0x000054e0


	//   ....[43]....
        /*021c*/ 	.word	0x000054f0


	//   ....[44]....
        /*0220*/ 	.word	0x00005620


	//   ....[45]....
        /*0224*/ 	.word	0x00005650


	//   ....[46]....
        /*0228*/ 	.word	0x00005680


	//   ....[47]....
        /*022c*/ 	.word	0x000056a0


	//   ....[48]....
        /*0230*/ 	.word	0x000057d0


	//   ....[49]....
        /*0234*/ 	.word	0x00005800


	//   ....[50]....
        /*0238*/ 	.word	0x00005830


	//   ....[51]....
        /*023c*/ 	.word	0x00005850


	//   ....[52]....
        /*0240*/ 	.word	0x00005980


	//   ....[53]....
        /*0244*/ 	.word	0x000059b0


	//   ....[54]....
        /*0248*/ 	.word	0x000059e0


	//   ....[55]....
        /*024c*/ 	.word	0x00005a00


	//   ....[56]....
        /*0250*/ 	.word	0x00005b30


	//   ....[57]....
        /*0254*/ 	.word	0x00005b70


	//   ....[58]....
        /*0258*/ 	.word	0x00005ba0


	//   ....[59]....
        /*025c*/ 	.word	0x00005be0


	//----- nvinfo : EIATTR_VRC_CTA_INIT_COUNT
	.align		4
.L_560:
        /*0260*/ 	.byte	0x02, 0x4a
	.zero		1
	.zero		1


	//----- nvinfo : EIATTR_EXIT_INSTR_OFFSETS
	.align		4
        /*0264*/ 	.byte	0x04, 0x1c
        /*0266*/ 	.short	(.L_562 - .L_561)


	//   ....[0]....
.L_561:
        /*0268*/ 	.word	0x000067f0


	//   ....[1]....
        /*026c*/ 	.word	0x00006840


	//----- nvinfo : EIATTR_MAX_THREADS
	.align		4
.L_562:
        /*0270*/ 	.byte	0x04, 0x05
        /*0272*/ 	.short	(.L_564 - .L_563)
.L_563:
        /*0274*/ 	.word	0x00000100
        /*0278*/ 	.word	0x00000001
        /*027c*/ 	.word	0x00000001


	//----- nvinfo : EIATTR_CRS_STACK_SIZE
	.align		4
.L_564:
        /*0280*/ 	.byte	0x04, 0x1e
        /*0282*/ 	.short	(.L_566 - .L_565)
.L_565:
        /*0284*/ 	.word	0x00000000


	//----- nvinfo : EIATTR_CBANK_PARAM_SIZE
	.align		4
.L_566:
        /*0288*/ 	.byte	0x03, 0x19
        /*028a*/ 	.short	0x0071


	//----- nvinfo : EIATTR_PARAM_CBANK
	.align		4
        /*028c*/ 	.byte	0x04, 0x0a
        /*028e*/ 	.short	(.L_568 - .L_567)
	.align		4
.L_567:
        /*0290*/ 	.word	index@(.nv.constant0._ZN6thrust24THRUST_300001_SM_1000_NS8cuda_cub4core6detail13_kernel_agentINS1_8__reduce11ReduceAgentINS0_12zip_iteratorIN4cuda3std3__45tupleIJNS0_6detail15normal_iteratorINS0_10device_ptrIdEEEENS0_17counting_iteratorIlNS0_11use_defaultESI_SI_EEEEEEEPNSB_IJdlEEESM_lNS1_9__extrema9arg_min_fIdlNSA_4lessIdEEEEEEJSL_SN_lN3cub18CUB_300001_SM_100013GridEvenShareIlEENSV_9GridQueueIyEESS_EEEvDpT0_)
        /*0294*/ 	.short	0x0380
        /*0296*/ 	.short	0x0071


	//----- nvinfo : EIATTR_SW_WAR
	.align		4
.L_568:
        /*0298*/ 	.byte	0x04, 0x36
        /*029a*/ 	.short	(.L_570 - .L_569)
.L_569:
        /*029c*/ 	.word	0x00000008
.L_570:


//--------------------- .nv.info._ZN6thrust24THRUST_300001_SM_1000_NS8cuda_cub4core6detail13_kernel_agentINS1_8__reduce11ReduceAgentINS0_12zip_iteratorIN4cuda3std3__45tupleIJNS0_6detail15normal_iteratorINS0_10device_ptrIdEEEENS0_17counting_iteratorIlNS0_11use_defaultESI_SI_EEEEEEEPNSB_IJdlEEESM_lNS1_9__extrema9arg_min_fIdlNSA_4lessIdEEEEEEJSL_SN_lSS_EEEvDpT0_ --------------------------
	.section	.nv.info._ZN6thrust24THRUST_300001_SM_1000_NS8cuda_cub4core6detail13_kernel_agentINS1_8__reduce11ReduceAgentINS0_12zip_iteratorIN4cuda3std3__45tupleIJNS0_6detail15normal_iteratorINS0_10device_ptrIdEEEENS0_17counting_iteratorIlNS0_11use_defaultESI_SI_EEEEEEEPNSB_IJdlEEESM_lNS1_9__extrema9arg_min_fIdlNSA_4lessIdEEEEEEJSL_SN_lSS_EEEvDpT0_,"",@"SHT_CUDA_INFO"
	.sectionflags	@""
	.align	4


	//----- nvinfo : EIATTR_CUDA_API_VERSION
	.align		4
        /*0000*/ 	.byte	0x04, 0x37
        /*0002*/ 	.short	(.L_572 - .L_571)
.L_571:
        /*0004*/ 	.word	0x00000082


	//----- nvinfo : EIATTR_KPARAM_INFO
	.align		4
.L_572:
        /*0008*/ 	.byte	0x04, 0x17
        /*000a*/ 	.short	(.L_574 - .L_573)
.L_573:
        /*000c*/ 	.word	0x00000000
        /*0010*/ 	.short	0x0003
        /*0012*/ 	.short	0x0020
        /*0014*/ 	.byte	0x00, 0xf0, 0x05, 0x00


	//----- nvinfo : EIATTR_KPARAM_INFO
	.align		4
.L_574:
        /*0018*/ 	.byte	0x04, 0x17
        /*001a*/ 	.short	(.L_576 - .L_575)
.L_575:
        /*001c*/ 	.word	0x00000000
        /*0020*/ 	.short	0x0002
        /*0022*/ 	.short	0x0018
        /*0024*/ 	.byte	0x00, 0xf0, 0x21, 0x00


	//----- nvinfo : EIATTR_KPARAM_INFO
	.align		4
.L_576:
        /*0028*/ 	.byte	0x04, 0x17
        /*002a*/ 	.short	(.L_578 - .L_577)
.L_577:
        /*002c*/ 	.word	0x00000000
        /*0030*/ 	.short	0x0001
        /*0032*/ 	.short	0x0010
        /*0034*/ 	.byte	0x00, 0xf5, 0x21, 0x00


	//----- nvinfo : EIATTR_KPARAM_INFO
	.align		4
.L_578:
        /*0038*/ 	.byte	0x04, 0x17
        /*003a*/ 	.short	(.L_580 - .L_579)
.L_579:
        /*003c*/ 	.word	0x00000000
        /*0040*/ 	.short	0x0000
        /*0042*/ 	.short	0x0000
        /*0044*/ 	.byte	0x00, 0xf0, 0x41, 0x00


	//----- nvinfo : EIATTR_SPARSE_MMA_MASK
	.align		4
.L_580:
        /*0048*/ 	.byte	0x03, 0x50
        /*004a*/ 	.short	0x0000


	//----- nvinfo : EIATTR_MAXREG_COUNT
	.align		4
        /*004c*/ 	.byte	0x03, 0x1b
        /*004e*/ 	.short	0x00ff


	//----- nvinfo : EIATTR_NUM_BARRIERS
	.align		4
        /*0050*/ 	.byte	0x02, 0x4c
        /*0052*/ 	.byte	0x01
	.zero		1


	//----- nvinfo : EIATTR_MERCURY_ISA_VERSION
	.align		4
        /*0054*/ 	.byte	0x03, 0x5f
        /*0056*/ 	.short	0x0101


	//----- nvinfo : EIATTR_COOP_GROUP_MASK_REGIDS
	.align		4
        /*0058*/ 	.byte	0x04, 0x29
        /*005a*/ 	.short	(.L_582 - .L_581)


	//   ....[0]....
.L_581:
        /*005c*/ 	.word	0xffffffff


	//   ....[1]....
        /*0060*/ 	.word	0xffffffff


	//   ....[2]....
        /*0064*/ 	.word	0xffffffff


	//   ....[3]....
        /*0068*/ 	.word	0xffffffff


	//   ....[4]....
        /*006c*/ 	.word	0xffffffff


	//   ....[5]....
        /*0070*/ 	.word	0xffffffff


	//   ....[6]....
        /*0074*/ 	.word	0xffffffff


	//   ....[7]....
        /*0078*/ 	.word	0xffffffff


	//   ....[8]....
        /*007c*/ 	.word	0xffffffff


	//   ....[9]....
        /*0080*/ 	.word	0xffffffff


	//   ....[10]....
        /*0084*/ 	.word	0xffffffff


	//   ....[11]....
        /*0088*/ 	.word	0xffffffff


	//   ....[12]....
        /*008c*/ 	.word	0xffffffff


	//   ....[13]....
        /*0090*/ 	.word	0xffffffff


	//   ....[14]....
        /*0094*/ 	.word	0xffffffff


	//   ....[15]....
        /*0098*/ 	.word	0xffffffff


	//   ....[16]....
        /*009c*/ 	.word	0xffffffff


	//   ....[17]....
        /*00a0*/ 	.word	0xffffffff


	//   ....[18]....
        /*00a4*/ 	.word	0xffffffff


	//   ....[19]....
        /*00a8*/ 	.word	0xffffffff


	//   ....[20]....
        /*00ac*/ 	.word	0xffffffff


	//   ....[21]....
        /*00b0*/ 	.word	0xffffffff


	//   ....[22]....
        /*00b4*/ 	.word	0xffffffff


	//   ....[23]....
        /*00b8*/ 	.word	0xffffffff


	//   ....[24]....
        /*00bc*/ 	.word	0xffffffff


	//   ....[25]....
        /*00c0*/ 	.word	0xffffffff


	//   ....[26]....
        /*00c4*/ 	.word	0xffffffff


	//   ....[27]....
        /*00c8*/ 	.word	0xffffffff


	//   ....[28]....
        /*00cc*/ 	.word	0xffffffff


	//   ....[29]....
        /*00d0*/ 	.word	0xffffffff


	//   ....[30]....
        /*00d4*/ 	.word	0xffffffff


	//   ....[31]....
        /*00d8*/ 	.word	0xffffffff


	//   ....[32]....
        /*00dc*/ 	.word	0xffffffff


	//   ....[33]....
        /*00e0*/ 	.word	0xffffffff


	//   ....[34]....
        /*00e4*/ 	.word	0xffffffff


	//   ....[35]....
        /*00e8*/ 	.word	0xffffffff


	//   ....[36]....
        /*00ec*/ 	.word	0xffffffff


	//   ....[37]....
        /*00f0*/ 	.word	0xffffffff


	//   ....[38]....
        /*00f4*/ 	.word	0xffffffff


	//   ....[39]....
        /*00f8*/ 	.word	0xffffffff


	//   ....[40]....
        /*00fc*/ 	.word	0xffffffff


	//   ....[41]....
        /*0100*/ 	.word	0xffffffff


	//   ....[42]....
        /*0104*/ 	.word	0xffffffff


	//   ....[43]....
        /*0108*/ 	.word	0xffffffff


	//   ....[44]....
        /*010c*/ 	.word	0xffffffff


	//   ....[45]....
        /*0110*/ 	.word	0xffffffff


	//   ....[46]....
        /*0114*/ 	.word	0xffffffff


	//   ....[47]....
        /*0118*/ 	.word	0xffffffff


	//   ....[48]....
        /*011c*/ 	.word	0xffffffff


	//   ....[49]....
        /*0120*/ 	.word	0xffffffff


	//   ....[50]....
        /*0124*/ 	.word	0xffffffff


	//   ....[51]....
        /*0128*/ 	.word	0xffffffff


	//   ....[52]....
        /*012c*/ 	.word	0xffffffff


	//   ....[53]....
        /*0130*/ 	.word	0xffffffff


	//   ....[54]....
        /*0134*/ 	.word	0xffffffff


	//   ....[55]....
        /*0138*/ 	.word	0xffffffff


	//   ....[56]....
        /*013c*/ 	.word	0xffffffff


	//   ....[57]....
        /*0140*/ 	.word	0xffffffff


	//   ....[58]....
        /*0144*/ 	.word	0xffffffff


	//   ....[59]....
        /*0148*/ 	.word	0xffffffff


	//----- nvinfo : EIATTR_COOP_GROUP_INSTR_OFFSETS
	.align		4
.L_582:
        /*014c*/ 	.byte	0x04, 0x28
        /*014e*/ 	.short	(.L_584 - .L_583)


	//   ....[0]....
.L_583:
        /*0150*/ 	.word	0x00000c70


	//   ....[1]....
        /*0154*/ 	.word	0x00000ca0


	//   ....[2]....
        /*0158*/ 	.word	0x00000cc0


	//   ....[3]....
        /*015c*/ 	.word	0x00000cd0


	//   ....[4]....
        /*0160*/ 	.word	0x00000e00


	//   ....[5]....
        /*0164*/ 	.word	0x00000e30


	//   ....[6]....
        /*0168*/ 	.word	0x00000e60


	//   ....[7]....
        /*016c*/ 	.word	0x00000e80


	//   ....[8]....
        /*0170*/ 	.word	0x00000fb0


	//   ....[9]....
        /*0174*/ 	.word	0x00000fe0


	//   ....[10]....
        /*0178*/ 	.word	0x00001010


	//   ....[11]....
        /*017c*/ 	.word	0x00001030


	//   ....[12]....
        /*0180*/ 	.word	0x00001160


	//   ....[13]....
        /*0184*/ 	.word	0x00001190


	//   ....[14]....
        /*0188*/ 	.word	0x000011c0


	//   ....[15]....
        /*018c*/ 	.word	0x000011e0


	//   ....[16]....
        /*0190*/ 	.word	0x00001310


	//   ....[17]....
        /*0194*/ 	.word	0x00001350


	//   ....[18]....
        /*0198*/ 	.word	0x00001380


	//   ....[19]....
        /*019c*/ 	.word	0x000013c0


	//   ....[20]....
        /*01a0*/ 	.word	0x00002090


	//   ....[21]....
        /*01a4*/ 	.word	0x000020a0


	//   ....[22]....
        /*01a8*/ 	.word	0x000020b0


	//   ....[23]....
        /*01ac*/ 	.word	0x000020c0


	//   ....[24]....
        /*01b0*/ 	.word	0x000021f0


	//   ....[25]....
        /*01b4*/ 	.word	0x00002230


	//   ....[26]....
        /*01b8*/ 	.word	0x00002260


	//   ....[27]....
        /*01bc*/ 	.word	0x00002270


	//   ....[28]....
        /*01c0*/ 	.word	0x000023b0


	//   ....[29]....
        /*01c4*/ 	.word	0x000023f0


	//   ....[30]....
        /*01c8*/ 	.word	0x00002420


	//   ....[31]....
        /*01cc*/ 	.word	0x00002430


	//   ....[32]....
        /*01d0*/ 	.word	0x00002570


	//   ....[33]....
        /*01d4*/ 	.word	0x000025b0


	//   ....[34]....
        /*01d8*/ 	.word	0x000025e0


	//   ....[35]....
        /*01dc*/ 	.word	0x000025f0


	//   ....[36]....
        /*01e0*/ 	.word	0x00002730


	//   ....[37]....
        /*01e4*/ 	.word	0x00002770


	//   ....[38]....
        /*01e8*/ 	.word	0x000027a0


	//   ....[39]....
        /*01ec*/ 	.word	0x000027c0


	//   ....[40]....
        /*01f0*/ 	.word	0x00004f70


	//   ....[41]....
        /*01f4*/ 	.word	0x00004fa0


	//   ....[42]....
        /*01f8*/ 	.word	0x00004fc0


	//   ....[43]....
        /*01fc*/ 	.word	0x00004fd0


	//   ....[44]....
        /*0200*/ 	.word	0x00005100


	//   ....[45]....
        /*0204*/ 	.word	0x00005130


	//   ....[46]....
        /*0208*/ 	.word	0x00005160


	//   ....[47]....
        /*020c*/ 	.word	0x00005180


	//   ....[48]....
        /*0210*/ 	.word	0x000052b0


	//   ....[49]....
        /*0214*/ 	.word	0x000052e0


	//   ....[50]....
        /*0218*/ 	.word	0x00005310


	//   ....[51]....
        /*021c*/ 	.word	0x00005330


	//   ....[52]....
        /*0220*/ 	.word	0x00005460


	//   ....[53]....
        /*0224*/ 	.word	0x00005490


	//   ....[54]....
        /*0228*/ 	.word	0x000054c0


	//   ....[55]....
        /*022c*/ 	.word	0x000054e0


	//   ....[56]....
        /*0230*/ 	.word	0x00005610


	//   ....[57]....
        /*0234*/ 	.word	0x00005650


	//   ....[58]....
        /*0238*/ 	.word	0x00005680


	//   ....[59]....
        /*023c*/ 	.word	0x000056c0


	//----- nvinfo : EIATTR_VRC_CTA_INIT_COUNT
	.align		4
.L_584:
        /*0240*/ 	.byte	0x02, 0x4a
	.zero		1
	.zero		1


	//----- nvinfo : EIATTR_EXIT_INSTR_OFFSETS
	.align		4
        /*0244*/ 	.byte	0x04, 0x1c
        /*0246*/ 	.short	(.L_586 - .L_585)


	//   ....[0]....
.L_585:
        /*0248*/ 	.word	0x00000040


	//   ....[1]....
        /*024c*/ 	.word	0x000062d0


	//   ....[2]....
        /*0250*/ 	.word	0x00006310


	//----- nvinfo : EIATTR_MAX_THREADS
	.align		4
.L_586:
        /*0254*/ 	.byte	0x04, 0x05
        /*0256*/ 	.short	(.L_588 - .L_587)
.L_587:
        /*0258*/ 	.word	0x00000100
        /*025c*/ 	.word	0x00000001
        /*0260*/ 	.word	0x00000001


	//----- nvinfo : EIATTR_CRS_STACK_SIZE
	.align		4
.L_588:
        /*0264*/ 	.byte	0x04, 0x1e
        /*0266*/ 	.short	(.L_590 - .L_589)
.L_589:
        /*0268*/ 	.word	0x00000000


	//----- nvinfo : EIATTR_CBANK_PARAM_SIZE
	.align		4
.L_590:
        /*026c*/ 	.byte	0x03, 0x19
        /*026e*/ 	.short	0x0021


	//----- nvinfo : EIATTR_PARAM_CBANK
	.align		4
        /*0270*/ 	.byte	0x04, 0x0a
        /*0272*/ 	.short	(.L_592 - .L_591)
	.align		4
.L_591:
        /*0274*/ 	.word	index@(.nv.constant0._ZN6thrust24THRUST_300001_SM_1000_NS8cuda_cub4core6detail13_kernel_agentINS1_8__reduce11ReduceAgentINS0_12zip_iteratorIN4cuda3std3__45tupleIJNS0_6detail15normal_iteratorINS0_10device_ptrIdEEEENS0_17counting_iteratorIlNS0_11use_defaultESI_SI_EEEEEEEPNSB_IJdlEEESM_lNS1_9__extrema9arg_min_fIdlNSA_4lessIdEEEEEEJSL_SN_lSS_EEEvDpT0_)
        /*0278*/ 	.short	0x0380
        /*027a*/ 	.short	0x0021


	//----- nvinfo : EIATTR_SW_WAR
	.align		4
.L_592:
        /*027c*/ 	.byte	0x04, 0x36
        /*027e*/ 	.short	(.L_594 - .L_593)
.L_593:
        /*0280*/ 	.word	0x00000008
.L_594:


//--------------------- .nv.info._ZN6thrust24THRUST_300001_SM_1000_NS8cuda_cub4core6detail13_kernel_agentINS1_8__reduce11ReduceAgentIPN4cuda3std3__45tupleIJdlEEESC_SB_iNS1_9__extrema9arg_min_fIdlNS9_4lessIdEEEEEEJSC_SC_iSH_EEEvDpT0_ --------------------------
	.section	.nv.info._ZN6thrust24THRUST_300001_SM_1000_NS8cuda_cub4core6detail13_kernel_agentINS1_8__reduce11ReduceAgentIPN4cuda3std3__45tupleIJdlEEESC_SB_iNS1_9__extrema9arg_min_fIdlNS9_4lessIdEEEEEEJSC_SC_iSH_EEEvDpT0_,"",@"SHT_CUDA_INFO"
	.sectionflags	@""
	.align	4


	//----- nvinfo : EIATTR_CUDA_API_VERSION
	.align		4
        /*0000*/ 	.byte	0x04, 0x37
        /*0002*/ 	.short	(.L_596 - .L_595)
.L_595:
        /*0004*/ 	.word	0x00000082


	//----- nvinfo : EIATTR_KPARAM_INFO
	.align		4
.L_596:
        /*0008*/ 	.byte	0x04, 0x17
        /*000a*/ 	.short	(.L_598 - .L_597)
.L_597:
        /*000c*/ 	.word	0x00000000
        /*0010*/ 	.short	0x0003
        /*0012*/ 	.short	0x0014
        /*0014*/ 	.byte	0x00, 0xf0, 0x05, 0x00


	//----- nvinfo : EIATTR_KPARAM_INFO
	.align		4
.L_598:
        /*0018*/ 	.byte	0x04, 0x17
        /*001a*/ 	.short	(.L_600 - .L_599)
.L_599:
        /*001c*/ 	.word	0x00000000
        /*0020*/ 	.short	0x0002
        /*0022*/ 	.short	0x0010
        /*0024*/ 	.byte	0x00, 0xf0, 0x11, 0x00


	//----- nvinfo : EIATTR_KPARAM_INFO
	.align		4
.L_600:
        /*0028*/ 	.byte	0x04, 0x17
        /*002a*/ 	.short	(.L_602 - .L_601)
.L_601:
        /*002c*/ 	.word	0x00000000
        /*0030*/ 	.short	0x0001
        /*0032*/ 	.short	0x0008
        /*0034*/ 	.byte	0x00, 0xf5, 0x21, 0x00


	//----- nvinfo : EIATTR_KPARAM_INFO
	.align		4
.L_602:
        /*0038*/ 	.byte	0x04, 0x17
        /*003a*/ 	.short	(.L_604 - .L_603)
.L_603:
        /*003c*/ 	.word	0x00000000
        /*0040*/ 	.short	0x0000
        /*0042*/ 	.short	0x0000
        /*0044*/ 	.byte	0x00, 0xf5, 0x21, 0x00


	//----- nvinfo : EIATTR_SPARSE_MMA_MASK
	.align		4
.L_604:
        /*0048*/ 	.byte	0x03, 0x50
        /*004a*/ 	.short	0x0000


	//----- nvinfo : EIATTR_MAXREG_COUNT
	.align		4
        /*004c*/ 	.byte	0x03, 0x1b
        /*004e*/ 	.short	0x00ff


	//----- nvinfo : EIATTR_NUM_BARRIERS
	.align		4
        /*0050*/ 	.byte	0x02, 0x4c
        /*0052*/ 	.byte	0x01
	.zero		1


	//----- nvinfo : EIATTR_MERCURY_ISA_VERSION
	.align		4
        /*0054*/ 	.byte	0x03, 0x5f
        /*0056*/ 	.short	0x0101


	//----- nvinfo : EIATTR_COOP_GROUP_MASK_REGIDS
	.align		4
        /*0058*/ 	.byte	0x04, 0x29
        /*005a*/ 	.short	(.L_606 - .L_605)


	//   ....[0]....
.L_605:
        /*005c*/ 	.word	0xffffffff


	//   ....[1]....
        /*0060*/ 	.word	0xffffffff


	//   ....[2]....
        /*0064*/ 	.word	0xffffffff


	//   ....[3]....
        /*0068*/ 	.word	0xffffffff


	//   ....[4]....
        /*006c*/ 	.word	0xffffffff


	//   ....[5]....
        /*0070*/ 	.word	0xffffffff


	//   ....[6]....
        /*0074*/ 	.word	0xffffffff


	//   ....[7]....
        /*0078*/ 	.word	0xffffffff


	//   ....[8]....
        /*007c*/ 	.word	0xffffffff


	//   ....[9]....
        /*0080*/ 	.word	0xffffffff


	//   ....[10]....
        /*0084*/ 	.word	0xffffffff


	//   ....[11]....
        /*0088*/ 	.word	0xffffffff


	//   ....[12]....
        /*008c*/ 	.word	0xffffffff


	//   ....[13]....
        /*0090*/ 	.word	0xffffffff


	//   ....[14]....
        /*0094*/ 	.word	0xffffffff


	//   ....[15]....
        /*0098*/ 	.word	0xffffffff


	//   ....[16]....
        /*009c*/ 	.word	0xffffffff


	//   ....[17]....
        /*00a0*/ 	.word	0xffffffff


	//   ....[18]....
        /*00a4*/ 	.word	0xffffffff


	//   ....[19]....
        /*00a8*/ 	.word	0xffffffff


	//   ....[20]....
        /*00ac*/ 	.word	0xffffffff


	//   ....[21]....
        /*00b0*/ 	.word	0xffffffff


	//   ....[22]....
        /*00b4*/ 	.word	0xffffffff


	//   ....[23]....
        /*00b8*/ 	.word	0xffffffff


	//   ....[24]....
        /*00bc*/ 	.word	0xffffffff


	//   ....[25]....
        /*00c0*/ 	.word	0xffffffff


	//   ....[26]....
        /*00c4*/ 	.word	0xffffffff


	//   ....[27]....
        /*00c8*/ 	.word	0xffffffff


	//   ....[28]....
        /*00cc*/ 	.word	0xffffffff


	//   ....[29]....
        /*00d0*/ 	.word	0xffffffff


	//   ....[30]....
        /*00d4*/ 	.word	0xffffffff


	//   ....[31]....
        /*00d8*/ 	.word	0xffffffff


	//   ....[32]....
        /*00dc*/ 	.word	0xffffffff


	//   ....[33]....
        /*00e0*/ 	.word	0xffffffff


	//   ....[34]....
        /*00e4*/ 	.word	0xffffffff


	//   ....[35]....
        /*00e8*/ 	.word	0xffffffff


	//   ....[36]....
        /*00ec*/ 	.word	0xffffffff


	//   ....[37]....
        /*00f0*/ 	.word	0xffffffff


	//   ....[38]....
        /*00f4*/ 	.word	0xffffffff


	//   ....[39]....
        /*00f8*/ 	.word	0xffffffff


	//   ....[40]....
        /*00fc*/ 	.word	0xffffffff


	//   ....[41]....
        /*0100*/ 	.word	0xffffffff


	//   ....[42]....
        /*0104*/ 	.word	0xffffffff


	//   ....[43]....
        /*0108*/ 	.word	0xffffffff


	//   ....[44]....
        /*010c*/ 	.word	0xffffffff


	//   ....[45]....
        /*0110*/ 	.word	0xffffffff


	//   ....[46]....
        /*0114*/ 	.word	0xffffffff


	//   ....[47]....
        /*0118*/ 	.word	0xffffffff


	//   ....[48]....
        /*011c*/ 	.word	0xffffffff


	//   ....[49]....
        /*0120*/ 	.word	0xffffffff


	//   ....[50]....
        /*0124*/ 	.word	0xffffffff


	//   ....[51]....
        /*0128*/ 	.word	0xffffffff


	//   ....[52]....
        /*012c*/ 	.word	0xffffffff


	//   ....[53]....
        /*0130*/ 	.word	0xffffffff


	//   ....[54]....
        /*0134*/ 	.word	0xffffffff


	//   ....[55]....
        /*0138*/ 	.word	0xffffffff


	//   ....[56]....
        /*013c*/ 	.word	0xffffffff


	//   ....[57]....
        /*0140*/ 	.word	0xffffffff


	//   ....[58]....
        /*0144*/ 	.word	0xffffffff


	//   ....[59]....
        /*0148*/ 	.word	0xffffffff


	//----- nvinfo : EIATTR_COOP_GROUP_INSTR_OFFSETS
	.align		4
.L_606:
        /*014c*/ 	.byte	0x04, 0x28
        /*014e*/ 	.short	(.L_608 - .L_607)


	//   ....[0]....
.L_607:
        /*0150*/ 	.word	0x00000b10


	//   ....[1]....
        /*0154*/ 	.word	0x00000b40


	//   ....[2]....
        /*0158*/ 	.word	0x00000b60


	//   ....[3]....
        /*015c*/ 	.word	0x00000b70


	//   ....[4]....
        /*0160*/ 	.word	0x00000ca0


	//   ....[5]....
        /*0164*/ 	.word	0x00000cd0


	//   ....[6]....
        /*0168*/ 	.word	0x00000d00


	//   ....[7]....
        /*016c*/ 	.word	0x00000d20


	//   ....[8]....
        /*0170*/ 	.word	0x00000e50


	//   ....[9]....
        /*0174*/ 	.word	0x00000e80


	//   ....[10]....
        /*0178*/ 	.word	0x00000eb0


	//   ....[11]....
        /*017c*/ 	.word	0x00000ed0


	//   ....[12]....
        /*0180*/ 	.word	0x00001000


	//   ....[13]....
        /*0184*/ 	.word	0x00001030


	//   ....[14]....
        /*0188*/ 	.word	0x00001060


	//   ....[15]....
        /*018c*/ 	.word	0x00001080


	//   ....[16]....
        /*0190*/ 	.word	0x000011b0


	//   ....[17]....
        /*0194*/ 	.word	0x000011f0


	//   ....[18]....
        /*0198*/ 	.word	0x00001220


	//   ....[19]....
        /*019c*/ 	.word	0x00001260


	//   ....[20]....
        /*01a0*/ 	.word	0x00001f30


	//   ....[21]....
        /*01a4*/ 	.word	0x00001f40


	//   ....[22]....
        /*01a8*/ 	.word	0x00001f50


	//   ....[23]....
        /*01ac*/ 	.word	0x00001f60


	//   ....[24]....
        /*01b0*/ 	.word	0x00002090


	//   ....[25]....
        /*01b4*/ 	.word	0x000020d0


	//   ....[26]....
        /*01b8*/ 	.word	0x00002100


	//   ....[27]....
        /*01bc*/ 	.word	0x00002110


	//   ....[28]....
        /*01c0*/ 	.word	0x00002250


	//   ....[29]....
        /*01c4*/ 	.word	0x00002290


	//   ....[30]....
        /*01c8*/ 	.word	0x000022c0


	//   ....[31]....
        /*01cc*/ 	.word	0x000022d0


	//   ....[32]....
        /*01d0*/ 	.word	0x00002410


	//   ....[33]....
        /*01d4*/ 	.word	0x00002450


	//   ....[34]....
        /*01d8*/ 	.word	0x00002480


	//   ....[35]....
        /*01dc*/ 	.word	0x00002490


	//   ....[36]....
        /*01e0*/ 	.word	0x000025d0


	//   ....[37]....
        /*01e4*/ 	.word	0x00002610


	//   ....[38]....
        /*01e8*/ 	.word	0x00002640


	//   ....[39]....
        /*01ec*/ 	.word	0x00002660


	//   ....[40]....
        /*01f0*/ 	.word	0x00004fb0


	//   ....[41]....
        /*01f4*/ 	.word	0x00004fe0


	//   ....[42]....
        /*01f8*/ 	.word	0x00005000


	//   ....[43]....
        /*01fc*/ 	.word	0x00005010


	//   ....[44]....
        /*0200*/ 	.word	0x00005140


	//   ....[45]....
        /*0204*/ 	.word	0x00005170


	//   ....[46]....
        /*0208*/ 	.word	0x000051a0


	//   ....[47]....
        /*020c*/ 	.word	0x000051c0


	//   ....[48]....
        /*0210*/ 	.word	0x000052f0


	//   ....[49]....
        /*0214*/ 	.word	0x00005320


	//   ....[50]....
        /*0218*/ 	.word	0x00005350


	//   ....[51]....
        /*021c*/ 	.word	0x00005370


	//   ....[52]....
        /*0220*/ 	.word	0x000054a0


	//   ....[53]....
        /*0224*/ 	.word	0x000054d0


	//   ....[54]....
        /*0228*/ 	.word	0x00005500


	//   ....[55]....
        /*022c*/ 	.word	0x00005520


	//   ....[56]....
        /*0230*/ 	.word	0x00005650


	//   ....[57]....
        /*0234*/ 	.word	0x00005690


	//   ....[58]....
        /*0238*/ 	.word	0x000056c0


	//   ....[59]....
        /*023c*/ 	.word	0x00005700


	//----- nvinfo : EIATTR_VRC_CTA_INIT_COUNT
	.align		4
.L_608:
        /*0240*/ 	.byte	0x02, 0x4a
	.zero		1
	.zero		1


	//----- nvinfo : EIATTR_EXIT_INSTR_OFFSETS
	.align		4
        /*0244*/ 	.byte	0x04, 0x1c
        /*0246*/ 	.short	(.L_610 - .L_609)


	//   ....[0]....
.L_609:
        /*0248*/ 	.word	0x00000030


	//   ....[1]....
        /*024c*/ 	.word	0x00006310


	//   ....[2]....
        /*0250*/ 	.word	0x00006350


	//----- nvinfo : EIATTR_MAX_THREADS
	.align		4
.L_610:
        /*0254*/ 	.byte	0x04, 0x05
        /*0256*/ 	.short	(.L_612 - .L_611)
.L_611:
        /*0258*/ 	.word	0x00000100
        /*025c*/ 	.word	0x00000001
        /*0260*/ 	.word	0x00000001


	//----- nvinfo : EIATTR_CRS_STACK_SIZE
	.align		4
.L_612:
        /*0264*/ 	.byte	0x04, 0x1e
        /*0266*/ 	.short	(.L_614 - .L_613)
.L_613:
        /*0268*/ 	.word	0x00000000


	//----- nvinfo : EIATTR_CBANK_PARAM_SIZE
	.align		4
.L_614:
        /*026c*/ 	.byte	0x03, 0x19
        /*026e*/ 	.short	0x0015


	//----- nvinfo : EIATTR_PARAM_CBANK
	.align		4
        /*0270*/ 	.byte	0x04, 0x0a
        /*0272*/ 	.short	(.L_616 - .L_615)
	.align		4
.L_615:
        /*0274*/ 	.word	index@(.nv.constant0._ZN6thrust24THRUST_300001_SM_1000_NS8cuda_cub4core6detail13_kernel_agentINS1_8__reduce11ReduceAgentIPN4cuda3std3__45tupleIJdlEEESC_SB_iNS1_9__extrema9arg_min_fIdlNS9_4lessIdEEEEEEJSC_SC_iSH_EEEvDpT0_)
        /*0278*/ 	.short	0x0380
        /*027a*/ 	.short	0x0015


	//----- nvinfo : EIATTR_SW_WAR
	.align		4
.L_616:
        /*027c*/ 	.byte	0x04, 0x36
        /*027e*/ 	.short	(.L_618 - .L_617)
.L_617:
        /*0280*/ 	.word	0x00000008
.L_618:


//--------------------- .nv.info._ZN6thrust24THRUST_300001_SM_1000_NS8cuda_cub4core6detail13_kernel_agentINS1_8__reduce10DrainAgentIiEEJN3cub18CUB_300001_SM_10009GridQueueIjEEiEEEvDpT0_ --------------------------
	.section	.nv.info._ZN6thrust24THRUST_300001_SM_1000_NS8cuda_cub4core6detail13_kernel_agentINS1_8__reduce10DrainAgentIiEEJN3cub18CUB_300001_SM_10009GridQueueIjEEiEEEvDpT0_,"",@"SHT_CUDA_INFO"
	.sectionflags	@""
	.align	4


	//----- nvinfo : EIATTR_CUDA_API_VERSION
	.align		4
        /*0000*/ 	.byte	0x04, 0x37
        /*0002*/ 	.short	(.L_620 - .L_619)
.L_619:
        /*0004*/ 	.word	0x00000082


	//----- nvinfo : EIATTR_KPARAM_INFO
	.align		4
.L_620:
        /*0008*/ 	.byte	0x04, 0x17
        /*000a*/ 	.short	(.L_622 - .L_621)
.L_621:
        /*000c*/ 	.word	0x00000000
        /*0010*/ 	.short	0x0001
        /*0012*/ 	.short	0x0008
        /*0014*/ 	.byte	0x00, 0xf0, 0x11, 0x00


	//----- nvinfo : EIATTR_KPARAM_INFO
	.align		4
.L_622:
        /*0018*/ 	.byte	0x04, 0x17
        /*001a*/ 	.short	(.L_624 - .L_623)
.L_623:
        /*001c*/ 	.word	0x00000000
        /*0020*/ 	.short	0x0000
        /*0022*/ 	.short	0x0000
        /*0024*/ 	.byte	0x00, 0xf0, 0x21, 0x00


	//----- nvinfo : EIATTR_SPARSE_MMA_MASK
	.align		4
.L_624:
        /*0028*/ 	.byte	0x03, 0x50
        /*002a*/ 	.short	0x0000


	//----- nvinfo : EIATTR_MAXREG_COUNT
	.align		4
        /*002c*/ 	.byte	0x03, 0x1b
        /*002e*/ 	.short	0x00ff


	//----- nvinfo : EIATTR_MERCURY_ISA_VERSION
	.align		4
        /*0030*/ 	.byte	0x03, 0x5f
        /*0032*/ 	.short	0x0101


	//----- nvinfo : EIATTR_VRC_CTA_INIT_COUNT
	.align		4
        /*0034*/ 	.byte	0x02, 0x4a
	.zero		1
	.zero		1


	//----- nvinfo : EIATTR_EXIT_INSTR_OFFSETS
	.align		4
        /*0038*/ 	.byte	0x04, 0x1c
        /*003a*/ 	.short	(.L_626 - .L_625)


	//   ....[0]....
.L_625:
        /*003c*/ 	.word	0x00000060


	//----- nvinfo : EIATTR_MAX_THREADS
	.align		4
.L_626:
        /*0040*/ 	.byte	0x04, 0x05
        /*0042*/ 	.short	(.L_628 - .L_627)
.L_627:
        /*0044*/ 	.word	0x00000001
        /*0048*/ 	.word	0x00000001
        /*004c*/ 	.word	0x00000001


	//----- nvinfo : EIATTR_CBANK_PARAM_SIZE
	.align		4
.L_628:
        /*0050*/ 	.byte	0x03, 0x19
        /*0052*/ 	.short	0x000c


	//----- nvinfo : EIATTR_PARAM_CBANK
	.align		4
        /*0054*/ 	.byte	0x04, 0x0a
        /*0056*/ 	.short	(.L_630 - .L_629)
	.align		4
.L_629:
        /*0058*/ 	.word	index@(.nv.constant0._ZN6thrust24THRUST_300001_SM_1000_NS8cuda_cub4core6detail13_kernel_agentINS1_8__reduce10DrainAgentIiEEJN3cub18CUB_300001_SM_10009GridQueueIjEEiEEEvDpT0_)
        /*005c*/ 	.short	0x0380
        /*005e*/ 	.short	0x000c


	//----- nvinfo : EIATTR_SW_WAR
	.align		4
.L_630:
        /*0060*/ 	.byte	0x04, 0x36
        /*0062*/ 	.short	(.L_632 - .L_631)
.L_631:
        /*0064*/ 	.word	0x00000008
.L_632:


//--------------------- .nv.info._ZN6thrust24THRUST_300001_SM_1000_NS8cuda_cub4core6detail13_kernel_agentINS1_8__reduce11ReduceAgentINS0_12zip_iteratorIN4cuda3std3__45tupleIJNS0_6detail15normal_iteratorINS0_10device_ptrIdEEEENS0_17counting_iteratorIlNS0_11use_defaultESI_SI_EEEEEEEPNSB_IJdlEEESM_iNS1_9__extrema9arg_min_fIdlNSA_4lessIdEEEEEEJSL_SN_iN3cub18CUB_300001_SM_100013GridEvenShareIiEENSV_9GridQueueIjEESS_EEEvDpT0_ --------------------------
	.section	.nv.info._ZN6thrust24THRUST_300001_SM_1000_NS8cuda_cub4core6detail13_kernel_agentINS1_8__reduce11ReduceAgentINS0_12zip_iteratorIN4cuda3std3__45tupleIJNS0_6detail15normal_iteratorINS0_10device_ptrIdEEEENS0_17counting_iteratorIlNS0_11use_defaultESI_SI_EEEEEEEPNSB_IJdlEEESM_iNS1_9__extrema9arg_min_fIdlNSA_4lessIdEEEEEEJSL_SN_iN3cub18CUB_300001_SM_100013GridEvenShareIiEENSV_9GridQueueIjEESS_EEEvDpT0_,"",@"SHT_CUDA_INFO"
	.sectionflags	@""
	.align	4


	//----- nvinfo : EIATTR_CUDA_API_VERSION
	.align		4
        /*0000*/ 	.byte	0x04, 0x37
        /*0002*/ 	.short	(.L_634 - .L_633)
.L_633:
        /*0004*/ 	.word	0x00000082


	//----- nvinfo : EIATTR_KPARAM_INFO
	.align		4
.L_634:
        /*0008*/ 	.byte	0x04, 0x17
        /*000a*/ 	.short	(.L_636 - .L_635)
.L_635:
        /*000c*/ 	.word	0x00000000
        /*0010*/ 	.short	0x0005
        /*0012*/ 	.short	0x0050
        /*0014*/ 	.byte	0x00, 0xf0, 0x05, 0x00


	//----- nvinfo : EIATTR_KPARAM_INFO
	.align		4
.L_636:
        /*0018*/ 	.byte	0x04, 0x17
        /*001a*/ 	.short	(.L_638 - .L_637)
.L_637:
        /*001c*/ 	.word	0x00000000
        /*0020*/ 	.short	0x0004
        /*0022*/ 	.short	0x0048
        /*0024*/ 	.byte	0x00, 0xf0, 0x21, 0x00


	//----- nvinfo : EIATTR_KPARAM_INFO
	.align		4
.L_638:
        /*0028*/ 	.byte	0x04, 0x17
        /*002a*/ 	.short	(.L_640 - .L_639)
.L_639:
        /*002c*/ 	.word	0x00000000
        /*0030*/ 	.short	0x0003
        /*0032*/ 	.short	0x001c
        /*0034*/ 	.byte	0x00, 0xf0, 0xa1, 0x00


	//----- nvinfo : EIATTR_KPARAM_INFO
	.align		4
.L_640:
        /*0038*/ 	.byte	0x04, 0x17
        /*003a*/ 	.short	(.L_642 - .L_641)
.L_641:
        /*003c*/ 	.word	0x00000000
        /*0040*/ 	.short	0x0002
        /*0042*/ 	.short	0x0018
        /*0044*/ 	.byte	0x00, 0xf0, 0x11, 0x00


	//----- nvinfo : EIATTR_KPARAM_INFO
	.align		4
.L_642:
        /*0048*/ 	.byte	0x04, 0x17
        /*004a*/ 	.short	(.L_644 - .L_643)
.L_643:
        /*004c*/ 	.word	0x00000000
        /*0050*/ 	.short	0x0001
        /*0052*/ 	.short	0x0010
        /*0054*/ 	.byte	0x00, 0xf5, 0x21, 0x00


	//----- nvinfo : EIATTR_KPARAM_INFO
	.align		4
.L_644:
        /*0058*/ 	.byte	0x04, 0x17
        /*005a*/ 	.short	(.L_646 - .L_645)
.L_645:
        /*005c*/ 	.word	0x00000000
        /*0060*/ 	.short	0x0000
        /*0062*/ 	.short	0x0000
        /*0064*/ 	.byte	0x00, 0xf0, 0x41, 0x00


	//----- nvinfo : EIATTR_SPARSE_MMA_MASK
	.align		4
.L_646:
        /*0068*/ 	.byte	0x03, 0x50
        /*006a*/ 	.short	0x0000


	//----- nvinfo : EIATTR_MAXREG_COUNT
	.align		4
        /*006c*/ 	.byte	0x03, 0x1b
        /*006e*/ 	.short	0x00ff


	//----- nvinfo : EIATTR_NUM_BARRIERS
	.align		4
        /*0070*/ 	.byte	0x02, 0x4c
        /*0072*/ 	.byte	0x01
	.zero		1


	//----- nvinfo : EIATTR_MERCURY_ISA_VERSION
	.align		4
        /*0074*/ 	.byte	0x03, 0x5f
        /*0076*/ 	.short	0x0101


	//----- nvinfo : EIATTR_COOP_GROUP_MASK_REGIDS
	.align		4
        /*0078*/ 	.byte	0x04, 0x29
        /*007a*/ 	.short	(.L_648 - .L_647)


	//   ....[0]....
.L_647:
        /*007c*/ 	.word	0xffffffff


	//   ....[1]....
        /*0080*/ 	.word	0xffffffff


	//   ....[2]....
        /*0084*/ 	.word	0xffffffff


	//   ....[3]....
        /*0088*/ 	.word	0xffffffff


	//   ....[4]....
        /*008c*/ 	.word	0xffffffff


	//   ....[5]....
        /*0090*/ 	.word	0xffffffff


	//   ....[6]....
        /*0094*/ 	.word	0xffffffff


	//   ....[7]....
        /*0098*/ 	.word	0xffffffff


	//   ....[8]....
        /*009c*/ 	.word	0xffffffff


	//   ....[9]....
        /*00a0*/ 	.word	0xffffffff


	//   ....[10]....
        /*00a4*/ 	.word	0xffffffff


	//   ....[11]....
        /*00a8*/ 	.word	0xffffffff


	//   ....[12]....
        /*00ac*/ 	.word	0xffffffff


	//   ....[13]....
        /*00b0*/ 	.word	0xffffffff


	//   ....[14]....
        /*00b4*/ 	.word	0xffffffff


	//   ....[15]....
        /*00b8*/ 	.word	0xffffffff


	//   ....[16]....
        /*00bc*/ 	.word	0xffffffff


	//   ....[17]....
        /*00c0*/ 	.word	0xffffffff


	//   ....[18]....
        /*00c4*/ 	.word	0xffffffff


	//   ....[19]....
        /*00c8*/ 	.word	0xffffffff


	//   ....[20]....
        /*00cc*/ 	.word	0xffffffff


	//   ....[21]....
        /*00d0*/ 	.word	0xffffffff


	//   ....[22]....
        /*00d4*/ 	.word	0xffffffff


	//   ....[23]....
        /*00d8*/ 	.word	0xffffffff


	//   ....[24]....
        /*00dc*/ 	.word	0xffffffff


	//   ....[25]....
        /*00e0*/ 	.word	0xffffffff


	//   ....[26]....
        /*00e4*/ 	.word	0xffffffff


	//   ....[27]....
        /*00e8*/ 	.word	0xffffffff


	//   ....[28]....
        /*00ec*/ 	.word	0xffffffff


	//   ....[29]....
        /*00f0*/ 	.word	0xffffffff


	//   ....[30]....
        /*00f4*/ 	.word	0xffffffff


	//   ....[31]....
        /*00f8*/ 	.word	0xffffffff


	//   ....[32]....
        /*00fc*/ 	.word	0xffffffff


	//   ....[33]....
        /*0100*/ 	.word	0xffffffff


	//   ....[34]....
        /*0104*/ 	.word	0xffffffff


	//   ....[35]....
        /*0108*/ 	.word	0xffffffff


	//   ....[36]....
        /*010c*/ 	.word	0xffffffff


	//   ....[37]....
        /*0110*/ 	.word	0xffffffff


	//   ....[38]....
        /*0114*/ 	.word	0xffffffff


	//   ....[39]....
        /*0118*/ 	.word	0xffffffff


	//   ....[40]....
        /*011c*/ 	.word	0xffffffff


	//   ....[41]....
        /*0120*/ 	.word	0xffffffff


	//   ....[42]....
        /*0124*/ 	.word	0xffffffff


	//   ....[43]....
        /*0128*/ 	.word	0xffffffff


	//   ....[44]....
        /*012c*/ 	.word	0xffffffff


	//   ....[45]....
        /*0130*/ 	.word	0xffffffff


	//   ....[46]....
        /*0134*/ 	.word	0xffffffff


	//   ....[47]....
        /*0138*/ 	.word	0xffffffff


	//   ....[48]....
        /*013c*/ 	.word	0xffffffff


	//   ....[49]....
        /*0140*/ 	.word	0xffffffff


	//   ....[50]....
        /*0144*/ 	.word	0xffffffff


	//   ....[51]....
        /*0148*/ 	.word	0xffffffff


	//   ....[52]....
        /*014c*/ 	.word	0xffffffff


	//   ....[53]....
        /*0150*/ 	.word	0xffffffff


	//   ....[54]....
        /*0154*/ 	.word	0xffffffff


	//   ....[55]....
        /*0158*/ 	.word	0xffffffff


	//   ....[56]....
        /*015c*/ 	.word	0xffffffff


	//   ....[57]....
        /*0160*/ 	.word	0xffffffff


	//   ....[58]....
        /*0164*/ 	.word	0xffffffff


	//   ....[59]....
        /*0168*/ 	.word	0xffffffff


	//----- nvinfo : EIATTR_COOP_GROUP_INSTR_OFFSETS
	.align		4
.L_648:
        /*016c*/ 	.byte	0x04, 0x28
        /*016e*/ 	.short	(.L_650 - .L_649)


	//   ....[0]....
.L_649:
        /*0170*/ 	.word	0x00000c80


	//   ....[1]....
        /*0174*/ 	.word	0x00000cb0


	//   ....[2]....
        /*0178*/ 	.word	0x00000cd0


	//   ....[3]....
        /*017c*/ 	.word	0x00000ce0


	//   ....[4]....
        /*0180*/ 	.word	0x00000e10


	//   ....[5]....
        /*0184*/ 	.word	0x00000e40


	//   ....[6]....
        /*0188*/ 	.word	0x00000e70


	//   ....[7]....
        /*018c*/ 	.word	0x00000e90


	//   ....[8]....
        /*0190*/ 	.word	0x00000fc0


	//   ....[9]....
        /*0194*/ 	.word	0x00000ff0


	//   ....[10]....
        /*0198*/ 	.word	0x00001020


	//   ....[11]....
        /*019c*/ 	.word	0x00001040


	//   ....[12]....
        /*01a0*/ 	.word	0x00001170


	//   ....[13]....
        /*01a4*/ 	.word	0x000011a0


	//   ....[14]....
        /*01a8*/ 	.word	0x000011d0


	//   ....[15]....
        /*01ac*/ 	.word	0x000011f0


	//   ....[16]....
        /*01b0*/ 	.word	0x00001320


	//   ....[17]....
        /*01b4*/ 	.word	0x00001360


	//   ....[18]....
        /*01b8*/ 	.word	0x00001390


	//   ....[19]....
        /*01bc*/ 	.word	0x000013d0


	//   ....[20]....
        /*01c0*/ 	.word	0x000020a0


	//   ....[21]....
        /*01c4*/ 	.word	0x000020b0


	//   ....[22]....
        /*01c8*/ 	.word	0x000020c0


	//   ....[23]....
        /*01cc*/ 	.word	0x000020d0


	//   ....[24]....
        /*01d0*/ 	.word	0x00002200


	//   ....[25]....
        /*01d4*/ 	.word	0x00002240


	//   ....[26]....
        /*01d8*/ 	.word	0x00002270


	//   ....[27]....
        /*01dc*/ 	.word	0x00002280


	//   ....[28]....
        /*01e0*/ 	.word	0x000023c0


	//   ....[29]....
        /*01e4*/ 	.word	0x00002400


	//   ....[30]....
        /*01e8*/ 	.word	0x00002430


	//   ....[31]....
        /*01ec*/ 	.word	0x00002440


	//   ....[32]....
        /*01f0*/ 	.word	0x00002580


	//   ....[33]....
        /*01f4*/ 	.word	0x000025c0


	//   ....[34]....
        /*01f8*/ 	.word	0x000025f0


	//   ....[35]....
        /*01fc*/ 	.word	0x00002600


	//   ....[36]....
        /*0200*/ 	.word	0x00002740


	//   ....[37]....
        /*0204*/ 	.word	0x00002780


	//   ....[38]....
        /*0208*/ 	.word	0x000027b0


	//   ....[39]....
        /*020c*/ 	.word	0x000027d0


	//   ....[40]....
        /*0210*/ 	.word	0x00005280


	//   ....[41]....
        /*0214*/ 	.word	0x000052b0


	//   ....[42]....
        /*0218*/ 	.word	0x000052d0


	//   ....[43]....
        /*021c*/ 	.word	0x000052e0


	//   ....[44]....
        /*0220*/ 	.word	0x00005410


	//   ....[45]....
        /*0224*/ 	.word	0x00005440


	//   ....[46]....
        /*0228*/ 	.word	0x00005470


	//   ....[47]....
        /*022c*/ 	.word	0x00005490


	//   ....[48]....
        /*0230*/ 	.word	0x000055c0


	//   ....[49]....
        /*0234*/ 	.word	0x000055f0


	//   ....[50]....
        /*0238*/ 	.word	0x00005620


	//   ....[51]....
        /*023c*/ 	.word	0x00005640


	//   ....[52]....
        /*0240*/ 	.word	0x00005770


	//   ....[53]....
        /*0244*/ 	.word	0x000057a0


	//   ....[54]....
        /*0248*/ 	.word	0x000057d0


	//   ....[55]....
        /*024c*/ 	.word	0x000057f0


	//   ....[56]....
        /*0250*/ 	.word	0x00005920


	//   ....[57]....
        /*0254*/ 	.word	0x00005960


	//   ....[58]....
        /*0258*/ 	.word	0x00005990


	//   ....[59]....
        /*025c*/ 	.word	0x000059d0


	//----- nvinfo : EIATTR_VRC_CTA_INIT_COUNT
	.align		4
.L_650:
        /*0260*/ 	.byte	0x02, 0x4a
	.zero		1
	.zero		1


	//----- nvinfo : EIATTR_EXIT_INSTR_OFFSETS
	.align		4
        /*0264*/ 	.byte	0x04, 0x1c
        /*0266*/ 	.short	(.L_652 - .L_651)


	//   ....[0]....
.L_651:
        /*0268*/ 	.word	0x000065e0


	//   ....[1]....
        /*026c*/ 	.word	0x00006630


	//----- nvinfo : EIATTR_MAX_THREADS
	.align		4
.L_652:
        /*0270*/ 	.byte	0x04, 0x05
        /*0272*/ 	.short	(.L_654 - .L_653)
.L_653:
        /*0274*/ 	.word	0x00000100
        /*0278*/ 	.word	0x00000001
        /*027c*/ 	.word	0x00000001


	//----- nvinfo : EIATTR_CRS_STACK_SIZE
	.align		4
.L_654:
        /*0280*/ 	.byte	0x04, 0x1e
        /*0282*/ 	.short	(.L_656 - .L_655)
.L_655:
        /*0284*/ 	.word	0x00000000


	//----- nvinfo : EIATTR_CBANK_PARAM_SIZE
	.align		4
.L_656:
        /*0288*/ 	.byte	0x03, 0x19
        /*028a*/ 	.short	0x0051


	//----- nvinfo : EIATTR_PARAM_CBANK
	.align		4
        /*028c*/ 	.byte	0x04, 0x0a
        /*028e*/ 	.short	(.L_658 - .L_657)
	.align		4
.L_657:
        /*0290*/ 	.word	index@(.nv.constant0._ZN6thrust24THRUST_300001_SM_1000_NS8cuda_cub4core6detail13_kernel_agentINS1_8__reduce11ReduceAgentINS0_12zip_iteratorIN4cuda3std3__45tupleIJNS0_6detail15normal_iteratorINS0_10device_ptrIdEEEENS0_17counting_iteratorIlNS0_11use_defaultESI_SI_EEEEEEEPNSB_IJdlEEESM_iNS1_9__extrema9arg_min_fIdlNSA_4lessIdEEEEEEJSL_SN_iN3cub18CUB_300001_SM_100013GridEvenShareIiEENSV_9GridQueueIjEESS_EEEvDpT0_)
        /*0294*/ 	.short	0x0380
        /*0296*/ 	.short	0x0051


	//----- nvinfo : EIATTR_SW_WAR
	.align		4
.L_658:
        /*0298*/ 	.byte	0x04, 0x36
        /*029a*/ 	.short	(.L_660 - .L_659)
.L_659:
        /*029c*/ 	.word	0x00000008
.L_660:


//--------------------- .nv.info._ZN6thrust24THRUST_300001_SM_1000_NS8cuda_cub4core6detail13_kernel_agentINS1_8__reduce11ReduceAgentINS0_12zip_iteratorIN4cuda3std3__45tupleIJNS0_6detail15normal_iteratorINS0_10device_ptrIdEEEENS0_17counting_iteratorIlNS0_11use_defaultESI_SI_EEEEEEEPNSB_IJdlEEESM_iNS1_9__extrema9arg_min_fIdlNSA_4lessIdEEEEEEJSL_SN_iSS_EEEvDpT0_ --------------------------
	.section	.nv.info._ZN6thrust24THRUST_300001_SM_1000_NS8cuda_cub4core6detail13_kernel_agentINS1_8__reduce11ReduceAgentINS0_12zip_iteratorIN4cuda3std3__45tupleIJNS0_6detail15normal_iteratorINS0_10device_ptrIdEEEENS0_17counting_iteratorIlNS0_11use_defaultESI_SI_EEEEEEEPNSB_IJdlEEESM_iNS1_9__extrema9arg_min_fIdlNSA_4lessIdEEEEEEJSL_SN_iSS_EEEvDpT0_,"",@"SHT_CUDA_INFO"
	.sectionflags	@""
	.align	4


	//----- nvinfo : EIATTR_CUDA_API_VERSION
	.align		4
        /*0000*/ 	.byte	0x04, 0x37
        /*0002*/ 	.short	(.L_662 - .L_661)
.L_661:
        /*0004*/ 	.word	0x00000082


	//----- nvinfo : EIATTR_KPARAM_INFO
	.align		4
.L_662:
        /*0008*/ 	.byte	0x04, 0x17
        /*000a*/ 	.short	(.L_664 - .L_663)
.L_663:
        /*000c*/ 	.word	0x00000000
        /*0010*/ 	.short	0x0003
        /*0012*/ 	.short	0x001c
        /*0014*/ 	.byte	0x00, 0xf0, 0x05, 0x00


	//----- nvinfo : EIATTR_KPARAM_INFO
	.align		4
.L_664:
        /*0018*/ 	.byte	0x04, 0x17
        /*001a*/ 	.short	(.L_666 - .L_665)
.L_665:
        /*001c*/ 	.word	0x00000000
        /*0020*/ 	.short	0x0002
        /*0022*/ 	.short	0x0018
        /*0024*/ 	.byte	0x00, 0xf0, 0x11, 0x00


	//----- nvinfo : EIATTR_KPARAM_INFO
	.align		4
.L_666:
        /*0028*/ 	.byte	0x04, 0x17
        /*002a*/ 	.short	(.L_668 - .L_667)
.L_667:
        /*002c*/ 	.word	0x00000000
        /*0030*/ 	.short	0x0001
        /*0032*/ 	.short	0x0010
        /*0034*/ 	.byte	0x00, 0xf5, 0x21, 0x00


	//----- nvinfo : EIATTR_KPARAM_INFO
	.align		4
.L_668:
        /*0038*/ 	.byte	0x04, 0x17
        /*003a*/ 	.short	(.L_670 - .L_669)
.L_669:
        /*003c*/ 	.word	0x00000000
        /*0040*/ 	.short	0x0000
        /*0042*/ 	.short	0x0000
        /*0044*/ 	.byte	0x00, 0xf0, 0x41, 0x00


	//----- nvinfo : EIATTR_SPARSE_MMA_MASK
	.align		4
.L_670:
        /*0048*/ 	.byte	0x03, 0x50
        /*004a*/ 	.short	0x0000


	//----- nvinfo : EIATTR_MAXREG_COUNT
	.align		4
        /*004c*/ 	.byte	0x03, 0x1b
        /*004e*/ 	.short	0x00ff


	//----- nvinfo : EIATTR_NUM_BARRIERS
	.align		4
        /*0050*/ 	.byte	0x02, 0x4c
        /*0052*/ 	.byte	0x01
	.zero		1


	//----- nvinfo : EIATTR_MERCURY_ISA_VERSION
	.align		4
        /*0054*/ 	.byte	0x03, 0x5f
        /*0056*/ 	.short	0x0101


	//----- nvinfo : EIATTR_COOP_GROUP_MASK_REGIDS
	.align		4
        /*0058*/ 	.byte	0x04, 0x29
        /*005a*/ 	.short	(.L_672 - .L_671)


	//   ....[0]....
.L_671:
        /*005c*/ 	.word	0xffffffff


	//   ....[1]....
        /*0060*/ 	.word	0xffffffff


	//   ....[2]....
        /*0064*/ 	.word	0xffffffff


	//   ....[3]....
        /*0068*/ 	.word	0xffffffff


	//   ....[4]....
        /*006c*/ 	.word	0xffffffff


	//   ....[5]....
        /*0070*/ 	.word	0xffffffff


	//   ....[6]....
        /*0074*/ 	.word	0xffffffff


	//   ....[7]....
        /*0078*/ 	.word	0xffffffff


	//   ....[8]....
        /*007c*/ 	.word	0xffffffff


	//   ....[9]....
        /*0080*/ 	.word	0xffffffff


	//   ....[10]....
        /*0084*/ 	.word	0xffffffff


	//   ....[11]....
        /*0088*/ 	.word	0xffffffff


	//   ....[12]....
        /*008c*/ 	.word	0xffffffff


	//   ....[13]....
        /*0090*/ 	.word	0xffffffff


	//   ....[14]....
        /*0094*/ 	.word	0xffffffff


	//   ....[15]....
        /*0098*/ 	.word	0xffffffff


	//   ....[16]....
        /*009c*/ 	.word	0xffffffff


	//   ....[17]....
        /*00a0*/ 	.word	0xffffffff


	//   ....[18]....
        /*00a4*/ 	.word	0xffffffff


	//   ....[19]....
        /*00a8*/ 	.word	0xffffffff


	//   ....[20]....
        /*00ac*/ 	.word	0xffffffff


	//   ....[21]....
        /*00b0*/ 	.word	0xffffffff


	//   ....[22]....
        /*00b4*/ 	.word	0xffffffff


	//   ....[23]....
        /*00b8*/ 	.word	0xffffffff


	//   ....[24]....
        /*00bc*/ 	.word	0xffffffff


	//   ....[25]....
        /*00c0*/ 	.word	0xffffffff


	//   ....[26]....
        /*00c4*/ 	.word	0xffffffff


	//   ....[27]....
        /*00c8*/ 	.word	0xffffffff


	//   ....[28]....
        /*00cc*/ 	.word	0xffffffff


	//   ....[29]....
        /*00d0*/ 	.word	0xffffffff


	//   ....[30]....
        /*00d4*/ 	.word	0xffffffff


	//   ....[31]....
        /*00d8*/ 	.word	0xffffffff


	//   ....[32]....
        /*00dc*/ 	.word	0xffffffff


	//   ....[33]....
        /*00e0*/ 	.word	0xffffffff


	//   ....[34]....
        /*00e4*/ 	.word	0xffffffff


	//   ....[35]....
        /*00e8*/ 	.word	0xffffffff


	//   ....[36]....
        /*00ec*/ 	.word	0xffffffff


	//   ....[37]....
        /*00f0*/ 	.word	0xffffffff


	//   ....[38]....
        /*00f4*/ 	.word	0xffffffff


	//   ....[39]....
        /*00f8*/ 	.word	0xffffffff


	//   ....[40]....
        /*00fc*/ 	.word	0xffffffff


	//   ....[41]....
        /*0100*/ 	.word	0xffffffff


	//   ....[42]....
        /*0104*/ 	.word	0xffffffff


	//   ....[43]....
        /*0108*/ 	.word	0xffffffff


	//   ....[44]....
        /*010c*/ 	.word	0xffffffff


	//   ....[45]....
        /*0110*/ 	.word	0xffffffff


	//   ....[46]....
        /*0114*/ 	.word	0xffffffff


	//   ....[47]....
        /*0118*/ 	.word	0xffffffff


	//   ....[48]....
        /*011c*/ 	.word	0xffffffff


	//   ....[49]....
        /*0120*/ 	.word	0xffffffff


	//   ....[50]....
        /*0124*/ 	.word	0xffffffff


	//   ....[51]....
        /*0128*/ 	.word	0xffffffff


	//   ....[52]....
        /*012c*/ 	.word	0xffffffff


	//   ....[53]....
        /*0130*/ 	.word	0xffffffff


	//   ....[54]....
        /*0134*/ 	.word	0xffffffff


	//   ....[55]....
        /*0138*/ 	.word	0xffffffff


	//   ....[56]....
        /*013c*/ 	.word	0xffffffff


	//   ....[57]....
        /*0140*/ 	.word	0xffffffff


	//   ....[58]....
        /*0144*/ 	.word	0xffffffff


	//   ....[59]....
        /*0148*/ 	.word	0xffffffff


	//----- nvinfo : EIATTR_COOP_GROUP_INSTR_OFFSETS
	.align		4
.L_672:
        /*014c*/ 	.byte	0x04, 0x28
        /*014e*/ 	.short	(.L_674 - .L_673)


	//   ....[0]....
.L_673:
        /*0150*/ 	.word	0x00000c50


	//   ....[1]....
        /*0154*/ 	.word	0x00000c80


	//   ....[2]....
        /*0158*/ 	.word	0x00000ca0


	//   ....[3]....
        /*015c*/ 	.word	0x00000cb0


	//   ....[4]....
        /*0160*/ 	.word	0x00000de0


	//   ....[5]....
        /*0164*/ 	.word	0x00000e10


	//   ....[6]....
        /*0168*/ 	.word	0x00000e40


	//   ....[7]....
        /*016c*/ 	.word	0x00000e60


	//   ....[8]....
        /*0170*/ 	.word	0x00000f90


	//   ....[9]....
        /*0174*/ 	.word	0x00000fc0


	//   ....[10]....
        /*0178*/ 	.word	0x00000ff0


	//   ....[11]....
        /*017c*/ 	.word	0x00001010


	//   ....[12]....
        /*0180*/ 	.word	0x00001140


	//   ....[13]....
        /*0184*/ 	.word	0x00001170


	//   ....[14]....
        /*0188*/ 	.word	0x000011a0


	//   ....[15]....
        /*018c*/ 	.word	0x000011c0


	//   ....[16]....
        /*0190*/ 	.word	0x000012f0


	//   ....[17]....
        /*0194*/ 	.word	0x00001330


	//   ....[18]....
        /*0198*/ 	.word	0x00001360


	//   ....[19]....
        /*019c*/ 	.word	0x000013a0


	//   ....[20]....
        /*01a0*/ 	.word	0x00002070


	//   ....[21]....
        /*01a4*/ 	.word	0x00002080


	//   ....[22]....
        /*01a8*/ 	.word	0x00002090


	//   ....[23]....
        /*01ac*/ 	.word	0x000020a0


	//   ....[24]....
        /*01b0*/ 	.word	0x000021d0


	//   ....[25]....
        /*01b4*/ 	.word	0x00002210


	//   ....[26]....
        /*01b8*/ 	.word	0x00002240


	//   ....[27]....
        /*01bc*/ 	.word	0x00002250


	//   ....[28]....
        /*01c0*/ 	.word	0x00002390


	//   ....[29]....
        /*01c4*/ 	.word	0x000023d0


	//   ....[30]....
        /*01c8*/ 	.word	0x00002400


	//   ....[31]....
        /*01cc*/ 	.word	0x00002410


	//   ....[32]....
        /*01d0*/ 	.word	0x00002550


	//   ....[33]....
        /*01d4*/ 	.word	0x00002590


	//   ....[34]....
        /*01d8*/ 	.word	0x000025c0


	//   ....[35]....
        /*01dc*/ 	.word	0x000025d0


	//   ....[36]....
        /*01e0*/ 	.word	0x00002710


	//   ....[37]....
        /*01e4*/ 	.word	0x00002750


	//   ....[38]....
        /*01e8*/ 	.word	0x00002780


	//   ....[39]....
        /*01ec*/ 	.word	0x000027a0


	//   ....[40]....
        /*01f0*/ 	.word	0x00005010


	//   ....[41]....
        /*01f4*/ 	.word	0x00005040


	//   ....[42]....
        /*01f8*/ 	.word	0x00005060


	//   ....[43]....
        /*01fc*/ 	.word	0x00005070


	//   ....[44]....
        /*0200*/ 	.word	0x000051a0


	//   ....[45]....
        /*0204*/ 	.word	0x000051d0


	//   ....[46]....
        /*0208*/ 	.word	0x00005200


	//   ....[47]....
        /*020c*/ 	.word	0x00005220


	//   ....[48]....
        /*0210*/ 	.word	0x00005350


	//   ....[49]....
        /*0214*/ 	.word	0x00005380


	//   ....[50]....
        /*0218*/ 	.word	0x000053b0


	//   ....[51]....
        /*021c*/ 	.word	0x000053d0


	//   ....[52]....
        /*0220*/ 	.word	0x00005500


	//   ....[53]....
        /*0224*/ 	.word	0x00005530


	//   ....[54]....
        /*0228*/ 	.word	0x00005560


	//   ....[55]....
        /*022c*/ 	.word	0x00005580


	//   ....[56]....
        /*0230*/ 	.word	0x000056b0


	//   ....[57]....
        /*0234*/ 	.word	0x000056f0


	//   ....[58]....
        /*0238*/ 	.word	0x00005720


	//   ....[59]....
        /*023c*/ 	.word	0x00005730


	//----- nvinfo : EIATTR_VRC_CTA_INIT_COUNT
	.align		4
.L_674:
        /*0240*/ 	.byte	0x02, 0x4a
	.zero		1
	.zero		1


	//----- nvinfo : EIATTR_EXIT_INSTR_OFFSETS
	.align		4
        /*0244*/ 	.byte	0x04, 0x1c
        /*0246*/ 	.short	(.L_676 - .L_675)


	//   ....[0]....
.L_675:
        /*0248*/ 	.word	0x00000030


	//   ....[1]....
        /*024c*/ 	.word	0x00006370


	//   ....[2]....
        /*0250*/ 	.word	0x000063b0


	//----- nvinfo : EIATTR_MAX_THREADS
	.align		4
.L_676:
        /*0254*/ 	.byte	0x04, 0x05
        /*0256*/ 	.short	(.L_678 - .L_677)
.L_677:
        /*0258*/ 	.word	0x00000100
        /*025c*/ 	.word	0x00000001
        /*0260*/ 	.word	0x00000001


	//----- nvinfo : EIATTR_CRS_STACK_SIZE
	.align		4
.L_678:
        /*0264*/ 	.byte	0x04, 0x1e
        /*0266*/ 	.short	(.L_680 - .L_679)
.L_679:
        /*0268*/ 	.word	0x00000000


	//----- nvinfo : EIATTR_CBANK_PARAM_SIZE
	.align		4
.L_680:
        /*026c*/ 	.byte	0x03, 0x19
        /*026e*/ 	.short	0x001d


	//----- nvinfo : EIATTR_PARAM_CBANK
	.align		4
        /*0270*/ 	.byte	0x04, 0x0a
        /*0272*/ 	.short	(.L_682 - .L_681)
	.align		4
.L_681:
        /*0274*/ 	.word	index@(.nv.constant0._ZN6thrust24THRUST_300001_SM_1000_NS8cuda_cub4core6detail13_kernel_agentINS1_8__reduce11ReduceAgentINS0_12zip_iteratorIN4cuda3std3__45tupleIJNS0_6detail15normal_iteratorINS0_10device_ptrIdEEEENS0_17counting_iteratorIlNS0_11use_defaultESI_SI_EEEEEEEPNSB_IJdlEEESM_iNS1_9__extrema9arg_min_fIdlNSA_4lessIdEEEEEEJSL_SN_iSS_EEEvDpT0_)
        /*0278*/ 	.short	0x0380
        /*027a*/ 	.short	0x001d


	//----- nvinfo : EIATTR_SW_WAR
	.align		4
.L_682:
        /*027c*/ 	.byte	0x04, 0x36
        /*027e*/ 	.short	(.L_684 - .L_683)
.L_683:
        /*0280*/ 	.word	0x00000008
.L_684:


//--------------------- .nv.info._Z16compute_distancePdS_S_ii --------------------------
	.section	.nv.info._Z16compute_distancePdS_S_ii,"",@"SHT_CUDA_INFO"
	.sectionflags	@""
	.align	4


	//----- nvinfo : EIATTR_CUDA_API_VERSION
	.align		4
        /*0000*/ 	.byte	0x04, 0x37
        /*0002*/ 	.short	(.L_686 - .L_685)
.L_685:
        /*0004*/ 	.word	0x00000082


	//----- nvinfo : EIATTR_KPARAM_INFO
	.align		4
.L_686:
        /*0008*/ 	.byte	0x04, 0x17
        /*000a*/ 	.short	(.L_688 - .L_687)
.L_687:
        /*000c*/ 	.word	0x00000000
        /*0010*/ 	.short	0x0004
        /*0012*/ 	.short	0x001c
        /*0014*/ 	.byte	0x00, 0xf0, 0x11, 0x00


	//----- nvinfo : EIATTR_KPARAM_INFO
	.align		4
.L_688:
        /*0018*/ 	.byte	0x04, 0x17
        /*001a*/ 	.short	(.L_690 - .L_689)
.L_689:
        /*001c*/ 	.word	0x00000000
        /*0020*/ 	.short	0x0003
        /*0022*/ 	.short	0x0018
        /*0024*/ 	.byte	0x00, 0xf0, 0x11, 0x00


	//----- nvinfo : EIATTR_KPARAM_INFO
	.align		4
.L_690:
        /*0028*/ 	.byte	0x04, 0x17
        /*002a*/ 	.short	(.L_692 - .L_691)
.L_691:
        /*002c*/ 	.word	0x00000000
        /*0030*/ 	.short	0x0002
        /*0032*/ 	.short	0x0010
        /*0034*/ 	.byte	0x00, 0xf5, 0x21, 0x00


	//----- nvinfo : EIATTR_KPARAM_INFO
	.align		4
.L_692:
        /*0038*/ 	.byte	0x04, 0x17
        /*003a*/ 	.short	(.L_694 - .L_693)
.L_693:
        /*003c*/ 	.word	0x00000000
        /*0040*/ 	.short	0x0001
        /*0042*/ 	.short	0x0008
        /*0044*/ 	.byte	0x00, 0xf5, 0x21, 0x00


	//----- nvinfo : EIATTR_KPARAM_INFO
	.align		4
.L_694:
        /*0048*/ 	.byte	0x04, 0x17
        /*004a*/ 	.short	(.L_696 - .L_695)
.L_695:
        /*004c*/ 	.word	0x00000000
        /*0050*/ 	.short	0x0000
        /*0052*/ 	.short	0x0000
        /*0054*/ 	.byte	0x00, 0xf5, 0x21, 0x00


	//----- nvinfo : EIATTR_SPARSE_MMA_MASK
	.align		4
.L_696:
        /*0058*/ 	.byte	0x03, 0x50
        /*005a*/ 	.short	0x0000


	//----- nvinfo : EIATTR_MAXREG_COUNT
	.align		4
        /*005c*/ 	.byte	0x03, 0x1b
        /*005e*/ 	.short	0x00ff


	//----- nvinfo : EIATTR_MERCURY_ISA_VERSION
	.align		4
        /*0060*/ 	.byte	0x03, 0x5f
        /*0062*/ 	.short	0x0101


	//----- nvinfo : EIATTR_VRC_CTA_INIT_COUNT
	.align		4
        /*0064*/ 	.byte	0x02, 0x4a
	.zero		1
	.zero		1


	//----- nvinfo : EIATTR_EXIT_INSTR_OFFSETS
	.align		4
        /*0068*/ 	.byte	0x04, 0x1c
        /*006a*/ 	.short	(.L_698 - .L_697)


	//   ....[0]....
.L_697:
        /*006c*/ 	.word	0x00000070


	//   ....[1]....
        /*0070*/ 	.word	0x000007a0


	//----- nvinfo : EIATTR_CRS_STACK_SIZE
	.align		4
.L_698:
        /*0074*/ 	.byte	0x04, 0x1e
        /*0076*/ 	.short	(.L_700 - .L_699)
.L_699:
        /*0078*/ 	.word	0x00000000


	//----- nvinfo : EIATTR_CBANK_PARAM_SIZE
	.align		4
.L_700:
        /*007c*/ 	.byte	0x03, 0x19
        /*007e*/ 	.short	0x0020


	//----- nvinfo : EIATTR_PARAM_CBANK
	.align		4
        /*0080*/ 	.byte	0x04, 0x0a
        /*0082*/ 	.short	(.L_702 - .L_701)
	.align		4
.L_701:
        /*0084*/ 	.word	index@(.nv.constant0._Z16compute_distancePdS_S_ii)
        /*0088*/ 	.short	0x0380
        /*008a*/ 	.short	0x0020


	//----- nvinfo : EIATTR_SW_WAR
	.align		4
.L_702:
        /*008c*/ 	.byte	0x04, 0x36
        /*008e*/ 	.short	(.L_704 - .L_703)
.L_703:
        /*0090*/ 	.word	0x00000008
.L_704:


//--------------------- .nv.callgraph             --------------------------
	.section	.nv.callgraph,"",@"SHT_CUDA_CALLGRAPH"
	.align	4
	.sectionentsize	8
	.align		4
        /*0000*/ 	.word	0x00000000
	.align		4
        /*0004*/ 	.word	0xffffffff
	.align		4
        /*0008*/ 	.word	0x00000000
	.align		4
        /*000c*/ 	.word	0xfffffffe
	.align		4
        /*0010*/ 	.word	0x00000000
	.align		4
        /*0014*/ 	.word	0xfffffffd
	.align		4
        /*0018*/ 	.word	0x00000000
	.align		4
        /*001c*/ 	.word	0xfffffffc


//--------------------- .nv.constant4             --------------------------
	.section	.nv.constant4,"a",@progbits
	.align	8
	.align		8
.nv.constant4:
        /*0000*/ 	.dword	_ZN34_INTERNAL_b0ca6ab5_4_k_cu_42e5e67f4cuda3std3__45__cpo5beginE
	.align		8
        /*0008*/ 	.dword	_ZN34_INTERNAL_b0ca6ab5_4_k_cu_42e5e67f4cuda3std3__45__cpo3endE
	.align		8
        /*0010*/ 	.dword	_ZN34_INTERNAL_b0ca6ab5_4_k_cu_42e5e67f4cuda3std3__45__cpo6cbeginE
	.align		8
        /*0018*/ 	.dword	_ZN34_INTERNAL_b0ca6ab5_4_k_cu_42e5e67f4cuda3std3__45__cpo4cendE
	.align		8
        /*0020*/ 	.dword	_ZN34_INTERNAL_b0ca6ab5_4_k_cu_42e5e67f4cuda3std3__45__cpo6rbeginE
	.align		8
        /*0028*/ 	.dword	_ZN34_INTERNAL_b0ca6ab5_4_k_cu_42e5e67f4cuda3std3__45__cpo4rendE
	.align		8
        /*0030*/ 	.dword	_ZN34_INTERNAL_b0ca6ab5_4_k_cu_42e5e67f4cuda3std3__45__cpo7crbeginE
	.align		8
        /*0038*/ 	.dword	_ZN34_INTERNAL_b0ca6ab5_4_k_cu_42e5e67f4cuda3std3__45__cpo5crendE
	.align		8
        /*0040*/ 	.dword	_ZN34_INTERNAL_b0ca6ab5_4_k_cu_42e5e67f4cuda3std3__436_GLOBAL__N__b0ca6ab5_4_k_cu_42e5e67f6ignoreE
	.align		8
        /*0048*/ 	.dword	_ZN34_INTERNAL_b0ca6ab5_4_k_cu_42e5e67f4cuda3std3__419piecewise_constructE
	.align		8
        /*0050*/ 	.dword	_ZN34_INTERNAL_b0ca6ab5_4_k_cu_42e5e67f4cuda3std3__48in_placeE
	.align		8
        /*0058*/ 	.dword	_ZN34_INTERNAL_b0ca6ab5_4_k_cu_42e5e67f4cuda3std3__420unreachable_sentinelE
	.align		8
        /*0060*/ 	.dword	_ZN34_INTERNAL_b0ca6ab5_4_k_cu_42e5e67f4cuda3std3__47nulloptE
	.align		8
        /*0068*/ 	.dword	_ZN34_INTERNAL_b0ca6ab5_4_k_cu_42e5e67f4cuda3std3__48unexpectE
	.align		8
        /*0070*/ 	.dword	_ZN34_INTERNAL_b0ca6ab5_4_k_cu_42e5e67f4cuda3std6ranges3__45__cpo4swapE
	.align		8
        /*0078*/ 	.dword	_ZN34_INTERNAL_b0ca6ab5_4_k_cu_42e5e67f4cuda3std6ranges3__45__cpo9iter_moveE
	.align		8
        /*0080*/ 	.dword	_ZN34_INTERNAL_b0ca6ab5_4_k_cu_42e5e67f4cuda3std6ranges3__45__cpo5beginE
	.align		8
        /*0088*/ 	.dword	_ZN34_INTERNAL_b0ca6ab5_4_k_cu_42e5e67f4cuda3std6ranges3__45__cpo3endE
	.align		8
        /*0090*/ 	.dword	_ZN34_INTERNAL_b0ca6ab5_4_k_cu_42e5e67f4cuda3std6ranges3__45__cpo6cbeginE
	.align		8
        /*0098*/ 	.dword	_ZN34_INTERNAL_b0ca6ab5_4_k_cu_42e5e67f4cuda3std6ranges3__45__cpo4cendE
	.align		8
        /*00a0*/ 	.dword	_ZN34_INTERNAL_b0ca6ab5_4_k_cu_42e5e67f4cuda3std6ranges3__45__cpo7advanceE
	.align		8
        /*00a8*/ 	.dword	_ZN34_INTERNAL_b0ca6ab5_4_k_cu_42e5e67f4cuda3std6ranges3__45__cpo9iter_swapE
	.align		8
        /*00b0*/ 	.dword	_ZN34_INTERNAL_b0ca6ab5_4_k_cu_42e5e67f4cuda3std6ranges3__45__cpo4nextE
	.align		8
        /*00b8*/ 	.dword	_ZN34_INTERNAL_b0ca6ab5_4_k_cu_42e5e67f4cuda3std6ranges3__45__cpo4prevE
	.align		8
        /*00c0*/ 	.dword	_ZN34_INTERNAL_b0ca6ab5_4_k_cu_42e5e67f4cuda3std6ranges3__45__cpo4dataE
	.align		8
        /*00c8*/ 	.dword	_ZN34_INTERNAL_b0ca6ab5_4_k_cu_42e5e67f4cuda3std6ranges3__45__cpo5cdataE
	.align		8
        /*00d0*/ 	.dword	_ZN34_INTERNAL_b0ca6ab5_4_k_cu_42e5e67f4cuda3std6ranges3__45__cpo4sizeE
	.align		8
        /*00d8*/ 	.dword	_ZN34_INTERNAL_b0ca6ab5_4_k_cu_42e5e67f4cuda3std6ranges3__45__cpo5ssizeE
	.align		8
        /*00e0*/ 	.dword	_ZN34_INTERNAL_b0ca6ab5_4_k_cu_42e5e67f4cuda3std6ranges3__45__cpo8distanceE
	.align		8
        /*00e8*/ 	.dword	_ZN34_INTERNAL_b0ca6ab5_4_k_cu_42e5e67f6thrust24THRUST_300001_SM_1000_NS8cuda_cub3parE
	.align		8
        /*00f0*/ 	.dword	_ZN34_INTERNAL_b0ca6ab5_4_k_cu_42e5e67f6thrust24THRUST_300001_SM_1000_NS8cuda_cub10par_nosyncE
	.align		8
        /*00f8*/ 	.dword	_ZN34_INTERNAL_b0ca6ab5_4_k_cu_42e5e67f6thrust24THRUST_300001_SM_1000_NS6system6detail10sequential3seqE
	.align		8
        /*0100*/ 	.dword	_ZN34_INTERNAL_b0ca6ab5_4_k_cu_42e5e67f6thrust24THRUST_300001_SM_1000_NS6system3cpp3parE
	.align		8
        /*0108*/ 	.dword	_ZN34_INTERNAL_b0ca6ab5_4_k_cu_42e5e67f6thrust24THRUST_300001_SM_1000_NS12placeholders2_1E
	.align		8
        /*0110*/ 	.dword	_ZN34_INTERNAL_b0ca6ab5_4_k_cu_42e5e67f6thrust24THRUST_300001_SM_1000_NS12placeholders2_2E
	.align		8
        /*0118*/ 	.dword	_ZN34_INTERNAL_b0ca6ab5_4_k_cu_42e5e67f6thrust24THRUST_300001_SM_1000_NS12placeholders2_3E
	.align		8
        /*0120*/ 	.dword	_ZN34_INTERNAL_b0ca6ab5_4_k_cu_42e5e67f6thrust24THRUST_300001_SM_1000_NS12placeholders2_4E
	.align		8
        /*0128*/ 	.dword	_ZN34_INTERNAL_b0ca6ab5_4_k_cu_42e5e67f6thrust24THRUST_300001_SM_1000_NS12placeholders2_5E
	.align		8
        /*0130*/ 	.dword	_ZN34_INTERNAL_b0ca6ab5_4_k_cu_42e5e67f6thrust24THRUST_300001_SM_1000_NS12placeholders2_6E
	.align		8
        /*0138*/ 	.dword	_ZN34_INTERNAL_b0ca6ab5_4_k_cu_42e5e67f6thrust24THRUST_300001_SM_1000_NS12placeholders2_7E
	.align		8
        /*0140*/ 	.dword	_ZN34_INTERNAL_b0ca6ab5_4_k_cu_42e5e67f6thrust24THRUST_300001_SM_1000_NS12placeholders2_8E
	.align		8
        /*0148*/ 	.dword	_ZN34_INTERNAL_b0ca6ab5_4_k_cu_42e5e67f6thrust24THRUST_300001_SM_1000_NS12placeholders2_9E
	.align		8
        /*0150*/ 	.dword	_ZN34_INTERNAL_b0ca6ab5_4_k_cu_42e5e67f6thrust24THRUST_300001_SM_1000_NS12placeholders3_10E
	.align		8
        /*0158*/ 	.dword	_ZN34_INTERNAL_b0ca6ab5_4_k_cu_42e5e67f6thrust24THRUST_300001_SM_1000_NS3seqE
	.align		8
        /*0160*/ 	.dword	_ZN34_INTERNAL_b0ca6ab5_4_k_cu_42e5e67f6thrust24THRUST_300001_SM_1000_NS6deviceE


//--------------------- .text._ZN3cub18CUB_300001_SM_10006detail6reduce28DeviceReduceSingleTileKernelINS2_10policy_hubIdyN4cuda3std3__44plusIdEEE10Policy1000EPdSC_iS9_ddNS7_10__identityEEEvT0_T1_T2_T3_T4_T6_ --------------------------
	.section	.text._ZN3cub18CUB_300001_SM_10006detail6reduce28DeviceReduceSingleTileKernelINS2_10policy_hubIdyN4cuda3std3__44plusIdEEE10Policy1000EPdSC_iS9_ddNS7_10__identityEEEvT0_T1_T2_T3_T4_T6_,"ax",@progbits
	.align	128
        .global         _ZN3cub18CUB_300001_SM_10006detail6reduce28DeviceReduceSingleTileKernelINS2_10policy_hubIdyN4cuda3std3__44plusIdEEE10Policy1000EPdSC_iS9_ddNS7_10__identityEEEvT0_T1_T2_T3_T4_T6_
        .type           _ZN3cub18CUB_300001_SM_10006detail6reduce28DeviceReduceSingleTileKernelINS2_10policy_hubIdyN4cuda3std3__44plusIdEEE10Policy1000EPdSC_iS9_ddNS7_10__identityEEEvT0_T1_T2_T3_T4_T6_,@function
        .size           _ZN3cub18CUB_300001_SM_10006detail6reduce28DeviceReduceSingleTileKernelINS2_10policy_hubIdyN4cuda3std3__44plusIdEEE10Policy1000EPdSC_iS9_ddNS7_10__identityEEEvT0_T1_T2_T3_T4_T6_,(.L_x_1692 - _ZN3cub18CUB_300001_SM_10006detail6reduce28DeviceReduceSingleTileKernelINS2_10policy_hubIdyN4cuda3std3__44plusIdEEE10Policy1000EPdSC_iS9_ddNS7_10__identityEEEvT0_T1_T2_T3_T4_T6_)
        .other          _ZN3cub18CUB_300001_SM_10006detail6reduce28DeviceReduceSingleTileKernelINS2_10policy_hubIdyN4cuda3std3__44plusIdEEE10Policy1000EPdSC_iS9_ddNS7_10__identityEEEvT0_T1_T2_T3_T4_T6_,@"STO_CUDA_ENTRY STV_DEFAULT"
_ZN3cub18CUB_300001_SM_10006detail6reduce28DeviceReduceSingleTileKernelINS2_10policy_hubIdyN4cuda3std3__44plusIdEEE10Policy1000EPdSC_iS9_ddNS7_10__identityEEEvT0_T1_T2_T3_T4_T6_:
.text._ZN3cub18CUB_300001_SM_10006detail6reduce28DeviceReduceSingleTileKernelINS2_10policy_hubIdyN4cuda3std3__44plusIdEEE10Policy1000EPdSC_iS9_ddNS7_10__identityEEEvT0_T1_T2_T3_T4_T6_:
[----:B------:R-:W-:Y:S01]  /*0000*/  LDC R1, c[0x0][0x37c] ;  /* 0x0000df00ff017b82 */ /* 0x000fe20000000800 */
[----:B------:R-:W0:Y:S01]  /*0010*/  LDCU UR4, c[0x0][0x390] ;  /* 0x00007200ff0477ac */ /* 0x000e220008000800 */
[----:B------:R-:W1:Y:S01]  /*0020*/  LDCU.64 UR6, c[0x0][0x358] ;  /* 0x00006b00ff0677ac */ /* 0x000e620008000a00 */
[----:B0-----:R-:W-:-:S05]  /*0030*/  IMAD.U32 R4, RZ, RZ, UR4 ;  /* 0x00000004ff047e24 */ /* 0x001fca000f8e00ff */
[----:B------:R-:W-:-:S13]  /*0040*/  ISETP.NE.AND P0, PT, R4, RZ, PT ;  /* 0x000000ff0400720c */ /* 0x000fda0003f05270 */
[----:B-1----:R-:W-:Y:S05]  /*0050*/  @P0 BRA `(.L_x_0) ;  /* 0x00000000001c0947 */ /* 0x002fea0003800000 */
[----:B------:R-:W0:Y:S02]  /*0060*/  S2R R0, SR_TID.X ;  /* 0x0000000000007919 */ /* 0x000e240000002100 */
[----:B0-----:R-:W-:-:S13]  /*0070*/  ISETP.NE.AND P0, PT, R0, RZ, PT ;  /* 0x000000ff0000720c */ /* 0x001fda0003f05270 */
[----:B------:R-:W-:Y:S05]  /*0080*/  @P0 EXIT ;  /* 0x000000000000094d */ /* 0x000fea0003800000 */
[----:B------:R-:W0:Y:S08]  /*0090*/  LDC.64 R2, c[0x0][0x388] ;  /* 0x0000e200ff027b82 */ /* 0x000e300000000a00 */
[----:B------:R-:W0:Y:S02]  /*00a0*/  LDC.64 R4, c[0x0][0x398] ;  /* 0x0000e600ff047b82 */ /* 0x000e240000000a00 */
[----:B0-----:R-:W-:Y:S01]  /*00b0*/  STG.E.64 desc[UR6][R2.64], R4 ;  /* 0x0000000402007986 */ /* 0x001fe2000c101b06 */
[----:B------:R-:W-:Y:S05]  /*00c0*/  EXIT ;  /* 0x000000000000794d */ /* 0x000fea0003800000 */
.L_x_0:
[----:B------:R-:W-:Y:S01]  /*00d0*/  ISETP.GT.AND P0, PT, R4, 0xdff, PT ;  /* 0x00000dff0400780c */ /* 0x000fe20003f04270 */
[----:B------:R-:W-:-:S12]  /*00e0*/  BSSY.RECONVERGENT B0, `(.L_x_1) ;  /* 0x0000242000007945 */ /* 0x000fd80003800200 */
[----:B------:R-:W-:Y:S05]  /*00f0*/  @P0 BRA `(.L_x_2) ;  /* 0x0000001400180947 */ /* 0x000fea0003800000 */
[----:B------:R-:W0:Y:S01]  /*0100*/  S2R R5, SR_TID.X ;  /* 0x0000000000057919 */ /* 0x000e220000002100 */
[----:B------:R-:W-:Y:S01]  /*0110*/  BSSY.RECONVERGENT B1, `(.L_x_3) ;  /* 0x0000009000017945 */ /* 0x000fe20003800200 */
[----:B------:R-:W-:Y:S02]  /*0120*/  CS2R R2, SRZ ;  /* 0x0000000000027805 */ /* 0x000fe4000001ff00 */
[----:B0-----:R-:W-:Y:S01]  /*0130*/  ISETP.GE.AND P0, PT, R5, R4, PT ;  /* 0x000000040500720c */ /* 0x001fe20003f06270 */
[----:B------:R-:W-:-:S12]  /*0140*/  IMAD.MOV.U32 R7, RZ, RZ, R5 ;  /* 0x000000ffff077224 */ /* 0x000fd800078e0005 */
[----:B------:R-:W-:Y:S05]  /*0150*/  @P0 BRA `(.L_x_4) ;  /* 0x0000000000100947 */ /* 0x000fea0003800000 */
[----:B------:R-:W0:Y:S02]  /*0160*/  LDC.64 R2, c[0x0][0x380] ;  /* 0x0000e000ff027b82 */ /* 0x000e240000000a00 */
[----:B0-----:R-:W-:-:S06]  /*0170*/  IMAD.WIDE.U32 R2, R5, 0x8, R2 ;  /* 0x0000000805027825 */ /* 0x001fcc00078e0002 */
[----:B------:R-:W5:Y:S01]  /*0180*/  LDG.E.64.CONSTANT R2, desc[UR6][R2.64] ;  /* 0x0000000602027981 */ /* 0x000f62000c1e9b00 */
[----:B------:R-:W-:-:S07]  /*0190*/  VIADD R7, R5, 0x200 ;  /* 0x0000020005077836 */ /* 0x000fce0000000000 */
.L_x_4:
[----:B------:R-:W-:Y:S05]  /*01a0*/  BSYNC.RECONVERGENT B1 ;  /* 0x0000000000017941 */ /* 0x000fea0003800200 */
.L_x_3:
[----:B------:R-:W-:Y:S01]  /*01b0*/  ISETP.GE.AND P0, PT, R7, R4, PT ;  /* 0x000000040700720c */ /* 0x000fe20003f06270 */
[----:B------:R-:W-:-:S12]  /*01c0*/  BSSY.RECONVERGENT B1, `(.L_x_5) ;  /* 0x0000076000017945 */ /* 0x000fd80003800200 */
[----:B------:R-:W-:Y:S05]  /*01d0*/  @P0 BRA `(.L_x_6) ;  /* 0x0000000400d00947 */ /* 0x000fea0003800000 */
[----:B------:R-:W-:Y:S01]  /*01e0*/  LOP3.LUT R9, RZ, R7, RZ, 0x33, !PT ;  /* 0x00000007ff097212 */ /* 0x000fe200078e33ff */
[----:B------:R-:W-:Y:S04]  /*01f0*/  BSSY.RECONVERGENT B2, `(.L_x_7) ;  /* 0x0000017000027945 */ /* 0x000fe80003800200 */
[----:B------:R-:W-:-:S05]  /*0200*/  IMAD.IADD R0, R9, 0x1, R4 ;  /* 0x0000000109007824 */ /* 0x000fca00078e0204 */
[C---:B------:R-:W-:Y:S02]  /*0210*/  LOP3.LUT R6, R0.reuse, 0x600, RZ, 0xc0, !PT ;  /* 0x0000060000067812 */ /* 0x040fe400078ec0ff */
[----:B------:R-:W-:Y:S02]  /*0220*/  ISETP.GE.U32.AND P0, PT, R0, 0x600, PT ;  /* 0x000006000000780c */ /* 0x000fe40003f06070 */
[----:B------:R-:W-:-:S13]  /*0230*/  ISETP.NE.AND P1, PT, R6, 0x600, PT ;  /* 0x000006000600780c */ /* 0x000fda0003f25270 */
[----:B------:R-:W-:Y:S05]  /*0240*/  @!P1 BRA `(.L_x_8) ;  /* 0x0000000000449947 */ /* 0x000fea0003800000 */
[----:B------:R-:W0:Y:S01]  /*0250*/  LDC.64 R8, c[0x0][0x380] ;  /* 0x0000e000ff087b82 */ /* 0x000e220000000a00 */
[----:B------:R-:W-:-:S04]  /*0260*/  LEA.HI R0, R0, 0x1, RZ, 0x17 ;  /* 0x0000000100007811 */ /* 0x000fc800078fb8ff */
[----:B------:R-:W-:-:S05]  /*0270*/  LOP3.LUT R0, R0, 0x3, RZ, 0xc0, !PT ;  /* 0x0000000300007812 */ /* 0x000fca00078ec0ff */
[----:B------:R-:W-:Y:S02]  /*0280*/  IMAD.MOV R0, RZ, RZ, -R0 ;  /* 0x000000ffff007224 */ /* 0x000fe400078e0a00 */
[----:B0-----:R-:W-:-:S04]  /*0290*/  IMAD.WIDE.U32 R8, R7, 0x8, R8 ;  /* 0x0000000807087825 */ /* 0x001fc800078e0008 */
[----:B------:R-:W-:Y:S02]  /*02a0*/  IMAD.MOV.U32 R6, RZ, RZ, R8 ;  /* 0x000000ffff067224 */ /* 0x000fe400078e0008 */
[----:B------:R-:W-:-:S07]  /*02b0*/  IMAD.MOV.U32 R11, RZ, RZ, R9 ;  /* 0x000000ffff0b7224 */ /* 0x000fce00078e0009 */
.L_x_9:
[----:B------:R-:W-:Y:S02]  /*02c0*/  IMAD.MOV.U32 R8, RZ, RZ, R6 ;  /* 0x000000ffff087224 */ /* 0x000fe400078e0006 */
[----:B------:R-:W-:-:S06]  /*02d0*/  IMAD.MOV.U32 R9, RZ, RZ, R11 ;  /* 0x000000ffff097224 */ /* 0x000fcc00078e000b */
[----:B------:R-:W2:Y:S01]  /*02e0*/  LDG.E.64.CONSTANT R8, desc[UR6][R8.64] ;  /* 0x0000000608087981 */ /* 0x000ea2000c1e9b00 */
[----:B------:R-:W-:Y:S01]  /*02f0*/  VIADD R0, R0, 0x1 ;  /* 0x0000000100007836 */ /* 0x000fe20000000000 */
[----:B------:R-:W-:Y:S01]  /*0300*/  IADD3 R6, P2, PT, R6, 0x1000, RZ ;  /* 0x0000100006067810 */ /* 0x000fe20007f5e0ff */
[----:B------:R-:W-:-:S03]  /*0310*/  VIADD R7, R7, 0x200 ;  /* 0x0000020007077836 */ /* 0x000fc60000000000 */
[----:B------:R-:W-:Y:S01]  /*0320*/  ISETP.NE.AND P1, PT, R0, RZ, PT ;  /* 0x000000ff0000720c */ /* 0x000fe20003f25270 */
[----:B------:R-:W-:Y:S01]  /*0330*/  IMAD.X R11, RZ, RZ, R11, P2 ;  /* 0x000000ffff0b7224 */ /* 0x000fe200010e060b */
[----:B--2--5:R-:W-:-:S11]  /*0340*/  DADD R2, R8, R2 ;  /* 0x0000000008027229 */ /* 0x024fd60000000002 */
[----:B------:R-:W-:Y:S05]  /*0350*/  @P1 BRA `(.L_x_9) ;  /* 0xfffffffc00d81947 */ /* 0x000fea000383ffff */
.L_x_8:
[----:B------:R-:W-:Y:S05]  /*0360*/  BSYNC.RECONVERGENT B2 ;  /* 0x0000000000027941 */ /* 0x000fea0003800200 */
.L_x_7:
[----:B------:R-:W-:Y:S05]  /*0370*/  @!P0 BRA `(.L_x_6) ;  /* 0x0000000400688947 */ /* 0x000fea0003800000 */
[----:B------:R-:W-:Y:S01]  /*0380*/  IMAD.IADD R0, R4, 0x1, -R7 ;  /* 0x0000000104007824 */ /* 0x000fe200078e0a07 */
[----:B------:R-:W-:Y:S01]  /*0390*/  BSSY.RECONVERGENT B2, `(.L_x_10) ;  /* 0x0000031000027945 */ /* 0x000fe20003800200 */
[----:B------:R-:W-:-:S03]  /*03a0*/  PLOP3.LUT P0, PT, PT, PT, PT, 0x80, 0x8 ;  /* 0x000000000008781c */ /* 0x000fc60003f0f070 */
[----:B------:R-:W-:-:S13]  /*03b0*/  ISETP.GT.AND P1, PT, R0, 0x1800, PT ;  /* 0x000018000000780c */ /* 0x000fda0003f24270 */
[----:B------:R-:W-:Y:S05]  /*03c0*/  @!P1 BRA `(.L_x_11) ;  /* 0x0000000000b49947 */ /* 0x000fea0003800000 */
[----:B------:R-:W-:Y:S01]  /*03d0*/  PLOP3.LUT P0, PT, PT, PT, PT, 0x8, 0x80 ;  /* 0x000000000080781c */ /* 0x000fe20003f0e170 */
[----:B------:R-:W-:-:S12]  /*03e0*/  VIADD R0, R4, 0xffffe800 ;  /* 0xffffe80004007836 */ /* 0x000fd80000000000 */
.L_x_12:
[----:B------:R-:W0:Y:S02]  /*03f0*/  LDC.64 R32, c[0x0][0x380] ;  /* 0x0000e000ff207b82 */ /* 0x000e240000000a00 */
[----:B0-----:R-:W-:-:S05]  /*0400*/  IMAD.WIDE R14, R7, 0x8, R32 ;  /* 0x00000008070e7825 */ /* 0x001fca00078e0220 */
[----:B------:R-:W2:Y:S04]  /*0410*/  LDG.E.64.CONSTANT R8, desc[UR6][R14.64] ;  /* 0x000000060e087981 */ /* 0x000ea8000c1e9b00 */
[----:B------:R-:W3:Y:S04]  /*0420*/  LDG.E.64.CONSTANT R10, desc[UR6][R14.64+0x1000] ;  /* 0x001000060e0a7981 */ /* 0x000ee8000c1e9b00 */
[----:B------:R-:W4:Y:S01]  /*0430*/  LDG.E.64.CONSTANT R12, desc[UR6][R14.64+0x2000] ;  /* 0x002000060e0c7981 */ /* 0x000f22000c1e9b00 */
[----:B------:R-:W-:-:S03]  /*0440*/  VIADD R41, R7, 0x800 ;  /* 0x0000080007297836 */ /* 0x000fc60000000000 */
[----:B------:R-:W4:Y:S01]  /*0450*/  LDG.E.64.CONSTANT R30, desc[UR6][R14.64+0x3000] ;  /* 0x003000060e1e7981 */ /* 0x000f22000c1e9b00 */
[----:B------:R-:W-:-:S05]  /*0460*/  IMAD.WIDE R40, R41, 0x8, R32 ;  /* 0x0000000829287825 */ /* 0x000fca00078e0220 */
[----:B------:R-:W4:Y:S04]  /*0470*/  LDG.E.64.CONSTANT R28, desc[UR6][R40.64] ;  /* 0x00000006281c7981 */ /* 0x000f28000c1e9b00 */
[----:B------:R-:W4:Y:S04]  /*0480*/  LDG.E.64.CONSTANT R26, desc[UR6][R40.64+0x1000] ;  /* 0x00100006281a7981 */ /* 0x000f28000c1e9b00 */
        /* <DEDUP_REMOVED lines=12> */
[----:B------:R-:W4:Y:S04]  /*0550*/  LDG.E.64.CONSTANT R34, desc[UR6][R44.64+0x2000] ;  /* 0x002000062c227981 */ /* 0x000f28000c1e9b00 */
[----:B------:R-:W4:Y:S01]  /*0560*/  LDG.E.64.CONSTANT R32, desc[UR6][R44.64+0x3000] ;  /* 0x003000062c207981 */ /* 0x000f22000c1e9b00 */
[----:B------:R-:W-:-:S05]  /*0570*/  VIADD R7, R7, 0x2000 ;  /* 0x0000200007077836 */ /* 0x000fca0000000000 */
[----:B------:R-:W-:Y:S01]  /*0580*/  ISETP.GE.AND P1, PT, R7, R0, PT ;  /* 0x000000000700720c */ /* 0x000fe20003f26270 */
[----:B--2--5:R-:W-:-:S08]  /*0590*/  DADD R8, R8, R2 ;  /* 0x0000000008087229 */ /* 0x024fd00000000002 */
[----:B---3--:R-:W-:-:S08]  /*05a0*/  DADD R8, R8, R10 ;  /* 0x0000000008087229 */ /* 0x008fd0000000000a */
[----:B----4-:R-:W-:-:S08]  /*05b0*/  DADD R8, R8, R12 ;  /* 0x0000000008087229 */ /* 0x010fd0000000000c */
[----:B------:R-:W-:-:S08]  /*05c0*/  DADD R8, R8, R30 ;  /* 0x0000000008087229 */ /* 0x000fd0000000001e */
        /* <DEDUP_REMOVED lines=11> */
[----:B------:R-:W-:Y:S01]  /*0680*/  DADD R2, R8, R32 ;  /* 0x0000000008027229 */ /* 0x000fe20000000020 */
[----:B------:R-:W-:Y:S10]  /*0690*/  @!P1 BRA `(.L_x_12) ;  /* 0xfffffffc00549947 */ /* 0x000ff4000383ffff */
.L_x_11:
[----:B------:R-:W-:Y:S05]  /*06a0*/  BSYNC.RECONVERGENT B2 ;  /* 0x0000000000027941 */ /* 0x000fea0003800200 */
.L_x_10:
[----:B------:R-:W-:Y:S01]  /*06b0*/  IMAD.IADD R0, R4, 0x1, -R7 ;  /* 0x0000000104007824 */ /* 0x000fe200078e0a07 */
[----:B------:R-:W-:Y:S04]  /*06c0*/  BSSY.RECONVERGENT B2, `(.L_x_13) ;  /* 0x0000019000027945 */ /* 0x000fe80003800200 */
[----:B------:R-:W-:-:S13]  /*06d0*/  ISETP.GT.AND P1, PT, R0, 0x800, PT ;  /* 0x000008000000780c */ /* 0x000fda0003f24270 */
[----:B------:R-:W-:Y:S05]  /*06e0*/  @!P1 BRA `(.L_x_14) ;  /* 0x0000000000589947 */ /* 0x000fea0003800000 */
        /* <DEDUP_REMOVED lines=12> */
[----:B------:R-:W-:Y:S01]  /*07b0*/  PLOP3.LUT P0, PT, PT, PT, PT, 0x8, 0x80 ;  /* 0x000000000080781c */ /* 0x000fe20003f0e170 */
[----:B------:R-:W-:Y:S01]  /*07c0*/  VIADD R7, R7, 0x1000 ;  /* 0x0000100007077836 */ /* 0x000fe20000000000 */
[----:B--2--5:R-:W-:-:S08]  /*07d0*/  DADD R10, R2, R10 ;  /* 0x00000000020a7229 */ /* 0x024fd0000000000a */
[----:B---3--:R-:W-:-:S08]  /*07e0*/  DADD R10, R10, R12 ;  /* 0x000000000a0a7229 */ /* 0x008fd0000000000c */
[----:B----4-:R-:W-:-:S08]  /*07f0*/  DADD R10, R10, R14 ;  /* 0x000000000a0a7229 */ /* 0x010fd0000000000e */
[----:B------:R-:W-:-:S08]  /*0800*/  DADD R10, R10, R16 ;  /* 0x000000000a0a7229 */ /* 0x000fd00000000010 */
[----:B------:R-:W-:-:S08]  /*0810*/  DADD R10, R10, R20 ;  /* 0x000000000a0a7229 */ /* 0x000fd00000000014 */
[----:B------:R-:W-:-:S08]  /*0820*/  DADD R10, R10, R22 ;  /* 0x000000000a0a7229 */ /* 0x000fd00000000016 */
[----:B------:R-:W-:-:S08]  /*0830*/  DADD R10, R10, R24 ;  /* 0x000000000a0a7229 */ /* 0x000fd00000000018 */
[----:B------:R-:W-:-:S11]  /*0840*/  DADD R2, R10, R26 ;  /* 0x000000000a027229 */ /* 0x000fd6000000001a */
.L_x_14:
[----:B------:R-:W-:Y:S05]  /*0850*/  BSYNC.RECONVERGENT B2 ;  /* 0x0000000000027941 */ /* 0x000fea0003800200 */
.L_x_13:
[----:B------:R-:W-:-:S13]  /*0860*/  ISETP.LT.OR P0, PT, R7, R4, P0 ;  /* 0x000000040700720c */ /* 0x000fda0000701670 */
[----:B------:R-:W-:Y:S05]  /*0870*/  @!P0 BRA `(.L_x_6) ;  /* 0x0000000000288947 */ /* 0x000fea0003800000 */
[----:B------:R-:W0:Y:S02]  /*0880*/  LDC.64 R8, c[0x0][0x380] ;  /* 0x0000e000ff087b82 */ /* 0x000e240000000a00 */
[----:B0-----:R-:W-:-:S05]  /*0890*/  IMAD.WIDE R6, R7, 0x8, R8 ;  /* 0x0000000807067825 */ /* 0x001fca00078e0208 */
[----:B------:R-:W2:Y:S04]  /*08a0*/  LDG.E.64.CONSTANT R8, desc[UR6][R6.64] ;  /* 0x0000000606087981 */ /* 0x000ea8000c1e9b00 */
[----:B------:R-:W3:Y:S04]  /*08b0*/  LDG.E.64.CONSTANT R10, desc[UR6][R6.64+0x1000] ;  /* 0x00100006060a7981 */ /* 0x000ee8000c1e9b00 */
[----:B------:R-:W4:Y:S04]  /*08c0*/  LDG.E.64.CONSTANT R12, desc[UR6][R6.64+0x2000] ;  /* 0x00200006060c7981 */ /* 0x000f28000c1e9b00 */
[----:B------:R-:W4:Y:S01]  /*08d0*/  LDG.E.64.CONSTANT R14, desc[UR6][R6.64+0x3000] ;  /* 0x00300006060e7981 */ /* 0x000f22000c1e9b00 */
[----:B--2--5:R-:W-:-:S08]  /*08e0*/  DADD R8, R2, R8 ;  /* 0x0000000002087229 */ /* 0x024fd00000000008 */
[----:B---3--:R-:W-:-:S08]  /*08f0*/  DADD R8, R8, R10 ;  /* 0x0000000008087229 */ /* 0x008fd0000000000a */
[----:B----4-:R-:W-:-:S08]  /*0900*/  DADD R8, R8, R12 ;  /* 0x0000000008087229 */ /* 0x010fd0000000000c */
[----:B------:R-:W-:-:S11]  /*0910*/  DADD R2, R8, R14 ;  /* 0x0000000008027229 */ /* 0x000fd6000000000e */
.L_x_6:
[----:B------:R-:W-:Y:S05]  /*0920*/  BSYNC.RECONVERGENT B1 ;  /* 0x0000000000017941 */ /* 0x000fea0003800200 */
.L_x_5:
[----:B------:R-:W-:-:S13]  /*0930*/  ISETP.GE.AND P0, PT, R4, 0x200, PT ;  /* 0x000002000400780c */ /* 0x000fda0003f06270 */
[----:B------:R-:W-:Y:S05]  /*0940*/  @!P0 BRA `(.L_x_15) ;  /* 0x0000000400148947 */ /* 0x000fea0003800000 */
[----:B------:R-:W0:Y:S01]  /*0950*/  S2R R12, SR_LANEID ;  /* 0x00000000000c7919 */ /* 0x000e220000000000 */
[----:B-----5:R-:W-:Y:S04]  /*0960*/  SHFL.DOWN PT, R6, R2, 0x1, 0x1f ;  /* 0x08201f0002067f89 */ /* 0x020fe800000e0000 */
[----:B------:R-:W1:Y:S02]  /*0970*/  SHFL.DOWN PT, R7, R3, 0x1, 0x1f ;  /* 0x08201f0003077f89 */ /* 0x000e6400000e0000 */
[----:B-1----:R-:W-:Y:S01]  /*0980*/  DADD R6, R6, R2 ;  /* 0x0000000006067229 */ /* 0x002fe20000000002 */
[C---:B0-----:R-:W-:Y:S02]  /*0990*/  ISETP.GT.AND P0, PT, R12.reuse, 0x1e, PT ;  /* 0x0000001e0c00780c */ /* 0x041fe40003f04270 */
[----:B------:R-:W-:-:S07]  /*09a0*/  ISETP.NE.AND P1, PT, R12, RZ, PT ;  /* 0x000000ff0c00720c */ /* 0x000fce0003f25270 */
[----:B------:R-:W-:Y:S02]  /*09b0*/  FSEL R8, R2, R6, P0 ;  /* 0x0000000602087208 */ /* 0x000fe40000000000 */
[----:B------:R-:W-:Y:S02]  /*09c0*/  FSEL R9, R3, R7, P0 ;  /* 0x0000000703097208 */ /* 0x000fe40000000000 */
[----:B------:R-:W-:Y:S01]  /*09d0*/  ISETP.GT.AND P0, PT, R12, 0x1d, PT ;  /* 0x0000001d0c00780c */ /* 0x000fe20003f04270 */
[----:B------:R-:W-:Y:S01]  /*09e0*/  SHFL.DOWN PT, R6, R8, 0x2, 0x1f ;  /* 0x08401f0008067f89 */ /* 0x000fe200000e0000 */
[----:B------:R-:W-:Y:S02]  /*09f0*/  @!P1 MOV R4, 0x400 ;  /* 0x0000040000049802 */ /* 0x000fe40000000f00 */
[----:B------:R-:W-:Y:S01]  /*0a00*/  @!P1 SHF.R.U32.HI R0, RZ, 0x2, R5 ;  /* 0x00000002ff009819 */ /* 0x000fe20000011605 */
[----:B------:R-:W0:Y:S03]  /*0a10*/  SHFL.DOWN PT, R7, R9, 0x2, 0x1f ;  /* 0x08401f0009077f89 */ /* 0x000e2600000e0000 */
[----:B------:R-:W-:Y:S01]  /*0a20*/  @!P1 LOP3.LUT R0, R0, 0xf8, RZ, 0xc0, !PT ;  /* 0x000000f800009812 */ /* 0x000fe200078ec0ff */
[----:B0-----:R-:W-:-:S10]  /*0a30*/  DADD R6, R6, R8 ;  /* 0x0000000006067229 */ /* 0x001fd40000000008 */
[----:B------:R-:W-:Y:S02]  /*0a40*/  FSEL R6, R8, R6, P0 ;  /* 0x0000000608067208 */ /* 0x000fe40000000000 */
[----:B------:R-:W-:Y:S02]  /*0a50*/  FSEL R7, R9, R7, P0 ;  /* 0x0000000709077208 */ /* 0x000fe40000000000 */
[----:B------:R-:W-:Y:S01]  /*0a60*/  ISETP.GT.AND P0, PT, R12, 0x1b, PT ;  /* 0x0000001b0c00780c */ /* 0x000fe20003f04270 */
[----:B------:R-:W-:Y:S04]  /*0a70*/  SHFL.DOWN PT, R2, R6, 0x4, 0x1f ;  /* 0x08801f0006027f89 */ /* 0x000fe800000e0000 */
[----:B------:R-:W0:Y:S01]  /*0a80*/  SHFL.DOWN PT, R3, R7, 0x4, 0x1f ;  /* 0x08801f0007037f89 */ /* 0x000e2200000e0000 */
[----:B------:R-:W1:Y:S01]  /*0a90*/  @!P1 S2R R9, SR_CgaCtaId ;  /* 0x0000000000099919 */ /* 0x000e620000008800 */
[----:B0-----:R-:W-:-:S10]  /*0aa0*/  DADD R2, R2, R6 ;  /* 0x0000000002027229 */ /* 0x001fd40000000006 */
[----:B------:R-:W-:Y:S02]  /*0ab0*/  FSEL R10, R6, R2, P0 ;  /* 0x00000002060a7208 */ /* 0x000fe40000000000 */
[----:B------:R-:W-:Y:S02]  /*0ac0*/  FSEL R11, R7, R3, P0 ;  /* 0x00000003070b7208 */ /* 0x000fe40000000000 */
[----:B------:R-:W-:Y:S01]  /*0ad0*/  ISETP.GT.AND P0, PT, R12, 0x17, PT ;  /* 0x000000170c00780c */ /* 0x000fe20003f04270 */
[----:B------:R-:W-:Y:S04]  /*0ae0*/  SHFL.DOWN PT, R2, R10, 0x8, 0x1f ;  /* 0x09001f000a027f89 */ /* 0x000fe800000e0000 */
[----:B------:R-:W0:Y:S02]  /*0af0*/  SHFL.DOWN PT, R3, R11, 0x8, 0x1f ;  /* 0x09001f000b037f89 */ /* 0x000e2400000e0000 */
[----:B0-----:R-:W-:-:S10]  /*0b00*/  DADD R2, R2, R10 ;  /* 0x0000000002027229 */ /* 0x001fd4000000000a */
[----:B------:R-:W-:Y:S02]  /*0b10*/  FSEL R6, R10, R2, P0 ;  /* 0x000000020a067208 */ /* 0x000fe40000000000 */
[----:B------:R-:W-:Y:S02]  /*0b20*/  FSEL R7, R11, R3, P0 ;  /* 0x000000030b077208 */ /* 0x000fe40000000000 */
[----:B-1----:R-:W-:Y:S01]  /*0b30*/  @!P1 LEA R11, R9, R4, 0x18 ;  /* 0x00000004090b9211 */ /* 0x002fe200078ec0ff */
[----:B------:R-:W-:Y:S01]  /*0b40*/  SHFL.DOWN PT, R2, R6, 0x10, 0x1f ;  /* 0x0a001f0006027f89 */ /* 0x000fe200000e0000 */
[----:B------:R-:W-:-:S03]  /*0b50*/  ISETP.NE.AND P0, PT, R5, RZ, PT ;  /* 0x000000ff0500720c */ /* 0x000fc60003f05270 */
[----:B------:R-:W0:Y:S01]  /*0b60*/  SHFL.DOWN PT, R3, R7, 0x10, 0x1f ;  /* 0x0a001f0007037f89 */ /* 0x000e2200000e0000 */
[----:B------:R-:W-:Y:S01]  /*0b70*/  @!P1 IMAD.IADD R11, R0, 0x1, R11 ;  /* 0x00000001000b9824 */ /* 0x000fe200078e020b */
[----:B0-----:R-:W-:-:S07]  /*0b80*/  DADD R8, R2, R6 ;  /* 0x0000000002087229 */ /* 0x001fce0000000006 */
[----:B------:R1:W-:Y:S01]  /*0b90*/  @!P1 STS.64 [R11+0x10], R8 ;  /* 0x000010080b009388 */ /* 0x0003e20000000a00 */
[----:B------:R-:W-:Y:S01]  /*0ba0*/  BAR.SYNC.DEFER_BLOCKING 0x0 ;  /* 0x0000000000007b1d */ /* 0x000fe20000010000 */
[----:B------:R-:W-:-:S04]  /*0bb0*/  ISETP.GT.AND P1, PT, R12, 0xf, PT ;  /* 0x0000000f0c00780c */ /* 0x000fc80003f24270 */
[----:B------:R-:W-:Y:S02]  /*0bc0*/  FSEL R2, R6, R8, P1 ;  /* 0x0000000806027208 */ /* 0x000fe40000800000 */
[----:B------:R-:W-:Y:S01]  /*0bd0*/  FSEL R3, R7, R9, P1 ;  /* 0x0000000907037208 */ /* 0x000fe20000800000 */
[----:B------:R-:W-:Y:S06]  /*0be0*/  @P0 BRA `(.L_x_16) ;  /* 0x0000001800440947 */ /* 0x000fec0003800000 */
[----:B------:R-:W0:Y:S01]  /*0bf0*/  S2UR UR5, SR_CgaCtaId ;  /* 0x00000000000579c3 */ /* 0x000e220000008800 */
[----:B------:R-:W-:Y:S02]  /*0c00*/  UMOV UR4, 0x400 ;  /* 0x0000040000047882 */ /* 0x000fe40000000000 */
[----:B0-----:R-:W-:-:S09]  /*0c10*/  ULEA UR4, UR5, UR4, 0x18 ;  /* 0x0000000405047291 */ /* 0x001fd2000f8ec0ff */
[----:B------:R-:W0:Y:S04]  /*0c20*/  LDS.64 R4, [UR4+0x18] ;  /* 0x00001804ff047984 */ /* 0x000e280008000a00 */
[----:B-1----:R-:W1:Y:S04]  /*0c30*/  LDS.128 R8, [UR4+0x20] ;  /* 0x00002004ff087984 */ /* 0x002e680008000c00 */
[----:B------:R-:W2:Y:S01]  /*0c40*/  LDS.128 R12, [UR4+0x30] ;  /* 0x00003004ff0c7984 */ /* 0x000ea20008000c00 */
[----:B0-----:R-:W-:-:S03]  /*0c50*/  DADD R2, R2, R4 ;  /* 0x0000000002027229 */ /* 0x001fc60000000004 */
[----:B------:R-:W0:Y:S05]  /*0c60*/  LDS.128 R4, [UR4+0x40] ;  /* 0x00004004ff047984 */ /* 0x000e2a0008000c00 */
[----:B-1----:R-:W-:-:S08]  /*0c70*/  DADD R2, R2, R8 ;  /* 0x0000000002027229 */ /* 0x002fd00000000008 */
[----:B------:R-:W-:Y:S01]  /*0c80*/  DADD R2, R2, R10 ;  /* 0x0000000002027229 */ /* 0x000fe2000000000a */
[----:B------:R-:W1:Y:S07]  /*0c90*/  LDS.128 R8, [UR4+0x50] ;  /* 0x00005004ff087984 */ /* 0x000e6e0008000c00 */
[----:B--2---:R-:W-:-:S08]  /*0ca0*/  DADD R2, R2, R12 ;  /* 0x0000000002027229 */ /* 0x004fd0000000000c */
[----:B------:R-:W-:Y:S01]  /*0cb0*/  DADD R2, R2, R14 ;  /* 0x0000000002027229 */ /* 0x000fe2000000000e */
[----:B------:R-:W2:Y:S07]  /*0cc0*/  LDS.128 R12, [UR4+0x60] ;  /* 0x00006004ff0c7984 */ /* 0x000eae0008000c00 */
[----:B0-----:R-:W-:-:S08]  /*0cd0*/  DADD R2, R2, R4 ;  /* 0x0000000002027229 */ /* 0x001fd00000000004 */
[----:B------:R-:W-:Y:S01]  /*0ce0*/  DADD R2, R2, R6 ;  /* 0x0000000002027229 */ /* 0x000fe20000000006 */
[----:B------:R-:W0:Y:S07]  /*0cf0*/  LDS.128 R4, [UR4+0x70] ;  /* 0x00007004ff047984 */ /* 0x000e2e0008000c00 */
[----:B-1----:R-:W-:-:S08]  /*0d00*/  DADD R2, R2, R8 ;  /* 0x0000000002027229 */ /* 0x002fd00000000008 */
[----:B------:R-:W-:Y:S01]  /*0d10*/  DADD R2, R2, R10 ;  /* 0x0000000002027229 */ /* 0x000fe2000000000a */
[----:B------:R-:W1:Y:S07]  /*0d20*/  LDS.128 R8, [UR4+0x80] ;  /* 0x00008004ff087984 */ /* 0x000e6e0008000c00 */
[----:B--2---:R-:W-:-:S08]  /*0d30*/  DADD R2, R2, R12 ;  /* 0x0000000002027229 */ /* 0x004fd0000000000c */
[----:B------:R-:W-:-:S08]  /*0d40*/  DADD R2, R2, R14 ;  /* 0x0000000002027229 */ /* 0x000fd0000000000e */
[----:B0-----:R-:W-:-:S08]  /*0d50*/  DADD R2, R2, R4 ;  /* 0x0000000002027229 */ /* 0x001fd00000000004 */
[----:B------:R-:W-:-:S08]  /*0d60*/  DADD R2, R2, R6 ;  /* 0x0000000002027229 */ /* 0x000fd00000000006 */
[----:B-1----:R-:W-:-:S08]  /*0d70*/  DADD R2, R2, R8 ;  /* 0x0000000002027229 */ /* 0x002fd00000000008 */
[----:B------:R-:W-:Y:S01]  /*0d80*/  DADD R2, R2, R10 ;  /* 0x0000000002027229 */ /* 0x000fe2000000000a */
[----:B------:R-:W-:Y:S10]  /*0d90*/  BRA `(.L_x_16) ;  /* 0x0000001400d87947 */ /* 0x000ff40003800000 */
.L_x_15:
[----:B------:R-:W-:Y:S01]  /*0da0*/  LOP3.LUT R0, R5, 0x3e0, RZ, 0xc0, !PT ;  /* 0x000003e005007812 */ /* 0x000fe200078ec0ff */
[----:B------:R-:W0:Y:S03]  /*0db0*/  S2R R10, SR_LANEID ;  /* 0x00000000000a7919 */ /* 0x000e260000000000 */
[----:B------:R-:W-:Y:S01]  /*0dc0*/  LOP3.LUT R9, RZ, R0, RZ, 0x33, !PT ;  /* 0x00000000ff097212 */ /* 0x000fe200078e33ff */
[----:B------:R-:W-:-:S04]  /*0dd0*/  VIADD R7, R0, 0x20 ;  /* 0x0000002000077836 */ /* 0x000fc80000000000 */
[----:B------:R-:W-:Y:S01]  /*0de0*/  IMAD.IADD R9, R9, 0x1, R4 ;  /* 0x0000000109097824 */ /* 0x000fe200078e0204 */
[----:B------:R-:W-:-:S04]  /*0df0*/  ISETP.GT.AND P0, PT, R7, R4, PT ;  /* 0x000000040700720c */ /* 0x000fc80003f04270 */
[----:B------:R-:W-:-:S05]  /*0e00*/  SEL R11, R9, 0x1f, P0 ;  /* 0x0000001f090b7807 */ /* 0x000fca0000000000 */
[----:B-----5:R-:W-:Y:S04]  /*0e10*/  SHFL.DOWN PT, R6, R2, 0x1, R11 ;  /* 0x0820000002067989 */ /* 0x020fe800000e000b */
[----:B------:R-:W1:Y:S01]  /*0e20*/  SHFL.DOWN PT, R7, R3, 0x1, R11 ;  /* 0x0820000003077989 */ /* 0x000e6200000e000b */
[C---:B0-----:R-:W-:Y:S01]  /*0e30*/  ISETP.GE.AND P0, PT, R10.reuse, R11, PT ;  /* 0x0000000b0a00720c */ /* 0x041fe20003f06270 */
[C---:B------:R-:W-:Y:S01]  /*0e40*/  VIADD R0, R10.reuse, 0x2 ;  /* 0x000000020a007836 */ /* 0x040fe20000000000 */
[----:B------:R-:W-:Y:S01]  /*0e50*/  ISETP.NE.AND P1, PT, R10, RZ, PT ;  /* 0x000000ff0a00720c */ /* 0x000fe20003f25270 */
[----:B-1----:R-:W-:-:S12]  /*0e60*/  DADD R6, R6, R2 ;  /* 0x0000000006067229 */ /* 0x002fd80000000002 */
[----:B------:R-:W0:Y:S01]  /*0e70*/  @!P1 S2R R12, SR_CgaCtaId ;  /* 0x00000000000c9919 */ /* 0x000e220000008800 */
[----:B------:R-:W-:Y:S02]  /*0e80*/  FSEL R8, R6, R2, !P0 ;  /* 0x0000000206087208 */ /* 0x000fe40004000000 */
[----:B------:R-:W-:Y:S02]  /*0e90*/  FSEL R9, R7, R3, !P0 ;  /* 0x0000000307097208 */ /* 0x000fe40004000000 */
[----:B------:R-:W-:Y:S01]  /*0ea0*/  ISETP.GT.AND P0, PT, R0, R11, PT ;  /* 0x0000000b0000720c */ /* 0x000fe20003f04270 */
[----:B------:R-:W-:Y:S01]  /*0eb0*/  SHFL.DOWN PT, R6, R8, 0x2, R11 ;  /* 0x0840000008067989 */ /* 0x000fe200000e000b */
[----:B------:R-:W-:-:S03]  /*0ec0*/  VIADD R0, R10, 0x4 ;  /* 0x000000040a007836 */ /* 0x000fc60000000000 */
[----:B------:R-:W1:Y:S02]  /*0ed0*/  SHFL.DOWN PT, R7, R9, 0x2, R11 ;  /* 0x0840000009077989 */ /* 0x000e6400000e000b */
[----:B-1----:R-:W-:-:S10]  /*0ee0*/  DADD R6, R6, R8 ;  /* 0x0000000006067229 */ /* 0x002fd40000000008 */
[----:B------:R-:W-:Y:S02]  /*0ef0*/  FSEL R6, R8, R6, P0 ;  /* 0x0000000608067208 */ /* 0x000fe40000000000 */
[----:B------:R-:W-:Y:S02]  /*0f00*/  FSEL R7, R9, R7, P0 ;  /* 0x0000000709077208 */ /* 0x000fe40000000000 */
        /* <DEDUP_REMOVED lines=16> */
[----:B------:R-:W-:Y:S02]  /*1010*/  @!P1 MOV R9, 0x400 ;  /* 0x0000040000099802 */ /* 0x000fe40000000f00 */
[----:B------:R-:W-:Y:S01]  /*1020*/  @!P1 SHF.R.U32.HI R8, RZ, 0x2, R5 ;  /* 0x00000002ff089819 */ /* 0x000fe20000011605 */
[----:B------:R-:W1:Y:S01]  /*1030*/  SHFL.DOWN PT, R3, R7, 0x10, R11 ;  /* 0x0a00000007037989 */ /* 0x000e6200000e000b */
[----:B0-----:R-:W-:-:S02]  /*1040*/  @!P1 LEA R9, R12, R9, 0x18 ;  /* 0x000000090c099211 */ /* 0x001fc400078ec0ff */
[----:B------:R-:W-:-:S05]  /*1050*/  @!P1 LOP3.LUT R8, R8, 0xf8, RZ, 0xc0, !PT ;  /* 0x000000f808089812 */ /* 0x000fca00078ec0ff */
[----:B------:R-:W-:Y:S01]  /*1060*/  @!P1 IMAD.IADD R9, R8, 0x1, R9 ;  /* 0x0000000108099824 */ /* 0x000fe200078e0209 */
[----:B-1----:R-:W-:-:S10]  /*1070*/  DADD R2, R2, R6 ;  /* 0x0000000002027229 */ /* 0x002fd40000000006 */
[----:B------:R-:W-:Y:S02]  /*1080*/  FSEL R2, R6, R2, P0 ;  /* 0x0000000206027208 */ /* 0x000fe40000000000 */
[----:B------:R-:W-:Y:S02]  /*1090*/  FSEL R3, R7, R3, P0 ;  /* 0x0000000307037208 */ /* 0x000fe40000000000 */
[----:B------:R-:W-:-:S03]  /*10a0*/  ISETP.NE.AND P0, PT, R5, RZ, PT ;  /* 0x000000ff0500720c */ /* 0x000fc60003f05270 */
[----:B------:R0:W-:Y:S01]  /*10b0*/  @!P1 STS.64 [R9+0x10], R2 ;  /* 0x0000100209009388 */ /* 0x0001e20000000a00 */
[----:B------:R-:W-:Y:S09]  /*10c0*/  BAR.SYNC.DEFER_BLOCKING 0x0 ;  /* 0x0000000000007b1d */ /* 0x000ff20000010000 */
[----:B------:R-:W-:Y:S05]  /*10d0*/  @P0 BRA `(.L_x_16) ;  /* 0x0000001400080947 */ /* 0x000fea0003800000 */
[----:B------:R-:W1:Y:S01]  /*10e0*/  S2UR UR5, SR_CgaCtaId ;  /* 0x00000000000579c3 */ /* 0x000e620000008800 */
[----:B------:R-:W-:Y:S01]  /*10f0*/  UMOV UR4, 0x400 ;  /* 0x0000040000047882 */ /* 0x000fe20000000000 */
[----:B------:R-:W-:Y:S01]  /*1100*/  ISETP.GT.AND P1, PT, R4, 0x20, PT ;  /* 0x000000200400780c */ /* 0x000fe20003f24270 */
[----:B-1----:R-:W-:-:S09]  /*1110*/  ULEA UR4, UR5, UR4, 0x18 ;  /* 0x0000000405047291 */ /* 0x002fd2000f8ec0ff */
[----:B------:R-:W1:Y:S04]  /*1120*/  LDS.64 R6, [UR4+0x18] ;  /* 0x00001804ff067984 */ /* 0x000e680008000a00 */
[----:B------:R-:W2:Y:S04]  /*1130*/  LDS.128 R12, [UR4+0x20] ;  /* 0x00002004ff0c7984 */ /* 0x000ea80008000c00 */
[----:B0-----:R-:W0:Y:S01]  /*1140*/  LDS.128 R8, [UR4+0x30] ;  /* 0x00003004ff087984 */ /* 0x001e220008000c00 */
[----:B-1----:R-:W-:-:S10]  /*1150*/  DADD R6, R2, R6 ;  /* 0x0000000002067229 */ /* 0x002fd40000000006 */
[----:B------:R-:W-:Y:S02]  /*1160*/  FSEL R2, R6, R2, P1 ;  /* 0x0000000206027208 */ /* 0x000fe40000800000 */
[----:B------:R-:W-:Y:S02]  /*1170*/  FSEL R3, R7, R3, P1 ;  /* 0x0000000307037208 */ /* 0x000fe40000800000 */
[----:B------:R-:W-:-:S04]  /*1180*/  ISETP.GT.AND P1, PT, R4, 0x40, PT ;  /* 0x000000400400780c */ /* 0x000fc80003f24270 */
[----:B--2---:R-:W-:-:S10]  /*1190*/  DADD R12, R12, R2 ;  /* 0x000000000c0c7229 */ /* 0x004fd40000000002 */
[----:B------:R-:W-:Y:S02]  /*11a0*/  FSEL R2, R12, R2, P1 ;  /* 0x000000020c027208 */ /* 0x000fe40000800000 */
[----:B------:R-:W-:Y:S02]  /*11b0*/  FSEL R3, R13, R3, P1 ;  /* 0x000000030d037208 */ /* 0x000fe40000800000 */
[----:B------:R-:W-:-:S04]  /*11c0*/  ISETP.GT.AND P1, PT, R4, 0x60, PT ;  /* 0x000000600400780c */ /* 0x000fc80003f24270 */
[----:B------:R-:W-:-:S10]  /*11d0*/  DADD R14, R2, R14 ;  /* 0x00000000020e7229 */ /* 0x000fd4000000000e */
[----:B------:R-:W-:Y:S02]  /*11e0*/  FSEL R2, R14, R2, P1 ;  /* 0x000000020e027208 */ /* 0x000fe40000800000 */
[----:B------:R-:W-:Y:S02]  /*11f0*/  FSEL R3, R15, R3, P1 ;  /* 0x000000030f037208 */ /* 0x000fe40000800000 */
[----:B------:R-:W1:Y:S01]  /*1200*/  LDS.128 R12, [UR4+0x40] ;  /* 0x00004004ff0c7984 */ /* 0x000e620008000c00 */
[----:B------:R-:W-:-:S03]  /*1210*/  ISETP.GT.AND P1, PT, R4, 0x80, PT ;  /* 0x000000800400780c */ /* 0x000fc60003f24270 */
[----:B0-----:R-:W-:-:S10]  /*1220*/  DADD R8, R8, R2 ;  /* 0x0000000008087229 */ /* 0x001fd40000000002 */
[----:B------:R-:W-:Y:S02]  /*1230*/  FSEL R2, R8, R2, P1 ;  /* 0x0000000208027208 */ /* 0x000fe40000800000 */
[----:B------:R-:W-:Y:S02]  /*1240*/  FSEL R3, R9, R3, P1 ;  /* 0x0000000309037208 */ /* 0x000fe40000800000 */
[----:B------:R-:W-:-:S04]  /*1250*/  ISETP.GT.AND P1, PT, R4, 0xa0, PT ;  /* 0x000000a00400780c */ /* 0x000fc80003f24270 */
[----:B------:R-:W-:-:S10]  /*1260*/  DADD R10, R2, R10 ;  /* 0x00000000020a7229 */ /* 0x000fd4000000000a */
[----:B------:R-:W-:Y:S02]  /*1270*/  FSEL R2, R10, R2, P1 ;  /* 0x000000020a027208 */ /* 0x000fe40000800000 */
[----:B------:R-:W-:Y:S02]  /*1280*/  FSEL R3, R11, R3, P1 ;  /* 0x000000030b037208 */ /* 0x000fe40000800000 */
[----:B------:R-:W0:Y:S01]  /*1290*/  LDS.128 R8, [UR4+0x50] ;  /* 0x00005004ff087984 */ /* 0x000e220008000c00 */
[----:B------:R-:W-:-:S03]  /*12a0*/  ISETP.GT.AND P1, PT, R4, 0xc0, PT ;  /* 0x000000c00400780c */ /* 0x000fc60003f24270 */
[----:B-1----:R-:W-:-:S10]  /*12b0*/  DADD R12, R12, R2 ;  /* 0x000000000c0c7229 */ /* 0x002fd40000000002 */
        /* <DEDUP_REMOVED lines=33> */
[----:B------:R-:W-:-:S04]  /*14d0*/  ISETP.GT.AND P1, PT, R4, 0x1c0, PT ;  /* 0x000001c00400780c */ /* 0x000fc80003f24270 */
[----:B-1----:R-:W-:-:S10]  /*14e0*/  DADD R12, R12, R2 ;  /* 0x000000000c0c7229 */ /* 0x002fd40000000002 */
[----:B------:R-:W-:Y:S02]  /*14f0*/  FSEL R2, R12, R2, P1 ;  /* 0x000000020c027208 */ /* 0x000fe40000800000 */
[----:B------:R-:W-:Y:S02]  /*1500*/  FSEL R3, R13, R3, P1 ;  /* 0x000000030d037208 */ /* 0x000fe40000800000 */
[----:B------:R-:W-:-:S04]  /*1510*/  ISETP.GT.AND P1, PT, R4, 0x1e0, PT ;  /* 0x000001e00400780c */ /* 0x000fc80003f24270 */
[----:B------:R-:W-:-:S10]  /*1520*/  DADD R14, R2, R14 ;  /* 0x00000000020e7229 */ /* 0x000fd4000000000e */
[----:B------:R-:W-:Y:S02]  /*1530*/  FSEL R2, R14, R2, P1 ;  /* 0x000000020e027208 */ /* 0x000fe40000800000 */
[----:B------:R-:W-:Y:S01]  /*1540*/  FSEL R3, R15, R3, P1 ;  /* 0x000000030f037208 */ /* 0x000fe20000800000 */
[----:B------:R-:W-:Y:S06]  /*1550*/  BRA `(.L_x_16) ;  /* 0x0000000c00e87947 */ /* 0x000fec0003800000 */
.L_x_2:
[----:B------:R-:W0:Y:S01]  /*1560*/  S2R R41, SR_TID.X ;  /* 0x0000000000297919 */ /* 0x000e220000002100 */
[----:B------:R-:W1:Y:S02]  /*1570*/  LDCU.64 UR4, c[0x0][0x380] ;  /* 0x00007000ff0477ac */ /* 0x000e640008000a00 */
[----:B-1----:R-:W-:Y:S02]  /*1580*/  IMAD.U32 R2, RZ, RZ, UR4 ;  /* 0x00000004ff027e24 */ /* 0x002fe4000f8e00ff */
[----:B------:R-:W-:Y:S02]  /*1590*/  IMAD.U32 R3, RZ, RZ, UR5 ;  /* 0x00000005ff037e24 */ /* 0x000fe4000f8e00ff */
[----:B0-----:R-:W-:-:S05]  /*15a0*/  IMAD.WIDE.U32 R18, R41, 0x8, R2 ;  /* 0x0000000829127825 */ /* 0x001fca00078e0002 */
[----:B------:R-:W2:Y:S04]  /*15b0*/  LDG.E.64.CONSTANT R20, desc[UR6][R18.64] ;  /* 0x0000000612147981 */ /* 0x000ea8000c1e9b00 */
[----:B------:R-:W2:Y:S04]  /*15c0*/  LDG.E.64.CONSTANT R6, desc[UR6][R18.64+0x1000] ;  /* 0x0010000612067981 */ /* 0x000ea8000c1e9b00 */
[----:B------:R-:W3:Y:S04]  /*15d0*/  LDG.E.64.CONSTANT R8, desc[UR6][R18.64+0x2000] ;  /* 0x0020000612087981 */ /* 0x000ee8000c1e9b00 */
[----:B------:R-:W4:Y:S04]  /*15e0*/  LDG.E.64.CONSTANT R10, desc[UR6][R18.64+0x3000] ;  /* 0x00300006120a7981 */ /* 0x000f28000c1e9b00 */
[----:B------:R-:W5:Y:S04]  /*15f0*/  LDG.E.64.CONSTANT R12, desc[UR6][R18.64+0x4000] ;  /* 0x00400006120c7981 */ /* 0x000f68000c1e9b00 */
[----:B------:R-:W5:Y:S04]  /*1600*/  LDG.E.64.CONSTANT R14, desc[UR6][R18.64+0x5000] ;  /* 0x00500006120e7981 */ /* 0x000f68000c1e9b00 */
[----:B------:R-:W5:Y:S01]  /*1610*/  LDG.E.64.CONSTANT R16, desc[UR6][R18.64+0x6000] ;  /* 0x0060000612107981 */ /* 0x000f62000c1e9b00 */
[----:B------:R-:W-:Y:S01]  /*1620*/  ISETP.GE.U32.AND P0, PT, R4, 0x1c00, PT ;  /* 0x00001c000400780c */ /* 0x000fe20003f06070 */
[----:B------:R-:W-:Y:S01]  /*1630*/  UMOV UR4, 0xe00 ;  /* 0x00000e0000047882 */ /* 0x000fe20000000000 */
[----:B--2---:R-:W-:-:S08]  /*1640*/  DADD R6, R20, R6 ;  /* 0x0000000014067229 */ /* 0x004fd00000000006 */
[----:B---3--:R-:W-:-:S08]  /*1650*/  DADD R6, R8, R6 ;  /* 0x0000000008067229 */ /* 0x008fd00000000006 */
[----:B----4-:R-:W-:-:S08]  /*1660*/  DADD R6, R10, R6 ;  /* 0x000000000a067229 */ /* 0x010fd00000000006 */
[----:B-----5:R-:W-:-:S08]  /*1670*/  DADD R6, R12, R6 ;  /* 0x000000000c067229 */ /* 0x020fd00000000006 */
[----:B------:R-:W-:-:S08]  /*1680*/  DADD R6, R14, R6 ;  /* 0x000000000e067229 */ /* 0x000fd00000000006 */
[----:B------:R-:W-:Y:S01]  /*1690*/  DADD R6, R16, R6 ;  /* 0x0000000010067229 */ /* 0x000fe20000000006 */
[----:B------:R-:W-:Y:S10]  /*16a0*/  @!P0 BRA `(.L_x_17) ;  /* 0x00000000006c8947 */ /* 0x000ff40003800000 */
[----:B------:R-:W0:Y:S01]  /*16b0*/  LDC R22, c[0x0][0x390] ;  /* 0x0000e400ff167b82 */ /* 0x000e220000000800 */
[----:B------:R-:W-:Y:S01]  /*16c0*/  VIADD R23, R4, 0xfffff200 ;  /* 0xfffff20004177836 */ /* 0x000fe20000000000 */
[----:B------:R-:W-:-:S06]  /*16d0*/  UMOV UR4, 0xe00 ;  /* 0x00000e0000047882 */ /* 0x000fcc0000000000 */
[----:B------:R-:W1:Y:S02]  /*16e0*/  LDC.64 R2, c[0x0][0x380] ;  /* 0x0000e000ff027b82 */ /* 0x000e640000000a00 */
.L_x_19:
[----:B------:R-:W-:-:S04]  /*16f0*/  VIADD R9, R41, UR4 ;  /* 0x0000000429097c36 */ /* 0x000fc80008000000 */
[----:B-1----:R-:W-:-:S05]  /*1700*/  IMAD.WIDE.U32 R8, R9, 0x8, R2 ;  /* 0x0000000809087825 */ /* 0x002fca00078e0002 */
[----:B------:R-:W2:Y:S04]  /*1710*/  LDG.E.64.CONSTANT R4, desc[UR6][R8.64] ;  /* 0x0000000608047981 */ /* 0x000ea8000c1e9b00 */
[----:B------:R-:W3:Y:S04]  /*1720*/  LDG.E.64.CONSTANT R10, desc[UR6][R8.64+0x1000] ;  /* 0x00100006080a7981 */ /* 0x000ee8000c1e9b00 */
[----:B------:R-:W4:Y:S04]  /*1730*/  LDG.E.64.CONSTANT R12, desc[UR6][R8.64+0x2000] ;  /* 0x00200006080c7981 */ /* 0x000f28000c1e9b00 */
[----:B------:R-:W5:Y:S04]  /*1740*/  LDG.E.64.CONSTANT R14, desc[UR6][R8.64+0x3000] ;  /* 0x00300006080e7981 */ /* 0x000f68000c1e9b00 */
[----:B------:R-:W5:Y:S04]  /*1750*/  LDG.E.64.CONSTANT R16, desc[UR6][R8.64+0x4000] ;  /* 0x0040000608107981 */ /* 0x000f68000c1e9b00 */
[----:B------:R-:W5:Y:S04]  /*1760*/  LDG.E.64.CONSTANT R18, desc[UR6][R8.64+0x5000] ;  /* 0x0050000608127981 */ /* 0x000f68000c1e9b00 */
[----:B------:R-:W5:Y:S01]  /*1770*/  LDG.E.64.CONSTANT R20, desc[UR6][R8.64+0x6000] ;  /* 0x0060000608147981 */ /* 0x000f62000c1e9b00 */
[----:B--2---:R-:W-:-:S08]  /*1780*/  DADD R4, R4, R6 ;  /* 0x0000000004047229 */ /* 0x004fd00000000006 */
[----:B---3--:R-:W-:-:S08]  /*1790*/  DADD R4, R10, R4 ;  /* 0x000000000a047229 */ /* 0x008fd00000000004 */
[----:B----4-:R-:W-:-:S08]  /*17a0*/  DADD R4, R12, R4 ;  /* 0x000000000c047229 */ /* 0x010fd00000000004 */
[----:B-----5:R-:W-:-:S08]  /*17b0*/  DADD R4, R14, R4 ;  /* 0x000000000e047229 */ /* 0x020fd00000000004 */
[----:B------:R-:W-:Y:S01]  /*17c0*/  DADD R16, R16, R4 ;  /* 0x0000000010107229 */ /* 0x000fe20000000004 */
[----:B0-----:R-:W-:-:S04]  /*17d0*/  IMAD.MOV.U32 R4, RZ, RZ, R22 ;  /* 0x000000ffff047224 */ /* 0x001fc800078e0016 */
[----:B------:R-:W-:-:S03]  /*17e0*/  VIADD R0, R4, -UR4 ;  /* 0x8000000404007c36 */ /* 0x000fc60008000000 */
[----:B------:R-:W-:Y:S02]  /*17f0*/  DADD R16, R18, R16 ;  /* 0x0000000012107229 */ /* 0x000fe40000000010 */
[----:B------:R-:W-:-:S06]  /*1800*/  ISETP.GE.AND P0, PT, R0, 0xe00, PT ;  /* 0x00000e000000780c */ /* 0x000fcc0003f06270 */
[----:B------:R-:W-:-:S07]  /*1810*/  DADD R6, R20, R16 ;  /* 0x0000000014067229 */ /* 0x000fce0000000010 */
[----:B------:R-:W-:Y:S05]  /*1820*/  @!P0 BRA `(.L_x_18) ;  /* 0x00000008001c8947 */ /* 0x000fea0003800000 */
[----:B------:R-:W-:-:S06]  /*1830*/  UIADD3 UR4, UPT, UPT, UR4, 0xe00, URZ ;  /* 0x00000e0004047890 */ /* 0x000fcc000fffe0ff */
[----:B------:R-:W-:-:S13]  /*1840*/  ISETP.LT.AND P0, PT, R23, UR4, PT ;  /* 0x0000000417007c0c */ /* 0x000fda000bf01270 */
[----:B------:R-:W-:Y:S05]  /*1850*/  @!P0 BRA `(.L_x_19) ;  /* 0xfffffffc00a48947 */ /* 0x000fea000383ffff */
.L_x_17:
[----:B------:R-:W-:-:S13]  /*1860*/  ISETP.LE.AND P0, PT, R4, UR4, PT ;  /* 0x0000000404007c0c */ /* 0x000fda000bf03270 */
[----:B------:R-:W-:Y:S05]  /*1870*/  @P0 BRA `(.L_x_18) ;  /* 0x0000000800080947 */ /* 0x000fea0003800000 */
[----:B------:R-:W-:Y:S01]  /*1880*/  VIADD R0, R4, -UR4 ;  /* 0x8000000404007c36 */ /* 0x000fe20008000000 */
[----:B------:R-:W-:Y:S04]  /*1890*/  BSSY.RECONVERGENT B1, `(.L_x_18) ;  /* 0x0000080000017945 */ /* 0x000fe80003800200 */
[----:B------:R-:W-:-:S13]  /*18a0*/  ISETP.GE.AND P0, PT, R41, R0, PT ;  /* 0x000000002900720c */ /* 0x000fda0003f06270 */
[----:B------:R-:W-:Y:S05]  /*18b0*/  @P0 BRA `(.L_x_20) ;  /* 0x0000000400f40947 */ /* 0x000fea0003800000 */
[----:B------:R-:W-:Y:S01]  /*18c0*/  LOP3.LUT R5, RZ, R41, RZ, 0x33, !PT ;  /* 0x00000029ff057212 */ /* 0x000fe200078e33ff */
[----:B------:R-:W-:Y:S01]  /*18d0*/  BSSY.RECONVERGENT B2, `(.L_x_21) ;  /* 0x0000014000027945 */ /* 0x000fe20003800200 */
[----:B------:R-:W-:Y:S02]  /*18e0*/  IMAD.MOV.U32 R45, RZ, RZ, R41 ;  /* 0x000000ffff2d7224 */ /* 0x000fe400078e0029 */
[----:B------:R-:W-:-:S04]  /*18f0*/  IADD3 R4, PT, PT, R4, -UR4, R5 ;  /* 0x8000000404047c10 */ /* 0x000fc8000fffe005 */
[C---:B------:R-:W-:Y:S02]  /*1900*/  LOP3.LUT R5, R4.reuse, 0x600, RZ, 0xc0, !PT ;  /* 0x0000060004057812 */ /* 0x040fe400078ec0ff */
[----:B------:R-:W-:Y:S02]  /*1910*/  ISETP.GE.U32.AND P1, PT, R4, 0x600, PT ;  /* 0x000006000400780c */ /* 0x000fe40003f26070 */
[----:B------:R-:W-:-:S13]  /*1920*/  ISETP.NE.AND P0, PT, R5, 0x600, PT ;  /* 0x000006000500780c */ /* 0x000fda0003f05270 */
[----:B------:R-:W-:Y:S05]  /*1930*/  @!P0 BRA `(.L_x_22) ;  /* 0x0000000000348947 */ /* 0x000fea0003800000 */
[----:B------:R-:W-:Y:S01]  /*1940*/  LEA.HI R4, R4, 0x1, RZ, 0x17 ;  /* 0x0000000104047811 */ /* 0x000fe200078fb8ff */
[----:B------:R-:W-:Y:S02]  /*1950*/  VIADD R9, R41, UR4 ;  /* 0x0000000429097c36 */ /* 0x000fe40008000000 */
[----:B------:R-:W-:Y:S01]  /*1960*/  IMAD.MOV.U32 R45, RZ, RZ, R41 ;  /* 0x000000ffff2d7224 */ /* 0x000fe200078e0029 */
[----:B------:R-:W-:-:S05]  /*1970*/  LOP3.LUT R4, R4, 0x3, RZ, 0xc0, !PT ;  /* 0x0000000304047812 */ /* 0x000fca00078ec0ff */
[----:B------:R-:W-:-:S07]  /*1980*/  IMAD.MOV R8, RZ, RZ, -R4 ;  /* 0x000000ffff087224 */ /* 0x000fce00078e0a04 */
.L_x_23:
[----:B------:R-:W-:-:S06]  /*1990*/  IMAD.WIDE.U32 R4, R9, 0x8, R2 ;  /* 0x0000000809047825 */ /* 0x000fcc00078e0002 */
[----:B------:R-:W2:Y:S01]  /*19a0*/  LDG.E.64.CONSTANT R4, desc[UR6][R4.64] ;  /* 0x0000000604047981 */ /* 0x000ea2000c1e9b00 */
[----:B------:R-:W-:Y:S02]  /*19b0*/  VIADD R8, R8, 0x1 ;  /* 0x0000000108087836 */ /* 0x000fe40000000000 */
[----:B------:R-:W-:Y:S02]  /*19c0*/  VIADD R45, R45, 0x200 ;  /* 0x000002002d2d7836 */ /* 0x000fe40000000000 */
[----:B------:R-:W-:Y:S01]  /*19d0*/  VIADD R9, R9, 0x200 ;  /* 0x0000020009097836 */ /* 0x000fe20000000000 */
[----:B------:R-:W-:Y:S01]  /*19e0*/  ISETP.NE.AND P0, PT, R8, RZ, PT ;  /* 0x000000ff0800720c */ /* 0x000fe20003f05270 */
[----:B--2---:R-:W-:-:S12]  /*19f0*/  DADD R6, R4, R6 ;  /* 0x0000000004067229 */ /* 0x004fd80000000006 */
[----:B------:R-:W-:Y:S05]  /*1a00*/  @P0 BRA `(.L_x_23) ;  /* 0xfffffffc00e00947 */ /* 0x000fea000383ffff */
.L_x_22:
[----:B------:R-:W-:Y:S05]  /*1a10*/  BSYNC.RECONVERGENT B2 ;  /* 0x0000000000027941 */ /* 0x000fea0003800200 */
.L_x_21:
[----:B------:R-:W-:Y:S05]  /*1a20*/  @!P1 BRA `(.L_x_20) ;  /* 0x0000000400989947 */ /* 0x000fea0003800000 */
[----:B------:R-:W0:Y:S01]  /*1a30*/  LDCU.64 UR8, c[0x0][0x380] ;  /* 0x00007000ff0877ac */ /* 0x000e220008000a00 */
[----:B------:R-:W-:Y:S01]  /*1a40*/  IMAD.IADD R9, R0, 0x1, -R45 ;  /* 0x0000000100097824 */ /* 0x000fe200078e0a2d */
[C---:B------:R-:W-:Y:S01]  /*1a50*/  IADD3 R5, P0, PT, R45.reuse, UR4, RZ ;  /* 0x000000042d057c10 */ /* 0x040fe2000ff1e0ff */
[----:B------:R-:W-:Y:S01]  /*1a60*/  BSSY.RECONVERGENT B2, `(.L_x_24) ;  /* 0x0000039000027945 */ /* 0x000fe20003800200 */
[----:B------:R-:W-:Y:S02]  /*1a70*/  VIADD R43, R45, UR4 ;  /* 0x000000042d2b7c36 */ /* 0x000fe40008000000 */
[----:B------:R-:W-:Y:S01]  /*1a80*/  ISETP.GT.AND P1, PT, R9, 0x1800, PT ;  /* 0x000018000900780c */ /* 0x000fe20003f24270 */
[----:B------:R-:W-:Y:S01]  /*1a90*/  IMAD.X R8, RZ, RZ, RZ, P0 ;  /* 0x000000ffff087224 */ /* 0x000fe200000e06ff */
[----:B0-----:R-:W-:-:S04]  /*1aa0*/  LEA R4, P0, R5, UR8, 0x3 ;  /* 0x0000000805047c11 */ /* 0x001fc8000f8018ff */
[----:B------:R-:W-:Y:S02]  /*1ab0*/  LEA.HI.X R5, R5, UR9, R8, 0x3, P0 ;  /* 0x0000000905057c11 */ /* 0x000fe400080f1c08 */
[----:B------:R-:W-:-:S05]  /*1ac0*/  IADD3 R4, P0, PT, R4, 0x2000, RZ ;  /* 0x0000200004047810 */ /* 0x000fca0007f1e0ff */
[----:B------:R-:W-:Y:S01]  /*1ad0*/  IMAD.X R5, RZ, RZ, R5, P0 ;  /* 0x000000ffff057224 */ /* 0x000fe200000e0605 */
[----:B------:R-:W-:Y:S01]  /*1ae0*/  PLOP3.LUT P0, PT, PT, PT, PT, 0x80, 0x8 ;  /* 0x000000000008781c */ /* 0x000fe20003f0f070 */
[----:B------:R-:W-:-:S12]  /*1af0*/  @!P1 BRA `(.L_x_25) ;  /* 0x0000000000bc9947 */ /* 0x000fd80003800000 */
[----:B------:R-:W-:Y:S01]  /*1b00*/  PLOP3.LUT P0, PT, PT, PT, PT, 0x8, 0x80 ;  /* 0x000000000080781c */ /* 0x000fe20003f0e170 */
[----:B------:R-:W-:-:S12]  /*1b10*/  VIADD R40, R0, 0xffffe800 ;  /* 0xffffe80000287836 */ /* 0x000fd80000000000 */
.L_x_26:
[C---:B------:R-:W-:Y:S01]  /*1b20*/  IMAD.WIDE.U32 R38, R43.reuse, 0x8, R2 ;  /* 0x000000082b267825 */ /* 0x040fe200078e0002 */
[----:B------:R-:W2:Y:S04]  /*1b30*/  LDG.E.64.CONSTANT R8, desc[UR6][R4.64+-0x1000] ;  /* 0xfff0000604087981 */ /* 0x000ea8000c1e9b00 */
[----:B------:R-:W3:Y:S04]  /*1b40*/  LDG.E.64.CONSTANT R10, desc[UR6][R4.64] ;  /* 0x00000006040a7981 */ /* 0x000ee8000c1e9b00 */
[----:B------:R-:W4:Y:S01]  /*1b50*/  LDG.E.64.CONSTANT R38, desc[UR6][R38.64] ;  /* 0x0000000626267981 */ /* 0x000f22000c1e9b00 */
[----:B------:R-:W-:-:S03]  /*1b60*/  VIADD R15, R43, 0x800 ;  /* 0x000008002b0f7836 */ /* 0x000fc60000000000 */
[----:B------:R-:W5:Y:S01]  /*1b70*/  LDG.E.64.CONSTANT R12, desc[UR6][R4.64+0x1000] ;  /* 0x00100006040c7981 */ /* 0x000f62000c1e9b00 */
[----:B------:R-:W-:-:S03]  /*1b80*/  IMAD.WIDE.U32 R14, R15, 0x8, R2 ;  /* 0x000000080f0e7825 */ /* 0x000fc600078e0002 */
[----:B------:R-:W5:Y:S04]  /*1b90*/  LDG.E.64.CONSTANT R16, desc[UR6][R4.64+0x3000] ;  /* 0x0030000604107981 */ /* 0x000f68000c1e9b00 */
[----:B------:R-:W5:Y:S04]  /*1ba0*/  LDG.E.64.CONSTANT R14, desc[UR6][R14.64] ;  /* 0x000000060e0e7981 */ /* 0x000f68000c1e9b00 */
[----:B------:R-:W5:Y:S01]  /*1bb0*/  LDG.E.64.CONSTANT R18, desc[UR6][R4.64+0x4000] ;  /* 0x0040000604127981 */ /* 0x000f62000c1e9b00 */
        /* <DEDUP_REMOVED lines=11> */
[----:B------:R-:W5:Y:S04]  /*1c70*/  LDG.E.64.CONSTANT R34, desc[UR6][R4.64+0xc000] ;  /* 0x00c0000604227981 */ /* 0x000f68000c1e9b00 */
[----:B------:R0:W5:Y:S01]  /*1c80*/  LDG.E.64.CONSTANT R36, desc[UR6][R4.64+0xd000] ;  /* 0x00d0000604247981 */ /* 0x000162000c1e9b00 */
[----:B------:R-:W-:-:S05]  /*1c90*/  VIADD R45, R45, 0x2000 ;  /* 0x000020002d2d7836 */ /* 0x000fca0000000000 */
[----:B------:R-:W-:Y:S02]  /*1ca0*/  ISETP.GE.AND P1, PT, R45, R40, PT ;  /* 0x000000282d00720c */ /* 0x000fe40003f26270 */
[----:B0-----:R-:W-:Y:S01]  /*1cb0*/  IADD3 R4, P2, PT, R4, 0x10000, RZ ;  /* 0x0001000004047810 */ /* 0x001fe20007f5e0ff */
[----:B------:R-:W-:-:S04]  /*1cc0*/  VIADD R43, R43, 0x2000 ;  /* 0x000020002b2b7836 */ /* 0x000fc80000000000 */
[----:B------:R-:W-:Y:S01]  /*1cd0*/  IMAD.X R5, RZ, RZ, R5, P2 ;  /* 0x000000ffff057224 */ /* 0x000fe200010e0605 */
[----:B----4-:R-:W-:-:S08]  /*1ce0*/  DADD R38, R38, R6 ;  /* 0x0000000026267229 */ /* 0x010fd00000000006 */
[----:B--2---:R-:W-:-:S08]  /*1cf0*/  DADD R8, R38, R8 ;  /* 0x0000000026087229 */ /* 0x004fd00000000008 */
[----:B---3--:R-:W-:-:S08]  /*1d00*/  DADD R8, R8, R10 ;  /* 0x0000000008087229 */ /* 0x008fd0000000000a */
[----:B-----5:R-:W-:-:S08]  /*1d10*/  DADD R8, R8, R12 ;  /* 0x0000000008087229 */ /* 0x020fd0000000000c */
        /* <DEDUP_REMOVED lines=13> */
.L_x_25:
[----:B------:R-:W-:Y:S05]  /*1df0*/  BSYNC.RECONVERGENT B2 ;  /* 0x0000000000027941 */ /* 0x000fea0003800200 */
.L_x_24:
[----:B------:R-:W-:Y:S01]  /*1e00*/  IMAD.IADD R8, R0, 0x1, -R45 ;  /* 0x0000000100087824 */ /* 0x000fe200078e0a2d */
[----:B------:R-:W-:Y:S04]  /*1e10*/  BSSY.RECONVERGENT B2, `(.L_x_27) ;  /* 0x000001c000027945 */ /* 0x000fe80003800200 */
[----:B------:R-:W-:-:S13]  /*1e20*/  ISETP.GT.AND P1, PT, R8, 0x800, PT ;  /* 0x000008000800780c */ /* 0x000fda0003f24270 */
[----:B------:R-:W-:Y:S05]  /*1e30*/  @!P1 BRA `(.L_x_28) ;  /* 0x0000000000649947 */ /* 0x000fea0003800000 */
        /* <DEDUP_REMOVED lines=9> */
[----:B------:R-:W5:Y:S04]  /*1ed0*/  LDG.E.64.CONSTANT R22, desc[UR6][R4.64+0x4000] ;  /* 0x0040000604167981 */ /* 0x000f68000c1e9b00 */
[----:B------:R0:W5:Y:S01]  /*1ee0*/  LDG.E.64.CONSTANT R8, desc[UR6][R4.64+0x5000] ;  /* 0x0050000604087981 */ /* 0x000162000c1e9b00 */
[----:B------:R-:W-:Y:S01]  /*1ef0*/  PLOP3.LUT P0, PT, PT, PT, PT, 0x8, 0x80 ;  /* 0x000000000080781c */ /* 0x000fe20003f0e170 */
[----:B------:R-:W-:-:S02]  /*1f00*/  VIADD R45, R45, 0x1000 ;  /* 0x000010002d2d7836 */ /* 0x000fc40000000000 */
[----:B------:R-:W-:Y:S01]  /*1f10*/  VIADD R43, R43, 0x1000 ;  /* 0x000010002b2b7836 */ /* 0x000fe20000000000 */
[----:B----4-:R-:W-:-:S08]  /*1f20*/  DADD R6, R6, R10 ;  /* 0x0000000006067229 */ /* 0x010fd0000000000a */
[----:B--2---:R-:W-:-:S08]  /*1f30*/  DADD R6, R6, R12 ;  /* 0x0000000006067229 */ /* 0x004fd0000000000c */
[----:B---3--:R-:W-:-:S08]  /*1f40*/  DADD R6, R6, R14 ;  /* 0x0000000006067229 */ /* 0x008fd0000000000e */
[----:B-----5:R-:W-:-:S08]  /*1f50*/  DADD R6, R6, R16 ;  /* 0x0000000006067229 */ /* 0x020fd00000000010 */
[----:B------:R-:W-:-:S08]  /*1f60*/  DADD R6, R6, R18 ;  /* 0x0000000006067229 */ /* 0x000fd00000000012 */
[----:B------:R-:W-:Y:S01]  /*1f70*/  DADD R6, R6, R20 ;  /* 0x0000000006067229 */ /* 0x000fe20000000014 */
[----:B------:R-:W-:-:S07]  /*1f80*/  IADD3 R10, P1, PT, R4, 0x8000, RZ ;  /* 0x00008000040a7810 */ /* 0x000fce0007f3e0ff */
[----:B------:R-:W-:Y:S01]  /*1f90*/  DADD R6, R6, R22 ;  /* 0x0000000006067229 */ /* 0x000fe20000000016 */
[----:B0-----:R-:W-:Y:S02]  /*1fa0*/  IMAD.X R5, RZ, RZ, R5, P1 ;  /* 0x000000ffff057224 */ /* 0x001fe400008e0605 */
[----:B------:R-:W-:-:S05]  /*1fb0*/  IMAD.MOV.U32 R4, RZ, RZ, R10 ;  /* 0x000000ffff047224 */ /* 0x000fca00078e000a */
[----:B------:R-:W-:-:S11]  /*1fc0*/  DADD R6, R6, R8 ;  /* 0x0000000006067229 */ /* 0x000fd60000000008 */
.L_x_28:
[----:B------:R-:W-:Y:S05]  /*1fd0*/  BSYNC.RECONVERGENT B2 ;  /* 0x0000000000027941 */ /* 0x000fea0003800200 */
.L_x_27:
[----:B------:R-:W-:-:S13]  /*1fe0*/  ISETP.LT.OR P0, PT, R45, R0, P0 ;  /* 0x000000002d00720c */ /* 0x000fda0000701670 */
[----:B------:R-:W-:Y:S05]  /*1ff0*/  @!P0 BRA `(.L_x_20) ;  /* 0x0000000000248947 */ /* 0x000fea0003800000 */
[----:B------:R-:W-:Y:S01]  /*2000*/  IMAD.WIDE.U32 R2, R43, 0x8, R2 ;  /* 0x000000082b027825 */ /* 0x000fe200078e0002 */
[----:B------:R-:W2:Y:S04]  /*2010*/  LDG.E.64.CONSTANT R8, desc[UR6][R4.64+-0x1000] ;  /* 0xfff0000604087981 */ /* 0x000ea8000c1e9b00 */
[----:B------:R-:W3:Y:S04]  /*2020*/  LDG.E.64.CONSTANT R10, desc[UR6][R4.64] ;  /* 0x00000006040a7981 */ /* 0x000ee8000c1e9b00 */
[----:B------:R-:W4:Y:S04]  /*2030*/  LDG.E.64.CONSTANT R2, desc[UR6][R2.64] ;  /* 0x0000000602027981 */ /* 0x000f28000c1e9b00 */
[----:B------:R-:W5:Y:S01]  /*2040*/  LDG.E.64.CONSTANT R12, desc[UR6][R4.64+0x1000] ;  /* 0x00100006040c7981 */ /* 0x000f62000c1e9b00 */
[----:B----4-:R-:W-:-:S08]  /*2050*/  DADD R6, R6, R2 ;  /* 0x0000000006067229 */ /* 0x010fd00000000002 */
[----:B--2---:R-:W-:-:S08]  /*2060*/  DADD R6, R6, R8 ;  /* 0x0000000006067229 */ /* 0x004fd00000000008 */
[----:B---3--:R-:W-:-:S08]  /*2070*/  DADD R6, R6, R10 ;  /* 0x0000000006067229 */ /* 0x008fd0000000000a */
[----:B-----5:R-:W-:-:S11]  /*2080*/  DADD R6, R6, R12 ;  /* 0x0000000006067229 */ /* 0x020fd6000000000c */
.L_x_20:
[----:B------:R-:W-:Y:S05]  /*2090*/  BSYNC.RECONVERGENT B1 ;  /* 0x0000000000017941 */ /* 0x000fea0003800200 */
.L_x_18:
[----:B------:R-:W0:Y:S01]  /*20a0*/  S2R R0, SR_LANEID ;  /* 0x0000000000007919 */ /* 0x000e220000000000 */
[----:B------:R-:W-:Y:S04]  /*20b0*/  SHFL.DOWN PT, R2, R6, 0x1, 0x1f ;  /* 0x08201f0006027f89 */ /* 0x000fe800000e0000 */
[----:B------:R-:W1:Y:S02]  /*20c0*/  SHFL.DOWN PT, R3, R7, 0x1, 0x1f ;  /* 0x08201f0007037f89 */ /* 0x000e6400000e0000 */
[----:B-1----:R-:W-:Y:S01]  /*20d0*/  DADD R2, R2, R6 ;  /* 0x0000000002027229 */ /* 0x002fe20000000006 */
[C---:B0-----:R-:W-:Y:S02]  /*20e0*/  ISETP.GT.AND P0, PT, R0.reuse, 0x1e, PT ;  /* 0x0000001e0000780c */ /* 0x041fe40003f04270 */
[----:B------:R-:W-:-:S07]  /*20f0*/  ISETP.NE.AND P1, PT, R0, RZ, PT ;  /* 0x000000ff0000720c */ /* 0x000fce0003f25270 */
        /* <DEDUP_REMOVED lines=15> */
[----:B------:R-:W-:Y:S01]  /*21f0*/  ISETP.GT.AND P0, PT, R0, 0x17, PT ;  /* 0x000000170000780c */ /* 0x000fe20003f04270 */
[----:B------:R-:W-:Y:S01]  /*2200*/  SHFL.DOWN PT, R2, R6, 0x8, 0x1f ;  /* 0x09001f0006027f89 */ /* 0x000fe200000e0000 */
[----:B------:R-:W-:-:S03]  /*2210*/  @!P1 MOV R8, 0x400 ;  /* 0x0000040000089802 */ /* 0x000fc60000000f00 */
[----:B------:R-:W0:Y:S01]  /*2220*/  SHFL.DOWN PT, R3, R7, 0x8, 0x1f ;  /* 0x09001f0007037f89 */ /* 0x000e2200000e0000 */
[----:B-1----:R-:W-:Y:S01]  /*2230*/  @!P1 LEA R11, R11, R8, 0x18 ;  /* 0x000000080b0b9211 */ /* 0x002fe200078ec0ff */
[----:B0-----:R-:W-:-:S10]  /*2240*/  DADD R2, R2, R6 ;  /* 0x0000000002027229 */ /* 0x001fd40000000006 */
[----:B------:R-:W-:Y:S02]  /*2250*/  FSEL R4, R6, R2, P0 ;  /* 0x0000000206047208 */ /* 0x000fe40000000000 */
[----:B------:R-:W-:Y:S02]  /*2260*/  FSEL R5, R7, R3, P0 ;  /* 0x0000000307057208 */ /* 0x000fe40000000000 */
[----:B------:R-:W-:Y:S01]  /*2270*/  @!P1 SHF.R.U32.HI R6, RZ, 0x2, R41 ;  /* 0x00000002ff069819 */ /* 0x000fe20000011629 */
[----:B------:R-:W-:Y:S01]  /*2280*/  SHFL.DOWN PT, R2, R4, 0x10, 0x1f ;  /* 0x0a001f0004027f89 */ /* 0x000fe200000e0000 */
[----:B------:R-:W-:Y:S02]  /*2290*/  ISETP.NE.AND P0, PT, R41, RZ, PT ;  /* 0x000000ff2900720c */ /* 0x000fe40003f05270 */
[----:B------:R-:W-:Y:S01]  /*22a0*/  @!P1 LOP3.LUT R6, R6, 0xf8, RZ, 0xc0, !PT ;  /* 0x000000f806069812 */ /* 0x000fe200078ec0ff */
[----:B------:R-:W0:Y:S04]  /*22b0*/  SHFL.DOWN PT, R3, R5, 0x10, 0x1f ;  /* 0x0a001f0005037f89 */ /* 0x000e2800000e0000 */
[----:B------:R-:W-:Y:S01]  /*22c0*/  @!P1 IMAD.IADD R11, R6, 0x1, R11 ;  /* 0x00000001060b9824 */ /* 0x000fe200078e020b */
[----:B0-----:R-:W-:-:S07]  /*22d0*/  DADD R2, R2, R4 ;  /* 0x0000000002027229 */ /* 0x001fce0000000004 */
[----:B------:R0:W-:Y:S01]  /*22e0*/  @!P1 STS.64 [R11+0x10], R2 ;  /* 0x000010020b009388 */ /* 0x0001e20000000a00 */
[----:B------:R-:W-:Y:S01]  /*22f0*/  BAR.SYNC.DEFER_BLOCKING 0x0 ;  /* 0x0000000000007b1d */ /* 0x000fe20000010000 */
[----:B------:R-:W-:-:S04]  /*2300*/  ISETP.GT.AND P1, PT, R0, 0xf, PT ;  /* 0x0000000f0000780c */ /* 0x000fc80003f24270 */
[----:B------:R-:W-:Y:S02]  /*2310*/  FSEL R0, R4, R2, P1 ;  /* 0x0000000204007208 */ /* 0x000fe40000800000 */
[----:B------:R-:W-:-:S03]  /*2320*/  FSEL R5, R5, R3, P1 ;  /* 0x0000000305057208 */ /* 0x000fc60000800000 */
[----:B0-----:R-:W-:Y:S02]  /*2330*/  IMAD.MOV.U32 R2, RZ, RZ, R0 ;  /* 0x000000ffff027224 */ /* 0x001fe400078e0000 */
[----:B------:R-:W-:Y:S01]  /*2340*/  IMAD.MOV.U32 R3, RZ, RZ, R5 ;  /* 0x000000ffff037224 */ /* 0x000fe200078e0005 */
[----:B------:R-:W-:Y:S06]  /*2350*/  @P0 BRA `(.L_x_16) ;  /* 0x0000000000680947 */ /* 0x000fec0003800000 */
[----:B------:R-:W0:Y:S01]  /*2360*/  S2UR UR5, SR_CgaCtaId ;  /* 0x00000000000579c3 */ /* 0x000e220000008800 */
[----:B------:R-:W-:Y:S02]  /*2370*/  UMOV UR4, 0x400 ;  /* 0x0000040000047882 */ /* 0x000fe40000000000 */
[----:B0-----:R-:W-:-:S09]  /*2380*/  ULEA UR4, UR5, UR4, 0x18 ;  /* 0x0000000405047291 */ /* 0x001fd2000f8ec0ff */
[----:B------:R-:W0:Y:S04]  /*2390*/  LDS.64 R4, [UR4+0x18] ;  /* 0x00001804ff047984 */ /* 0x000e280008000a00 */
[----:B------:R-:W1:Y:S04]  /*23a0*/  LDS.128 R8, [UR4+0x20] ;  /* 0x00002004ff087984 */ /* 0x000e680008000c00 */
        /* <DEDUP_REMOVED lines=20> */
[----:B------:R-:W-:-:S11]  /*24f0*/  DADD R2, R2, R10 ;  /* 0x0000000002027229 */ /* 0x000fd6000000000a */
.L_x_16:
[----:B------:R-:W-:Y:S05]  /*2500*/  BSYNC.RECONVERGENT B0 ;  /* 0x0000000000007941 */ /* 0x000fea0003800200 */
.L_x_1:
[----:B------:R-:W-:Y:S05]  /*2510*/  @P0 EXIT ;  /* 0x000000000000094d */ /* 0x000fea0003800000 */
[----:B------:R-:W0:Y:S01]  /*2520*/  LDCU.64 UR4, c[0x0][0x398] ;  /* 0x00007300ff0477ac */ /* 0x000e220008000a00 */
[----:B------:R-:W2:Y:S01]  /*2530*/  LDC.64 R4, c[0x0][0x388] ;  /* 0x0000e200ff047b82 */ /* 0x000ea20000000a00 */
[----:B0-----:R-:W-:-:S07]  /*2540*/  DADD R2, R2, UR4 ;  /* 0x0000000402027e29 */ /* 0x001fce0008000000 */
[----:B--2---:R-:W-:Y:S01]  /*2550*/  STG.E.64 desc[UR6][R4.64], R2 ;  /* 0x0000000204007986 */ /* 0x004fe2000c101b06 */
[----:B------:R-:W-:Y:S05]  /*2560*/  EXIT ;  /* 0x000000000000794d */ /* 0x000fea0003800000 */
.L_x_29:
[----:B------:R-:W-:-:S00]  /*2570*/  BRA `(.L_x_29) ;  /* 0xfffffffc00fc7947 */ /* 0x000fc0000383ffff */
[----:B------:R-:W-:-:S00]  /*2580*/  NOP ;  /* 0x0000000000007918 */ /* 0x000fc00000000000 */
[----:B------:R-:W-:-:S00]  /*2590*/  NOP ;  /* 0x0000000000007918 */ /* 0x000fc00000000000 */
[----:B------:R-:W-:-:S00]  /*25a0*/  NOP ;  /* 0x0000000000007918 */ /* 0x000fc00000000000 */
[----:B------:R-:W-:-:S00]  /*25b0*/  NOP ;  /* 0x0000000000007918 */ /* 0x000fc00000000000 */
[----:B------:R-:W-:-:S00]  /*25c0*/  NOP ;  /* 0x0000000000007918 */ /* 0x000fc00000000000 */
[----:B------:R-:W-:-:S00]  /*25d0*/  NOP ;  /* 0x0000000000007918 */ /* 0x000fc00000000000 */
[----:B------:R-:W-:-:S00]  /*25e0*/  NOP ;  /* 0x0000000000007918 */ /* 0x000fc00000000000 */
[----:B------:R-:W-:-:S00]  /*25f0*/  NOP ;  /* 0x0000000000007918 */ /* 0x000fc00000000000 */
.L_x_1692:


//--------------------- .text._ZN3cub18CUB_300001_SM_10006detail6reduce18DeviceReduceKernelINS2_10policy_hubIdyN4cuda3std3__44plusIdEEE10Policy1000EN6thrust24THRUST_300001_SM_1000_NS6detail15normal_iteratorINSD_10device_ptrIdEEEEyS9_dNS7_10__identityEEEvT0_PT3_T1_NS0_13GridEvenShareISN_EET2_T4_ --------------------------
	.section	.text._ZN3cub18CUB_300001_SM_10006detail6reduce18DeviceReduceKernelINS2_10policy_hubIdyN4cuda3std3__44plusIdEEE10Policy1000EN6thrust24THRUST_300001_SM_1000_NS6detail15normal_iteratorINSD_10device_ptrIdEEEEyS9_dNS7_10__identityEEEvT0_PT3_T1_NS0_13GridEvenShareISN_EET2_T4_,"ax",@progbits
	.align	128
        .global         _ZN3cub18CUB_300001_SM_10006detail6reduce18DeviceReduceKernelINS2_10policy_hubIdyN4cuda3std3__44plusIdEEE10Policy1000EN6thrust24THRUST_300001_SM_1000_NS6detail15normal_iteratorINSD_10device_ptrIdEEEEyS9_dNS7_10__identityEEEvT0_PT3_T1_NS0_13GridEvenShareISN_EET2_T4_
        .type           _ZN3cub18CUB_300001_SM_10006detail6reduce18DeviceReduceKernelINS2_10policy_hubIdyN4cuda3std3__44plusIdEEE10Policy1000EN6thrust24THRUST_300001_SM_1000_NS6detail15normal_iteratorINSD_10device_ptrIdEEEEyS9_dNS7_10__identityEEEvT0_PT3_T1_NS0_13GridEvenShareISN_EET2_T4_,@function
        .size           _ZN3cub18CUB_300001_SM_10006detail6reduce18DeviceReduceKernelINS2_10policy_hubIdyN4cuda3std3__44plusIdEEE10Policy1000EN6thrust24THRUST_300001_SM_1000_NS6detail15normal_iteratorINSD_10device_ptrIdEEEEyS9_dNS7_10__identityEEEvT0_PT3_T1_NS0_13GridEvenShareISN_EET2_T4_,(.L_x_1693 - _ZN3cub18CUB_300001_SM_10006detail6reduce18DeviceReduceKernelINS2_10policy_hubIdyN4cuda3std3__44plusIdEEE10Policy1000EN6thrust24THRUST_300001_SM_1000_NS6detail15normal_iteratorINSD_10device_ptrIdEEEEyS9_dNS7_10__identityEEEvT0_PT3_T1_NS0_13GridEvenShareISN_EET2_T4_)
        .other          _ZN3cub18CUB_300001_SM_10006detail6reduce18DeviceReduceKernelINS2_10policy_hubIdyN4cuda3std3__44plusIdEEE10Policy1000EN6thrust24THRUST_300001_SM_1000_NS6detail15normal_iteratorINSD_10device_ptrIdEEEEyS9_dNS7_10__identityEEEvT0_PT3_T1_NS0_13GridEvenShareISN_EET2_T4_,@"STO_CUDA_ENTRY STV_DEFAULT"
_ZN3cub18CUB_300001_SM_10006detail6reduce18DeviceReduceKernelINS2_10policy_hubIdyN4cuda3std3__44plusIdEEE10Policy1000EN6thrust24THRUST_300001_SM_1000_NS6detail15normal_iteratorINSD_10device_ptrIdEEEEyS9_dNS7_10__identityEEEvT0_PT3_T1_NS0_13GridEvenShareISN_EET2_T4_:
.text._ZN3cub18CUB_300001_SM_10006detail6reduce18DeviceReduceKernelINS2_10policy_hubIdyN4cuda3std3__44plusIdEEE10Policy1000EN6thrust24THRUST_300001_SM_1000_NS6detail15normal_iteratorINSD_10device_ptrIdEEEEyS9_dNS7_10__identityEEEvT0_PT3_T1_NS0_13GridEvenShareISN_EET2_T4_:
[----:B------:R-:W-:Y:S08]  /*0000*/  LDC R1, c[0x0][0x37c] ;  /* 0x0000df00ff017b82 */ /* 0x000ff00000000800 */
[----:B------:R-:W0:Y:S01]  /*0010*/  S2UR UR18, SR_CTAID.X ;  /* 0x00000000001279c3 */ /* 0x000e220000002500 */
[----:B------:R-:W1:Y:S01]  /*0020*/  LDCU.64 UR4, c[0x0][0x3b8] ;  /* 0x00007700ff0477ac */ /* 0x000e620008000a00 */
[----:B------:R-:W-:Y:S01]  /*0030*/  BSSY.RECONVERGENT B0, `(.L_x_30) ;  /* 0x0000277000007945 */ /* 0x000fe20003800200 */
[----:B------:R-:W2:Y:S01]  /*0040*/  LDCU UR11, c[0x0][0x3c0] ;  /* 0x00007800ff0b77ac */ /* 0x000ea20008000800 */
[----:B------:R-:W3:Y:S01]  /*0050*/  LDCU.64 UR16, c[0x0][0x358] ;  /* 0x00006b00ff1077ac */ /* 0x000ee20008000a00 */
[----:B-1----:R-:W-:-:S02]  /*0060*/  IMAD.U32 R12, RZ, RZ, UR4 ;  /* 0x00000004ff0c7e24 */ /* 0x002fc4000f8e00ff */
[----:B------:R-:W-:Y:S01]  /*0070*/  IMAD.U32 R3, RZ, RZ, UR5 ;  /* 0x00000005ff037e24 */ /* 0x000fe2000f8e00ff */
[----:B--2---:R-:W-:Y:S02]  /*0080*/  UIMAD UR5, UR11, 0xe00, URZ ;  /* 0x00000e000b0578a4 */ /* 0x004fe4000f8e02ff */
[----:B0-----:R-:W-:Y:S02]  /*0090*/  UIMAD UR9, UR18, 0xe00, URZ ;  /* 0x00000e00120978a4 */ /* 0x001fe4000f8e02ff */
[----:B------:R-:W-:-:S04]  /*00a0*/  USHF.R.S32.HI UR4, URZ, 0x1f, UR5 ;  /* 0x0000001fff047899 */ /* 0x000fc80008011405 */
[----:B------:R-:W-:-:S04]  /*00b0*/  IADD3 R13, P1, PT, R12, -UR9, RZ ;  /* 0x800000090c0d7c10 */ /* 0x000fc8000ff3e0ff */
[----:B------:R-:W-:Y:S02]  /*00c0*/  ISETP.GT.U32.AND P0, PT, R13, 0xdff, PT ;  /* 0x00000dff0d00780c */ /* 0x000fe40003f04070 */
[----:B------:R-:W-:-:S04]  /*00d0*/  IADD3.X R2, PT, PT, R3, -0x1, RZ, P1, !PT ;  /* 0xffffffff03027810 */ /* 0x000fc80000ffe4ff */
[----:B------:R-:W-:-:S13]  /*00e0*/  ISETP.GT.U32.AND.EX P0, PT, R2, RZ, PT, P0 ;  /* 0x000000ff0200720c */ /* 0x000fda0003f04100 */
[----:B---3--:R-:W-:Y:S05]  /*00f0*/  @P0 BRA `(.L_x_31) ;  /* 0x0000001400280947 */ /* 0x008fea0003800000 */
[----:B------:R-:W0:Y:S01]  /*0100*/  S2R R0, SR_TID.X ;  /* 0x0000000000007919 */ /* 0x000e220000002100 */
[----:B------:R-:W-:Y:S01]  /*0110*/  VIADD R3, R12, -UR9 ;  /* 0x800000090c037c36 */ /* 0x000fe20008000000 */
[----:B------:R-:W-:Y:S01]  /*0120*/  BSSY.RECONVERGENT B1, `(.L_x_32) ;  /* 0x000000a000017945 */ /* 0x000fe20003800200 */
[----:B------:R-:W-:-:S03]  /*0130*/  CS2R R8, SRZ ;  /* 0x0000000000087805 */ /* 0x000fc6000001ff00 */
[----:B0-----:R-:W-:Y:S01]  /*0140*/  ISETP.GE.AND P0, PT, R0, R3, PT ;  /* 0x000000030000720c */ /* 0x001fe20003f06270 */
[----:B------:R-:W-:-:S12]  /*0150*/  IMAD.MOV.U32 R2, RZ, RZ, R0 ;  /* 0x000000ffff027224 */ /* 0x000fd800078e0000 */
[----:B------:R-:W-:Y:S05]  /*0160*/  @P0 BRA `(.L_x_33) ;  /* 0x0000000000140947 */ /* 0x000fea0003800000 */
[----:B------:R-:W0:Y:S01]  /*0170*/  LDC.64 R8, c[0x0][0x380] ;  /* 0x0000e000ff087b82 */ /* 0x000e220000000a00 */
[----:B------:R-:W-:-:S04]  /*0180*/  VIADD R5, R0, UR9 ;  /* 0x0000000900057c36 */ /* 0x000fc80008000000 */
[----:B0-----:R-:W-:-:S06]  /*0190*/  IMAD.WIDE.U32 R8, R5, 0x8, R8 ;  /* 0x0000000805087825 */ /* 0x001fcc00078e0008 */
[----:B------:R-:W5:Y:S01]  /*01a0*/  LDG.E.64 R8, desc[UR16][R8.64] ;  /* 0x0000001008087981 */ /* 0x000f62000c1e1b00 */
[----:B------:R-:W-:-:S07]  /*01b0*/  VIADD R2, R0, 0x200 ;  /* 0x0000020000027836 */ /* 0x000fce0000000000 */
.L_x_33:
[----:B------:R-:W-:Y:S05]  /*01c0*/  BSYNC.RECONVERGENT B1 ;  /* 0x0000000000017941 */ /* 0x000fea0003800200 */
.L_x_32:
[----:B------:R-:W-:Y:S01]  /*01d0*/  ISETP.GE.AND P0, PT, R2, R3, PT ;  /* 0x000000030200720c */ /* 0x000fe20003f06270 */
[----:B------:R-:W-:-:S12]  /*01e0*/  BSSY.RECONVERGENT B1, `(.L_x_34) ;  /* 0x0000078000017945 */ /* 0x000fd80003800200 */
[----:B------:R-:W-:Y:S05]  /*01f0*/  @P0 BRA `(.L_x_35) ;  /* 0x0000000400d80947 */ /* 0x000fea0003800000 */
[----:B------:R-:W-:Y:S01]  /*0200*/  LOP3.LUT R5, RZ, R2, RZ, 0x33, !PT ;  /* 0x00000002ff057212 */ /* 0x000fe200078e33ff */
[----:B------:R-:W-:Y:S03]  /*0210*/  BSSY.RECONVERGENT B2, `(.L_x_36) ;  /* 0x0000036000027945 */ /* 0x000fe60003800200 */
[----:B------:R-:W-:-:S04]  /*0220*/  IADD3 R12, PT, PT, R12, -UR9, R5 ;  /* 0x800000090c0c7c10 */ /* 0x000fc8000fffe005 */
[C---:B------:R-:W-:Y:S02]  /*0230*/  ISETP.GE.U32.AND P1, PT, R12.reuse, 0x1e00, PT ;  /* 0x00001e000c00780c */ /* 0x040fe40003f26070 */
[----:B------:R-:W-:-:S04]  /*0240*/  LEA.HI R4, R12, 0x1, RZ, 0x17 ;  /* 0x000000010c047811 */ /* 0x000fc800078fb8ff */
[----:B------:R-:W-:-:S04]  /*0250*/  LOP3.LUT R5, R4, 0xf, RZ, 0xc0, !PT ;  /* 0x0000000f04057812 */ /* 0x000fc800078ec0ff */
[----:B------:R-:W-:-:S03]  /*0260*/  ISETP.NE.AND P0, PT, R5, RZ, PT ;  /* 0x000000ff0500720c */ /* 0x000fc60003f05270 */
[----:B------:R-:W-:Y:S10]  /*0270*/  @!P1 BRA `(.L_x_37) ;  /* 0x0000000000bc9947 */ /* 0x000ff40003800000 */
[----:B------:R-:W0:Y:S01]  /*0280*/  LDCU.64 UR4, c[0x0][0x380] ;  /* 0x00007000ff0477ac */ /* 0x000e220008000a00 */
[----:B------:R-:W-:Y:S01]  /*0290*/  IMAD.WIDE.U32 R6, R2, 0x8, RZ ;  /* 0x0000000802067825 */ /* 0x000fe200078e00ff */
[----:B------:R-:W-:-:S03]  /*02a0*/  LOP3.LUT R26, R4, 0xfffff0, RZ, 0xc0, !PT ;  /* 0x00fffff0041a7812 */ /* 0x000fc600078ec0ff */
[----:B------:R-:W-:Y:S02]  /*02b0*/  IMAD.U32 R11, RZ, RZ, UR18 ;  /* 0x00000012ff0b7e24 */ /* 0x000fe4000f8e00ff */
[----:B------:R-:W-:Y:S02]  /*02c0*/  IMAD.MOV R26, RZ, RZ, -R26 ;  /* 0x000000ffff1a7224 */ /* 0x000fe400078e0a1a */
[----:B------:R-:W-:-:S03]  /*02d0*/  IMAD.WIDE.U32 R6, R11, 0x7000, R6 ;  /* 0x000070000b067825 */ /* 0x000fc600078e0006 */
[----:B0-----:R-:W-:-:S04]  /*02e0*/  IADD3 R6, P1, PT, R6, UR4, RZ ;  /* 0x0000000406067c10 */ /* 0x001fc8000ff3e0ff */
[----:B------:R-:W-:-:S04]  /*02f0*/  IADD3 R6, P2, PT, R6, 0x8000, RZ ;  /* 0x0000800006067810 */ /* 0x000fc80007f5e0ff */
[----:B------:R-:W-:-:S09]  /*0300*/  IADD3.X R7, PT, PT, RZ, UR5, R7, P2, P1 ;  /* 0x00000005ff077c10 */ /* 0x000fd200097e2407 */
.L_x_38:
[----:B------:R-:W2:Y:S04]  /*0310*/  LDG.E.64 R10, desc[UR16][R6.64+-0x8000] ;  /* 0xff800010060a7981 */ /* 0x000ea8000c1e1b00 */
[----:B------:R-:W3:Y:S04]  /*0320*/  LDG.E.64 R12, desc[UR16][R6.64+-0x7000] ;  /* 0xff900010060c7981 */ /* 0x000ee8000c1e1b00 */
[----:B------:R-:W4:Y:S04]  /*0330*/  LDG.E.64 R14, desc[UR16][R6.64+-0x6000] ;  /* 0xffa00010060e7981 */ /* 0x000f28000c1e1b00 */
[----:B------:R-:W4:Y:S04]  /*0340*/  LDG.E.64 R16, desc[UR16][R6.64+-0x5000] ;  /* 0xffb0001006107981 */ /* 0x000f28000c1e1b00 */
[----:B------:R-:W4:Y:S04]  /*0350*/  LDG.E.64 R18, desc[UR16][R6.64+-0x4000] ;  /* 0xffc0001006127981 */ /* 0x000f28000c1e1b00 */
[----:B------:R-:W4:Y:S04]  /*0360*/  LDG.E.64 R20, desc[UR16][R6.64+-0x3000] ;  /* 0xffd0001006147981 */ /* 0x000f28000c1e1b00 */
[----:B------:R-:W4:Y:S04]  /*0370*/  LDG.E.64 R24, desc[UR16][R6.64+-0x2000] ;  /* 0xffe0001006187981 */ /* 0x000f28000c1e1b00 */
[----:B------:R-:W4:Y:S01]  /*0380*/  LDG.E.64 R22, desc[UR16][R6.64+-0x1000] ;  /* 0xfff0001006167981 */ /* 0x000f22000c1e1b00 */
[----:B--2--5:R-:W-:-:S03]  /*0390*/  DADD R10, R10, R8 ;  /* 0x000000000a0a7229 */ /* 0x024fc60000000008 */
[----:B------:R-:W2:Y:S05]  /*03a0*/  LDG.E.64 R8, desc[UR16][R6.64] ;  /* 0x0000001006087981 */ /* 0x000eaa000c1e1b00 */
[----:B---3--:R-:W-:Y:S02]  /*03b0*/  DADD R12, R10, R12 ;  /* 0x000000000a0c7229 */ /* 0x008fe4000000000c */
[----:B------:R-:W3:Y:S06]  /*03c0*/  LDG.E.64 R10, desc[UR16][R6.64+0x1000] ;  /* 0x00100010060a7981 */ /* 0x000eec000c1e1b00 */
[----:B----4-:R-:W-:-:S02]  /*03d0*/  DADD R14, R12, R14 ;  /* 0x000000000c0e7229 */ /* 0x010fc4000000000e */
[----:B------:R-:W4:Y:S06]  /*03e0*/  LDG.E.64 R12, desc[UR16][R6.64+0x2000] ;  /* 0x00200010060c7981 */ /* 0x000f2c000c1e1b00 */
[----:B------:R-:W-:Y:S02]  /*03f0*/  DADD R16, R14, R16 ;  /* 0x000000000e107229 */ /* 0x000fe40000000010 */
[----:B------:R-:W4:Y:S06]  /*0400*/  LDG.E.64 R14, desc[UR16][R6.64+0x3000] ;  /* 0x00300010060e7981 */ /* 0x000f2c000c1e1b00 */
[----:B------:R-:W-:-:S02]  /*0410*/  DADD R18, R16, R18 ;  /* 0x0000000010127229 */ /* 0x000fc40000000012 */
[----:B------:R-:W4:Y:S06]  /*0420*/  LDG.E.64 R16, desc[UR16][R6.64+0x4000] ;  /* 0x0040001006107981 */ /* 0x000f2c000c1e1b00 */
[----:B------:R-:W-:Y:S02]  /*0430*/  DADD R20, R18, R20 ;  /* 0x0000000012147229 */ /* 0x000fe40000000014 */
[----:B------:R-:W4:Y:S06]  /*0440*/  LDG.E.64 R18, desc[UR16][R6.64+0x5000] ;  /* 0x0050001006127981 */ /* 0x000f2c000c1e1b00 */
[----:B------:R-:W-:-:S02]  /*0450*/  DADD R24, R20, R24 ;  /* 0x0000000014187229 */ /* 0x000fc40000000018 */
[----:B------:R-:W4:Y:S06]  /*0460*/  LDG.E.64 R20, desc[UR16][R6.64+0x6000] ;  /* 0x0060001006147981 */ /* 0x000f2c000c1e1b00 */
[----:B------:R-:W-:Y:S02]  /*0470*/  DADD R22, R24, R22 ;  /* 0x0000000018167229 */ /* 0x000fe40000000016 */
[----:B------:R0:W4:Y:S01]  /*0480*/  LDG.E.64 R24, desc[UR16][R6.64+0x7000] ;  /* 0x0070001006187981 */ /* 0x000122000c1e1b00 */
[----:B------:R-:W-:Y:S02]  /*0490*/  VIADD R26, R26, 0x10 ;  /* 0x000000101a1a7836 */ /* 0x000fe40000000000 */
[----:B------:R-:W-:-:S03]  /*04a0*/  VIADD R2, R2, 0x2000 ;  /* 0x0000200002027836 */ /* 0x000fc60000000000 */
[----:B------:R-:W-:Y:S02]  /*04b0*/  ISETP.NE.AND P1, PT, R26, RZ, PT ;  /* 0x000000ff1a00720c */ /* 0x000fe40003f25270 */
[----:B0-----:R-:W-:-:S05]  /*04c0*/  IADD3 R6, P2, PT, R6, 0x10000, RZ ;  /* 0x0001000006067810 */ /* 0x001fca0007f5e0ff */
[----:B------:R-:W-:Y:S01]  /*04d0*/  IMAD.X R7, RZ, RZ, R7, P2 ;  /* 0x000000ffff077224 */ /* 0x000fe200010e0607 */
[----:B--2---:R-:W-:-:S08]  /*04e0*/  DADD R8, R22, R8 ;  /* 0x0000000016087229 */ /* 0x004fd00000000008 */
[----:B---3--:R-:W-:-:S08]  /*04f0*/  DADD R8, R8, R10 ;  /* 0x0000000008087229 */ /* 0x008fd0000000000a */
[----:B----4-:R-:W-:-:S08]  /*0500*/  DADD R8, R8, R12 ;  /* 0x0000000008087229 */ /* 0x010fd0000000000c */
[----:B------:R-:W-:-:S08]  /*0510*/  DADD R8, R8, R14 ;  /* 0x0000000008087229 */ /* 0x000fd0000000000e */
[----:B------:R-:W-:-:S08]  /*0520*/  DADD R8, R8, R16 ;  /* 0x0000000008087229 */ /* 0x000fd00000000010 */
[----:B------:R-:W-:-:S08]  /*0530*/  DADD R8, R8, R18 ;  /* 0x0000000008087229 */ /* 0x000fd00000000012 */
[----:B------:R-:W-:-:S08]  /*0540*/  DADD R8, R8, R20 ;  /* 0x0000000008087229 */ /* 0x000fd00000000014 */
[----:B------:R-:W-:Y:S01]  /*0550*/  DADD R8, R8, R24 ;  /* 0x0000000008087229 */ /* 0x000fe20000000018 */
[----:B------:R-:W-:Y:S10]  /*0560*/  @P1 BRA `(.L_x_38) ;  /* 0xfffffffc00681947 */ /* 0x000ff4000383ffff */
.L_x_37:
[----:B------:R-:W-:Y:S05]  /*0570*/  BSYNC.RECONVERGENT B2 ;  /* 0x0000000000027941 */ /* 0x000fea0003800200 */
.L_x_36:
[----:B------:R-:W-:Y:S05]  /*0580*/  @!P0 BRA `(.L_x_35) ;  /* 0x0000000000f48947 */ /* 0x000fea0003800000 */
[----:B------:R-:W-:Y:S01]  /*0590*/  ISETP.GE.U32.AND P1, PT, R5, 0x8, PT ;  /* 0x000000080500780c */ /* 0x000fe20003f26070 */
[----:B------:R-:W-:Y:S01]  /*05a0*/  BSSY.RECONVERGENT B2, `(.L_x_39) ;  /* 0x000001a000027945 */ /* 0x000fe20003800200 */
[----:B------:R-:W-:-:S04]  /*05b0*/  LOP3.LUT R26, R4, 0x7, RZ, 0xc0, !PT ;  /* 0x00000007041a7812 */ /* 0x000fc800078ec0ff */
[----:B------:R-:W-:-:S07]  /*05c0*/  ISETP.NE.AND P0, PT, R26, RZ, PT ;  /* 0x000000ff1a00720c */ /* 0x000fce0003f05270 */
[----:B------:R-:W-:Y:S06]  /*05d0*/  @!P1 BRA `(.L_x_40) ;  /* 0x0000000000589947 */ /* 0x000fec0003800000 */
[----:B------:R-:W0:Y:S01]  /*05e0*/  LDCU.64 UR4, c[0x0][0x380] ;  /* 0x00007000ff0477ac */ /* 0x000e220008000a00 */
[----:B------:R-:W-:-:S04]  /*05f0*/  IADD3 R5, P1, PT, R2, UR9, RZ ;  /* 0x0000000902057c10 */ /* 0x000fc8000ff3e0ff */
[----:B------:R-:W-:Y:S02]  /*0600*/  LEA.HI.X.SX32 R6, R2, RZ, 0x1, P1 ;  /* 0x000000ff02067211 */ /* 0x000fe400008f0eff */
[----:B0-----:R-:W-:-:S04]  /*0610*/  LEA R24, P1, R5, UR4, 0x3 ;  /* 0x0000000405187c11 */ /* 0x001fc8000f8218ff */
[----:B------:R-:W-:-:S05]  /*0620*/  LEA.HI.X R25, R5, UR5, R6, 0x3, P1 ;  /* 0x0000000505197c11 */ /* 0x000fca00088f1c06 */
        /* <DEDUP_REMOVED lines=17> */
.L_x_40:
[----:B------:R-:W-:Y:S05]  /*0740*/  BSYNC.RECONVERGENT B2 ;  /* 0x0000000000027941 */ /* 0x000fea0003800200 */
.L_x_39:
        /* <DEDUP_REMOVED lines=14> */
[----:B------:R-:W4:Y:S01]  /*0830*/  LDG.E.64 R14, desc[UR16][R4.64+0x3000] ;  /* 0x00300010040e7981 */ /* 0x000f22000c1e1b00 */
[----:B------:R-:W-:Y:S01]  /*0840*/  VIADD R2, R2, 0x800 ;  /* 0x0000080002027836 */ /* 0x000fe20000000000 */
[----:B--2--5:R-:W-:-:S08]  /*0850*/  DADD R6, R8, R6 ;  /* 0x0000000008067229 */ /* 0x024fd00000000006 */
[----:B---3--:R-:W-:-:S08]  /*0860*/  DADD R6, R6, R10 ;  /* 0x0000000006067229 */ /* 0x008fd0000000000a */
[----:B----4-:R-:W-:-:S08]  /*0870*/  DADD R6, R6, R12 ;  /* 0x0000000006067229 */ /* 0x010fd0000000000c */
[----:B------:R-:W-:-:S11]  /*0880*/  DADD R8, R6, R14 ;  /* 0x0000000006087229 */ /* 0x000fd6000000000e */
.L_x_42:
[----:B------:R-:W-:Y:S05]  /*0890*/  BSYNC.RECONVERGENT B2 ;  /* 0x0000000000027941 */ /* 0x000fea0003800200 */
.L_x_41:
[----:B------:R-:W-:Y:S05]  /*08a0*/  @!P0 BRA `(.L_x_35) ;  /* 0x00000000002c8947 */ /* 0x000fea0003800000 */
[----:B------:R-:W0:Y:S01]  /*08b0*/  LDC.64 R4, c[0x0][0x380] ;  /* 0x0000e000ff047b82 */ /* 0x000e220000000a00 */
[----:B------:R-:W-:Y:S02]  /*08c0*/  IMAD.U32 R7, RZ, RZ, UR18 ;  /* 0x00000012ff077e24 */ /* 0x000fe4000f8e00ff */
[----:B------:R-:W-:Y:S02]  /*08d0*/  IMAD.MOV R10, RZ, RZ, -R16 ;  /* 0x000000ffff0a7224 */ /* 0x000fe400078e0a10 */
[----:B0-----:R-:W-:-:S07]  /*08e0*/  IMAD.WIDE.U32 R4, R7, 0x7000, R4 ;  /* 0x0000700007047825 */ /* 0x001fce00078e0004 */
.L_x_43:
[----:B------:R-:W-:-:S06]  /*08f0*/  IMAD.WIDE R6, R2, 0x8, R4 ;  /* 0x0000000802067825 */ /* 0x000fcc00078e0204 */
[----:B------:R-:W2:Y:S01]  /*0900*/  LDG.E.64 R6, desc[UR16][R6.64] ;  /* 0x0000001006067981 */ /* 0x000ea2000c1e1b00 */
[----:B------:R-:W-:Y:S02]  /*0910*/  VIADD R10, R10, 0x1 ;  /* 0x000000010a0a7836 */ /* 0x000fe40000000000 */
[----:B------:R-:W-:-:S03]  /*0920*/  VIADD R2, R2, 0x200 ;  /* 0x0000020002027836 */ /* 0x000fc60000000000 */
[----:B------:R-:W-:Y:S01]  /*0930*/  ISETP.NE.AND P0, PT, R10, RZ, PT ;  /* 0x000000ff0a00720c */ /* 0x000fe20003f05270 */
[----:B--2--5:R-:W-:-:S12]  /*0940*/  DADD R8, R6, R8 ;  /* 0x0000000006087229 */ /* 0x024fd80000000008 */
[----:B------:R-:W-:Y:S05]  /*0950*/  @P0 BRA `(.L_x_43) ;  /* 0xfffffffc00e40947 */ /* 0x000fea000383ffff */
.L_x_35:
[----:B------:R-:W-:Y:S05]  /*0960*/  BSYNC.RECONVERGENT B1 ;  /* 0x0000000000017941 */ /* 0x000fea0003800200 */
.L_x_34:
        /* <DEDUP_REMOVED lines=12> */
[----:B------:R-:W-:-:S03]  /*0a30*/  @!P1 SHF.R.U32.HI R3, RZ, 0x2, R0 ;  /* 0x00000002ff039819 */ /* 0x000fc60000011600 */
[----:B------:R-:W0:Y:S01]  /*0a40*/  SHFL.DOWN PT, R5, R7, 0x2, 0x1f ;  /* 0x08401f0007057f89 */ /* 0x000e2200000e0000 */
[----:B------:R-:W-:Y:S01]  /*0a50*/  @!P1 LOP3.LUT R3, R3, 0xf8, RZ, 0xc0, !PT ;  /* 0x000000f803039812 */ /* 0x000fe200078ec0ff */
        /* <DEDUP_REMOVED lines=14> */
[----:B-1----:R-:W-:-:S05]  /*0b40*/  @!P1 LEA R10, R13, R10, 0x18 ;  /* 0x0000000a0d0a9211 */ /* 0x002fca00078ec0ff */
[----:B------:R-:W-:Y:S01]  /*0b50*/  @!P1 IMAD.IADD R3, R3, 0x1, R10 ;  /* 0x0000000103039824 */ /* 0x000fe200078e020a */
[----:B0-----:R-:W-:-:S10]  /*0b60*/  DADD R4, R4, R8 ;  /* 0x0000000004047229 */ /* 0x001fd40000000008 */
[----:B------:R-:W-:Y:S02]  /*0b70*/  FSEL R6, R8, R4, P0 ;  /* 0x0000000408067208 */ /* 0x000fe40000000000 */
[----:B------:R-:W-:Y:S02]  /*0b80*/  FSEL R7, R9, R5, P0 ;  /* 0x0000000509077208 */ /* 0x000fe40000000000 */
[----:B------:R-:W-:Y:S01]  /*0b90*/  ISETP.NE.AND P0, PT, R0, RZ, PT ;  /* 0x000000ff0000720c */ /* 0x000fe20003f05270 */
[----:B------:R-:W-:Y:S04]  /*0ba0*/  SHFL.DOWN PT, R4, R6, 0x10, 0x1f ;  /* 0x0a001f0006047f89 */ /* 0x000fe800000e0000 */
[----:B------:R-:W0:Y:S02]  /*0bb0*/  SHFL.DOWN PT, R5, R7, 0x10, 0x1f ;  /* 0x0a001f0007057f89 */ /* 0x000e2400000e0000 */
        /* <DEDUP_REMOVED lines=10> */
[----:B--2---:R-:W0:Y:S04]  /*0c60*/  LDS.64 R2, [UR4+0x18] ;  /* 0x00001804ff027984 */ /* 0x004e280008000a00 */
        /* <DEDUP_REMOVED lines=23> */
.L_x_44:
[----:B------:R-:W-:-:S05]  /*0de0*/  LOP3.LUT R2, R0, 0x3e0, RZ, 0xc0, !PT ;  /* 0x000003e000027812 */ /* 0x000fca00078ec0ff */
[----:B------:R-:W-:Y:S01]  /*0df0*/  VIADD R4, R2, 0x20 ;  /* 0x0000002002047836 */ /* 0x000fe20000000000 */
[----:B------:R-:W-:-:S04]  /*0e00*/  LOP3.LUT R2, RZ, R2, RZ, 0x33, !PT ;  /* 0x00000002ff027212 */ /* 0x000fc800078e33ff */
[----:B------:R-:W-:Y:S01]  /*0e10*/  ISETP.GT.AND P0, PT, R4, R3, PT ;  /* 0x000000030400720c */ /* 0x000fe20003f04270 */
[----:B------:R-:W-:-:S05]  /*0e20*/  IMAD.IADD R2, R3, 0x1, R2 ;  /* 0x0000000103027824 */ /* 0x000fca00078e0202 */
[----:B------:R-:W-:Y:S02]  /*0e30*/  SEL R5, R2, 0x1f, P0 ;  /* 0x0000001f02057807 */ /* 0x000fe40000000000 */
[----:B------:R-:W0:Y:S03]  /*0e40*/  S2R R2, SR_LANEID ;  /* 0x0000000000027919 */ /* 0x000e260000000000 */
[----:B-----5:R-:W-:Y:S04]  /*0e50*/  SHFL.DOWN PT, R6, R8, 0x1, R5 ;  /* 0x0820000008067989 */ /* 0x020fe800000e0005 */
[----:B------:R-:W1:Y:S02]  /*0e60*/  SHFL.DOWN PT, R7, R9, 0x1, R5 ;  /* 0x0820000009077989 */ /* 0x000e6400000e0005 */
[----:B-1----:R-:W-:Y:S01]  /*0e70*/  DADD R6, R6, R8 ;  /* 0x0000000006067229 */ /* 0x002fe20000000008 */
[C---:B0-----:R-:W-:Y:S01]  /*0e80*/  ISETP.GE.AND P0, PT, R2.reuse, R5, PT ;  /* 0x000000050200720c */ /* 0x041fe20003f06270 */
[C---:B------:R-:W-:Y:S01]  /*0e90*/  VIADD R4, R2.reuse, 0x2 ;  /* 0x0000000202047836 */ /* 0x040fe20000000000 */
[----:B------:R-:W-:-:S07]  /*0ea0*/  ISETP.NE.AND P1, PT, R2, RZ, PT ;  /* 0x000000ff0200720c */ /* 0x000fce0003f25270 */
[----:B------:R-:W-:Y:S02]  /*0eb0*/  FSEL R10, R6, R8, !P0 ;  /* 0x00000008060a7208 */ /* 0x000fe40004000000 */
[----:B------:R-:W-:Y:S02]  /*0ec0*/  FSEL R11, R7, R9, !P0 ;  /* 0x00000009070b7208 */ /* 0x000fe40004000000 */
[----:B------:R-:W-:Y:S01]  /*0ed0*/  ISETP.GT.AND P0, PT, R4, R5, PT ;  /* 0x000000050400720c */ /* 0x000fe20003f04270 */
[----:B------:R-:W-:Y:S01]  /*0ee0*/  SHFL.DOWN PT, R6, R10, 0x2, R5 ;  /* 0x084000000a067989 */ /* 0x000fe200000e0005 */
[----:B------:R-:W-:-:S03]  /*0ef0*/  VIADD R4, R2, 0x4 ;  /* 0x0000000402047836 */ /* 0x000fc60000000000 */
[----:B------:R-:W0:Y:S02]  /*0f00*/  SHFL.DOWN PT, R7, R11, 0x2, R5 ;  /* 0x084000000b077989 */ /* 0x000e2400000e0005 */
[----:B0-----:R-:W-:-:S10]  /*0f10*/  DADD R6, R6, R10 ;  /* 0x0000000006067229 */ /* 0x001fd4000000000a */
[----:B------:R-:W-:Y:S02]  /*0f20*/  FSEL R12, R10, R6, P0 ;  /* 0x000000060a0c7208 */ /* 0x000fe40000000000 */
[----:B------:R-:W-:Y:S02]  /*0f30*/  FSEL R13, R11, R7, P0 ;  /* 0x000000070b0d7208 */ /* 0x000fe40000000000 */
[----:B------:R-:W-:Y:S01]  /*0f40*/  ISETP.GT.AND P0, PT, R4, R5, PT ;  /* 0x000000050400720c */ /* 0x000fe20003f04270 */
[----:B------:R-:W-:Y:S01]  /*0f50*/  SHFL.DOWN PT, R6, R12, 0x4, R5 ;  /* 0x088000000c067989 */ /* 0x000fe200000e0005 */
[C---:B------:R-:W-:Y:S02]  /*0f60*/  VIADD R4, R2.reuse, 0x8 ;  /* 0x0000000802047836 */ /* 0x040fe40000000000 */
[----:B------:R-:W-:Y:S01]  /*0f70*/  VIADD R2, R2, 0x10 ;  /* 0x0000001002027836 */ /* 0x000fe20000000000 */
[----:B------:R-:W0:Y:S02]  /*0f80*/  SHFL.DOWN PT, R7, R13, 0x4, R5 ;  /* 0x088000000d077989 */ /* 0x000e2400000e0005 */
[----:B0-----:R-:W-:-:S10]  /*0f90*/  DADD R6, R6, R12 ;  /* 0x0000000006067229 */ /* 0x001fd4000000000c */
[----:B------:R-:W-:Y:S02]  /*0fa0*/  FSEL R8, R12, R6, P0 ;  /* 0x000000060c087208 */ /* 0x000fe40000000000 */
[----:B------:R-:W-:Y:S02]  /*0fb0*/  FSEL R9, R13, R7, P0 ;  /* 0x000000070d097208 */ /* 0x000fe40000000000 */
[----:B------:R-:W-:Y:S01]  /*0fc0*/  ISETP.GT.AND P0, PT, R4, R5, PT ;  /* 0x000000050400720c */ /* 0x000fe20003f04270 */
[----:B------:R-:W-:Y:S01]  /*0fd0*/  SHFL.DOWN PT, R6, R8, 0x8, R5 ;  /* 0x0900000008067989 */ /* 0x000fe200000e0005 */
[----:B------:R-:W-:-:S03]  /*0fe0*/  @!P1 SHF.R.U32.HI R4, RZ, 0x2, R0 ;  /* 0x00000002ff049819 */ /* 0x000fc60000011600 */
[----:B------:R-:W0:Y:S01]  /*0ff0*/  SHFL.DOWN PT, R7, R9, 0x8, R5 ;  /* 0x0900000009077989 */ /* 0x000e2200000e0005 */
[----:B------:R-:W-:Y:S01]  /*1000*/  @!P1 LOP3.LUT R4, R4, 0xf8, RZ, 0xc0, !PT ;  /* 0x000000f804049812 */ /* 0x000fe200078ec0ff */
[----:B------:R-:W1:Y:S01]  /*1010*/  @!P1 S2R R13, SR_CgaCtaId ;  /* 0x00000000000d9919 */ /* 0x000e620000008800 */
[----:B0-----:R-:W-:-:S10]  /*1020*/  DADD R6, R6, R8 ;  /* 0x0000000006067229 */ /* 0x001fd40000000008 */
[----:B------:R-:W-:Y:S02]  /*1030*/  FSEL R10, R8, R6, P0 ;  /* 0x00000006080a7208 */ /* 0x000fe40000000000 */
[----:B------:R-:W-:Y:S02]  /*1040*/  FSEL R11, R9, R7, P0 ;  /* 0x00000007090b7208 */ /* 0x000fe40000000000 */
[----:B------:R-:W-:Y:S01]  /*1050*/  @!P1 MOV R8, 0x400 ;  /* 0x0000040000089802 */ /* 0x000fe20000000f00 */
[----:B------:R-:W-:Y:S01]  /*1060*/  SHFL.DOWN PT, R6, R10, 0x10, R5 ;  /* 0x0a0000000a067989 */ /* 0x000fe200000e0005 */
[----:B------:R-:W-:Y:S02]  /*1070*/  ISETP.GT.AND P0, PT, R2, R5, PT ;  /* 0x000000050200720c */ /* 0x000fe40003f04270 */
[----:B-1----:R-:W-:Y:S01]  /*1080*/  @!P1 LEA R13, R13, R8, 0x18 ;  /* 0x000000080d0d9211 */ /* 0x002fe200078ec0ff */
[----:B------:R-:W0:Y:S04]  /*1090*/  SHFL.DOWN PT, R7, R11, 0x10, R5 ;  /* 0x0a0000000b077989 */ /* 0x000e2800000e0005 */
[----:B------:R-:W-:Y:S01]  /*10a0*/  @!P1 IMAD.IADD R13, R4, 0x1, R13 ;  /* 0x00000001040d9824 */ /* 0x000fe200078e020d */
[----:B0-----:R-:W-:-:S10]  /*10b0*/  DADD R6, R6, R10 ;  /* 0x0000000006067229 */ /* 0x001fd4000000000a */
[----:B------:R-:W-:Y:S02]  /*10c0*/  FSEL R8, R10, R6, P0 ;  /* 0x000000060a087208 */ /* 0x000fe40000000000 */
[----:B------:R-:W-:Y:S02]  /*10d0*/  FSEL R9, R11, R7, P0 ;  /* 0x000000070b097208 */ /* 0x000fe40000000000 */
[----:B------:R-:W-:-:S03]  /*10e0*/  ISETP.NE.AND P0, PT, R0, RZ, PT ;  /* 0x000000ff0000720c */ /* 0x000fc60003f05270 */
[----:B------:R1:W-:Y:S01]  /*10f0*/  @!P1 STS.64 [R13+0x10], R8 ;  /* 0x000010080d009388 */ /* 0x0003e20000000a00 */
[----:B------:R-:W-:Y:S09]  /*1100*/  BAR.SYNC.DEFER_BLOCKING 0x0 ;  /* 0x0000000000007b1d */ /* 0x000ff20000010000 */
[----:B------:R-:W-:Y:S05]  /*1110*/  @P0 BRA `(.L_x_45) ;  /* 0x0000001400a00947 */ /* 0x000fea0003800000 */
[----:B------:R-:W0:Y:S01]  /*1120*/  S2UR UR5, SR_CgaCtaId ;  /* 0x00000000000579c3 */ /* 0x000e220000008800 */
[----:B------:R-:W-:Y:S01]  /*1130*/  UMOV UR4, 0x400 ;  /* 0x0000040000047882 */ /* 0x000fe20000000000 */
[----:B------:R-:W-:Y:S01]  /*1140*/  ISETP.GT.AND P1, PT, R3, 0x20, PT ;  /* 0x000000200300780c */ /* 0x000fe20003f24270 */
[----:B0-----:R-:W-:-:S09]  /*1150*/  ULEA UR4, UR5, UR4, 0x18 ;  /* 0x0000000405047291 */ /* 0x001fd2000f8ec0ff */
[----:B------:R-:W0:Y:S04]  /*1160*/  LDS.64 R10, [UR4+0x18] ;  /* 0x00001804ff0a7984 */ /* 0x000e280008000a00 */
[----:B------:R-:W2:Y:S01]  /*1170*/  LDS.128 R4, [UR4+0x20] ;  /* 0x00002004ff047984 */ /* 0x000ea20008000c00 */
[----:B0-----:R-:W-:-:S10]  /*1180*/  DADD R10, R8, R10 ;  /* 0x00000000080a7229 */ /* 0x001fd4000000000a */
[----:B------:R-:W-:Y:S02]  /*1190*/  FSEL R12, R10, R8, P1 ;  /* 0x000000080a0c7208 */ /* 0x000fe40000800000 */
[----:B-1----:R-:W-:Y:S02]  /*11a0*/  FSEL R13, R11, R9, P1 ;  /* 0x000000090b0d7208 */ /* 0x002fe40000800000 */
[----:B------:R-:W0:Y:S01]  /*11b0*/  LDS.128 R8, [UR4+0x30] ;  /* 0x00003004ff087984 */ /* 0x000e220008000c00 */
[----:B------:R-:W-:-:S03]  /*11c0*/  ISETP.GT.AND P1, PT, R3, 0x40, PT ;  /* 0x000000400300780c */ /* 0x000fc60003f24270 */
        /* <DEDUP_REMOVED lines=61> */
.L_x_31:
[----:B------:R-:W0:Y:S01]  /*15a0*/  S2R R0, SR_TID.X ;  /* 0x0000000000007919 */ /* 0x000e220000002100 */
[----:B------:R-:W1:Y:S01]  /*15b0*/  LDC.64 R4, c[0x0][0x380] ;  /* 0x0000e000ff047b82 */ /* 0x000e620000000a00 */
[----:B0-----:R-:W-:-:S04]  /*15c0*/  VIADD R21, R0, UR9 ;  /* 0x0000000900157c36 */ /* 0x001fc80008000000 */
[----:B-1----:R-:W-:-:S05]  /*15d0*/  IMAD.WIDE.U32 R20, R21, 0x8, R4 ;  /* 0x0000000815147825 */ /* 0x002fca00078e0004 */
[----:B------:R-:W2:Y:S04]  /*15e0*/  LDG.E.64 R14, desc[UR16][R20.64] ;  /* 0x00000010140e7981 */ /* 0x000ea8000c1e1b00 */
[----:B------:R-:W2:Y:S04]  /*15f0*/  LDG.E.64 R16, desc[UR16][R20.64+0x1000] ;  /* 0x0010001014107981 */ /* 0x000ea8000c1e1b00 */
[----:B------:R-:W3:Y:S04]  /*1600*/  LDG.E.64 R18, desc[UR16][R20.64+0x2000] ;  /* 0x0020001014127981 */ /* 0x000ee8000c1e1b00 */
[----:B------:R-:W4:Y:S04]  /*1610*/  LDG.E.64 R10, desc[UR16][R20.64+0x3000] ;  /* 0x00300010140a7981 */ /* 0x000f28000c1e1b00 */
[----:B------:R-:W5:Y:S04]  /*1620*/  LDG.E.64 R6, desc[UR16][R20.64+0x4000] ;  /* 0x0040001014067981 */ /* 0x000f68000c1e1b00 */
[----:B------:R-:W5:Y:S04]  /*1630*/  LDG.E.64 R4, desc[UR16][R20.64+0x5000] ;  /* 0x0050001014047981 */ /* 0x000f68000c1e1b00 */
[----:B------:R-:W5:Y:S01]  /*1640*/  LDG.E.64 R8, desc[UR16][R20.64+0x6000] ;  /* 0x0060001014087981 */ /* 0x000f62000c1e1b00 */
[----:B------:R-:W-:-:S04]  /*1650*/  ISETP.GE.U32.AND P0, PT, R13, UR5, PT ;  /* 0x000000050d007c0c */ /* 0x000fc8000bf06070 */
[----:B------:R-:W-:Y:S01]  /*1660*/  ISETP.GE.U32.AND.EX P0, PT, R2, UR4, PT, P0 ;  /* 0x0000000402007c0c */ /* 0x000fe2000bf06100 */
[----:B--2---:R-:W-:-:S08]  /*1670*/  DADD R14, R14, R16 ;  /* 0x000000000e0e7229 */ /* 0x004fd00000000010 */
[----:B---3--:R-:W-:-:S08]  /*1680*/  DADD R14, R18, R14 ;  /* 0x00000000120e7229 */ /* 0x008fd0000000000e */
[----:B----4-:R-:W-:-:S08]  /*1690*/  DADD R10, R10, R14 ;  /* 0x000000000a0a7229 */ /* 0x010fd0000000000e */
[----:B-----5:R-:W-:-:S08]  /*16a0*/  DADD R6, R6, R10 ;  /* 0x0000000006067229 */ /* 0x020fd0000000000a */
[----:B------:R-:W-:-:S08]  /*16b0*/  DADD R4, R4, R6 ;  /* 0x0000000004047229 */ /* 0x000fd00000000006 */
[----:B------:R-:W-:Y:S01]  /*16c0*/  DADD R8, R8, R4 ;  /* 0x0000000008087229 */ /* 0x000fe20000000004 */
[----:B------:R-:W-:Y:S10]  /*16d0*/  @!P0 BRA `(.L_x_46) ;  /* 0x0000000c001c8947 */ /* 0x000ff40003800000 */
[----:B------:R-:W-:Y:S01]  /*16e0*/  UIADD3 UR7, UP0, UPT, UR5, UR9, URZ ;  /* 0x0000000905077290 */ /* 0x000fe2000ff1e0ff */
[----:B------:R-:W-:Y:S01]  /*16f0*/  IADD3 R23, P1, PT, R12, -0xe00, RZ ;  /* 0xfffff2000c177810 */ /* 0x000fe20007f3e0ff */
[----:B------:R-:W0:Y:S01]  /*1700*/  LDCU.64 UR12, c[0x0][0x380] ;  /* 0x00007000ff0c77ac */ /* 0x000e220008000a00 */
[----:B------:R-:W-:Y:S02]  /*1710*/  LOP3.LUT R5, RZ, R0, RZ, 0x33, !PT ;  /* 0x00000000ff057212 */ /* 0x000fe400078e33ff */
[----:B------:R-:W-:Y:S01]  /*1720*/  IADD3.X R22, PT, PT, R3, -0x1, RZ, P1, !PT ;  /* 0xffffffff03167810 */ /* 0x000fe20000ffe4ff */
[----:B------:R-:W-:Y:S01]  /*1730*/  UIADD3.X UR8, UPT, UPT, URZ, UR4, URZ, UP0, !UPT ;  /* 0x00000004ff087290 */ /* 0x000fe200087fe4ff */
[----:B------:R-:W-:Y:S01]  /*1740*/  ISETP.LT.U32.AND P0, PT, R23, UR7, PT ;  /* 0x0000000717007c0c */ /* 0x000fe2000bf01070 */
[----:B------:R-:W-:Y:S01]  /*1750*/  UMOV UR6, UR5 ;  /* 0x0000000500067c82 */ /* 0x000fe20008000000 */
[----:B------:R-:W-:Y:S01]  /*1760*/  IADD3 R7, P2, PT, R0, UR7, RZ ;  /* 0x0000000700077c10 */ /* 0x000fe2000ff5e0ff */
[----:B------:R-:W-:Y:S01]  /*1770*/  UMOV UR4, URZ ;  /* 0x000000ff00047c82 */ /* 0x000fe20008000000 */
[----:B------:R-:W-:Y:S01]  /*1780*/  IADD3 R5, PT, PT, R12, -UR5, R5 ;  /* 0x800000050c057c10 */ /* 0x000fe2000fffe005 */
[----:B------:R-:W-:Y:S01]  /*1790*/  IMAD.U32 R11, RZ, RZ, UR8 ;  /* 0x00000008ff0b7e24 */ /* 0x000fe2000f8e00ff */
[----:B------:R-:W-:Y:S01]  /*17a0*/  UMOV UR10, UR8 ;  /* 0x00000008000a7c82 */ /* 0x000fe20008000000 */
[----:B------:R-:W-:-:S03]  /*17b0*/  IMAD.X R0, RZ, RZ, UR8, P2 ;  /* 0x00000008ff007e24 */ /* 0x000fc600090e06ff */
[----:B------:R-:W-:Y:S02]  /*17c0*/  ISETP.GT.U32.AND.EX P0, PT, R11, R22, PT, P0 ;  /* 0x000000160b00720c */ /* 0x000fe40003f04100 */
[----:B0-----:R-:W-:-:S04]  /*17d0*/  LEA R6, P1, R7, UR12, 0x3 ;  /* 0x0000000c07067c11 */ /* 0x001fc8000f8218ff */
[----:B------:R-:W-:Y:S02]  /*17e0*/  IADD3 R6, P2, PT, R6, 0x8000, RZ ;  /* 0x0000800006067810 */ /* 0x000fe40007f5e0ff */
[----:B------:R-:W-:Y:S01]  /*17f0*/  LEA.HI.X R7, R7, UR13, R0, 0x3, P1 ;  /* 0x0000000d07077c11 */ /* 0x000fe200088f1c00 */
[----:B------:R-:W-:Y:S01]  /*1800*/  VIADD R0, R5, -UR9 ;  /* 0x8000000905007c36 */ /* 0x000fe20008000000 */
[----:B------:R-:W-:-:S03]  /*1810*/  UMOV UR9, UR7 ;  /* 0x0000000700097c82 */ /* 0x000fc60008000000 */
[----:B------:R-:W-:Y:S01]  /*1820*/  IMAD.X R7, RZ, RZ, R7, P2 ;  /* 0x000000ffff077224 */ /* 0x000fe200010e0607 */
[----:B------:R-:W-:Y:S06]  /*1830*/  @P0 BRA `(.L_x_47) ;  /* 0x0000000000b80947 */ /* 0x000fec0003800000 */
[----:B------:R-:W0:Y:S01]  /*1840*/  LDC.64 R2, c[0x0][0x3b8] ;  /* 0x0000ee00ff027b82 */ /* 0x000e220000000a00 */
[----:B------:R-:W1:Y:S01]  /*1850*/  LDCU UR11, c[0x0][0x3c0] ;  /* 0x00007800ff0b77ac */ /* 0x000e620008000800 */
[----:B------:R-:W2:Y:S01]  /*1860*/  LDCU.64 UR12, c[0x0][0x380] ;  /* 0x00007000ff0c77ac */ /* 0x000ea20008000a00 */
[----:B------:R-:W-:Y:S01]  /*1870*/  NOP ;  /* 0x0000000000007918 */ /* 0x000fe20000000000 */
.L_x_48:
[----:B------:R-:W3:Y:S02]  /*1880*/  S2R R4, SR_TID.X ;  /* 0x0000000000047919 */ /* 0x000ee40000002100 */
[----:B---3--:R-:W-:-:S05]  /*1890*/  IADD3 R4, P0, PT, R4, UR7, RZ ;  /* 0x0000000704047c10 */ /* 0x008fca000ff1e0ff */
[----:B------:R-:W-:Y:S01]  /*18a0*/  IMAD.X R5, RZ, RZ, UR8, P0 ;  /* 0x00000008ff057e24 */ /* 0x000fe200080e06ff */
[----:B--2---:R-:W-:-:S04]  /*18b0*/  LEA R24, P0, R4, UR12, 0x3 ;  /* 0x0000000c04187c11 */ /* 0x004fc8000f8018ff */
[----:B------:R-:W-:-:S05]  /*18c0*/  LEA.HI.X R25, R4, UR13, R5, 0x3, P0 ;  /* 0x0000000d04197c11 */ /* 0x000fca00080f1c05 */
[----:B------:R-:W2:Y:S04]  /*18d0*/  LDG.E.64 R12, desc[UR16][R24.64] ;  /* 0x00000010180c7981 */ /* 0x000ea8000c1e1b00 */
[----:B------:R-:W3:Y:S04]  /*18e0*/  LDG.E.64 R14, desc[UR16][R24.64+0x1000] ;  /* 0x00100010180e7981 */ /* 0x000ee8000c1e1b00 */
[----:B------:R-:W4:Y:S04]  /*18f0*/  LDG.E.64 R16, desc[UR16][R24.64+0x2000] ;  /* 0x0020001018107981 */ /* 0x000f28000c1e1b00 */
[----:B------:R-:W5:Y:S04]  /*1900*/  LDG.E.64 R18, desc[UR16][R24.64+0x3000] ;  /* 0x0030001018127981 */ /* 0x000f68000c1e1b00 */
[----:B------:R-:W5:Y:S04]  /*1910*/  LDG.E.64 R20, desc[UR16][R24.64+0x4000] ;  /* 0x0040001018147981 */ /* 0x000f68000c1e1b00 */
[----:B------:R-:W5:Y:S04]  /*1920*/  LDG.E.64 R4, desc[UR16][R24.64+0x5000] ;  /* 0x0050001018047981 */ /* 0x000f68000c1e1b00 */
[----:B------:R-:W5:Y:S01]  /*1930*/  LDG.E.64 R10, desc[UR16][R24.64+0x6000] ;  /* 0x00600010180a7981 */ /* 0x000f62000c1e1b00 */
[----:B-1----:R-:W-:-:S04]  /*1940*/  UIMAD UR14, UR11, 0xe00, URZ ;  /* 0x00000e000b0e78a4 */ /* 0x002fc8000f8e02ff */
[----:B------:R-:W-:Y:S02]  /*1950*/  USHF.R.S32.HI UR15, URZ, 0x1f, UR14 ;  /* 0x0000001fff0f7899 */ /* 0x000fe4000801140e */
[----:B------:R-:W-:-:S04]  /*1960*/  UIADD3 UR5, UP0, UPT, UR14, UR9, URZ ;  /* 0x000000090e057290 */ /* 0x000fc8000ff1e0ff */
[----:B------:R-:W-:Y:S01]  /*1970*/  UIADD3.X UR6, UPT, UPT, UR15, UR10, URZ, UP0, !UPT ;  /* 0x0000000a0f067290 */ /* 0x000fe200087fe4ff */
[----:B--2---:R-:W-:-:S08]  /*1980*/  DADD R12, R12, R8 ;  /* 0x000000000c0c7229 */ /* 0x004fd00000000008 */
[----:B---3--:R-:W-:-:S08]  /*1990*/  DADD R12, R14, R12 ;  /* 0x000000000e0c7229 */ /* 0x008fd0000000000c */
[----:B----4-:R-:W-:-:S08]  /*19a0*/  DADD R12, R16, R12 ;  /* 0x00000000100c7229 */ /* 0x010fd0000000000c */
[----:B-----5:R-:W-:-:S08]  /*19b0*/  DADD R12, R18, R12 ;  /* 0x00000000120c7229 */ /* 0x020fd0000000000c */
[----:B------:R-:W-:Y:S01]  /*19c0*/  DADD R20, R20, R12 ;  /* 0x0000000014147229 */ /* 0x000fe2000000000c */
[----:B0-----:R-:W-:-:S05]  /*19d0*/  IMAD.MOV.U32 R12, RZ, RZ, R2 ;  /* 0x000000ffff0c7224 */ /* 0x001fca00078e0002 */
[----:B------:R-:W-:Y:S02]  /*19e0*/  IADD3 R8, P1, PT, R12, -UR7, RZ ;  /* 0x800000070c087c10 */ /* 0x000fe4000ff3e0ff */
[----:B------:R-:W-:Y:S02]  /*19f0*/  DADD R4, R4, R20 ;  /* 0x0000000004047229 */ /* 0x000fe40000000014 */
[----:B------:R-:W-:Y:S02]  /*1a00*/  ISETP.GE.U32.AND P0, PT, R8, UR14, PT ;  /* 0x0000000e08007c0c */ /* 0x000fe4000bf06070 */
[----:B------:R-:W-:-:S04]  /*1a10*/  IADD3.X R8, PT, PT, R3, ~UR8, RZ, P1, !PT ;  /* 0x8000000803087c10 */ /* 0x000fc80008ffe4ff */
[----:B------:R-:W-:Y:S01]  /*1a20*/  ISETP.GE.U32.AND.EX P0, PT, R8, UR15, PT, P0 ;  /* 0x0000000f08007c0c */ /* 0x000fe2000bf06100 */
[----:B------:R-:W-:-:S12]  /*1a30*/  DADD R8, R10, R4 ;  /* 0x000000000a087229 */ /* 0x000fd80000000004 */
[----:B------:R-:W-:Y:S05]  /*1a40*/  @!P0 BRA `(.L_x_46) ;  /* 0x0000000800408947 */ /* 0x000fea0003800000 */
[----:B------:R-:W-:Y:S02]  /*1a50*/  UIADD3 UR7, UP0, UPT, UR14, UR7, URZ ;  /* 0x000000070e077290 */ /* 0x000fe4000ff1e0ff */
[----:B------:R-:W-:Y:S01]  /*1a60*/  IMAD.U32 R5, RZ, RZ, UR14 ;  /* 0x0000000eff057e24 */ /* 0x000fe2000f8e00ff */
[----:B------:R-:W-:Y:S01]  /*1a70*/  UIADD3 UR4, UPT, UPT, UR4, 0x1, URZ ;  /* 0x0000000104047890 */ /* 0x000fe2000fffe0ff */
[----:B------:R-:W-:Y:S01]  /*1a80*/  VIADD R0, R0, -UR14 ;  /* 0x8000000e00007c36 */ /* 0x000fe20008000000 */
[----:B------:R-:W-:Y:S01]  /*1a90*/  UIADD3.X UR8, UPT, UPT, UR15, UR8, URZ, UP0, !UPT ;  /* 0x000000080f087290 */ /* 0x000fe200087fe4ff */
[----:B------:R-:W-:Y:S01]  /*1aa0*/  IMAD.WIDE R6, R5, 0x8, R6 ;  /* 0x0000000805067825 */ /* 0x000fe200078e0206 */
[----:B------:R-:W-:Y:S01]  /*1ab0*/  ISETP.LT.U32.AND P0, PT, R23, UR7, PT ;  /* 0x0000000717007c0c */ /* 0x000fe2000bf01070 */
[----:B------:R-:W-:Y:S01]  /*1ac0*/  UMOV UR9, UR5 ;  /* 0x0000000500097c82 */ /* 0x000fe20008000000 */
[----:B------:R-:W-:Y:S02]  /*1ad0*/  UMOV UR10, UR6 ;  /* 0x00000006000a7c82 */ /* 0x000fe40008000000 */
[----:B------:R-:W-:-:S05]  /*1ae0*/  IMAD.U32 R11, RZ, RZ, UR8 ;  /* 0x00000008ff0b7e24 */ /* 0x000fca000f8e00ff */
[----:B------:R-:W-:-:S13]  /*1af0*/  ISETP.GT.U32.AND.EX P0, PT, R11, R22, PT, P0 ;  /* 0x000000160b00720c */ /* 0x000fda0003f04100 */
[----:B------:R-:W-:Y:S05]  /*1b00*/  @!P0 BRA `(.L_x_48) ;  /* 0xfffffffc005c8947 */ /* 0x000fea000383ffff */
[----:B------:R-:W-:-:S05]  /*1b10*/  UMOV UR6, UR14 ;  /* 0x0000000e00067c82 */ /* 0x000fca0008000000 */
.L_x_47:
[----:B------:R-:W0:Y:S01]  /*1b20*/  S2R R11, SR_TID.X ;  /* 0x00000000000b7919 */ /* 0x000e220000002100 */
[C---:B------:R-:W-:Y:S01]  /*1b30*/  VIADD R2, R12.reuse, -UR7 ;  /* 0x800000070c027c36 */ /* 0x040fe20008000000 */
[----:B------:R-:W-:Y:S01]  /*1b40*/  ISETP.LE.U32.AND P1, PT, R12, UR7, PT ;  /* 0x000000070c007c0c */ /* 0x000fe2000bf23070 */
[----:B------:R-:W-:Y:S01]  /*1b50*/  IMAD.U32 R4, RZ, RZ, UR8 ;  /* 0x00000008ff047e24 */ /* 0x000fe2000f8e00ff */
[----:B------:R-:W-:Y:S02]  /*1b60*/  BSSY.RECONVERGENT B1, `(.L_x_46) ;  /* 0x000007e000017945 */ /* 0x000fe40003800200 */
[----:B0-----:R-:W-:-:S04]  /*1b70*/  ISETP.GE.AND P0, PT, R11, R2, PT ;  /* 0x000000020b00720c */ /* 0x001fc80003f06270 */
[----:B------:R-:W-:-:S13]  /*1b80*/  ISETP.GE.U32.OR.EX P0, PT, R4, R3, P0, P1 ;  /* 0x000000030400720c */ /* 0x000fda0000706510 */
[----:B------:R-:W-:Y:S05]  /*1b90*/  @P0 BRA `(.L_x_49) ;  /* 0x0000000400e80947 */ /* 0x000fea0003800000 */
[----:B------:R-:W-:Y:S01]  /*1ba0*/  UIMAD UR5, UR18, 0xe00, URZ ;  /* 0x00000e00120578a4 */ /* 0x000fe2000f8e02ff */
[----:B------:R-:W-:Y:S01]  /*1bb0*/  LOP3.LUT R3, RZ, R11, RZ, 0x33, !PT ;  /* 0x0000000bff037212 */ /* 0x000fe200078e33ff */
[----:B------:R-:W-:Y:S01]  /*1bc0*/  UIMAD UR14, UR4, UR11, URZ ;  /* 0x0000000b040e72a4 */ /* 0x000fe2000f8e02ff */
[----:B------:R-:W-:Y:S01]  /*1bd0*/  BSSY.RECONVERGENT B2, `(.L_x_50) ;  /* 0x0000035000027945 */ /* 0x000fe20003800200 */
[----:B------:R-:W-:Y:S01]  /*1be0*/  UIADD3 UR5, UPT, UPT, UR5, UR6, URZ ;  /* 0x0000000605057290 */ /* 0x000fe2000fffe0ff */
[----:B------:R-:W-:-:S03]  /*1bf0*/  IMAD.MOV.U32 R2, RZ, RZ, R11 ;  /* 0x000000ffff027224 */ /* 0x000fc600078e000b */
[----:B------:R-:W-:Y:S02]  /*1c00*/  IMAD.U32 R5, RZ, RZ, UR14 ;  /* 0x0000000eff057e24 */ /* 0x000fe4000f8e00ff */
[----:B------:R-:W-:-:S05]  /*1c10*/  IADD3 R12, PT, PT, R12, -UR5, R3 ;  /* 0x800000050c0c7c10 */ /* 0x000fca000fffe003 */
[----:B------:R-:W-:-:S05]  /*1c20*/  IMAD R12, R5, -0xe00, R12 ;  /* 0xfffff200050c7824 */ /* 0x000fca00078e020c */
[C---:B------:R-:W-:Y:S02]  /*1c30*/  ISETP.GE.U32.AND P1, PT, R12.reuse, 0x1e00, PT ;  /* 0x00001e000c00780c */ /* 0x040fe40003f26070 */
[----:B------:R-:W-:-:S04]  /*1c40*/  LEA.HI R3, R12, 0x1, RZ, 0x17 ;  /* 0x000000010c037811 */ /* 0x000fc800078fb8ff */
[----:B------:R-:W-:-:S04]  /*1c50*/  LOP3.LUT R4, R3, 0xf, RZ, 0xc0, !PT ;  /* 0x0000000f03047812 */ /* 0x000fc800078ec0ff */
[----:B------:R-:W-:-:S03]  /*1c60*/  ISETP.NE.AND P0, PT, R4, RZ, PT ;  /* 0x000000ff0400720c */ /* 0x000fc60003f05270 */
[----:B------:R-:W-:Y:S10]  /*1c70*/  @!P1 BRA `(.L_x_51) ;  /* 0x0000000000a89947 */ /* 0x000ff40003800000 */
[----:B------:R-:W-:-:S04]  /*1c80*/  LEA.HI R2, R0, 0x1, RZ, 0x17 ;  /* 0x0000000100027811 */ /* 0x000fc800078fb8ff */
[----:B------:R-:W-:Y:S01]  /*1c90*/  LOP3.LUT R5, R2, 0xfffff0, RZ, 0xc0, !PT ;  /* 0x00fffff002057812 */ /* 0x000fe200078ec0ff */
[----:B------:R-:W-:-:S04]  /*1ca0*/  IMAD.MOV.U32 R2, RZ, RZ, R11 ;  /* 0x000000ffff027224 */ /* 0x000fc800078e000b */
[----:B------:R-:W-:-:S07]  /*1cb0*/  IMAD.MOV R5, RZ, RZ, -R5 ;  /* 0x000000ffff057224 */ /* 0x000fce00078e0a05 */
.L_x_52:
[----:B------:R-:W2:Y:S04]  /*1cc0*/  LDG.E.64 R20, desc[UR16][R6.64+-0x8000] ;  /* 0xff80001006147981 */ /* 0x000ea8000c1e1b00 */
[----:B------:R-:W3:Y:S04]  /*1cd0*/  LDG.E.64 R18, desc[UR16][R6.64+-0x7000] ;  /* 0xff90001006127981 */ /* 0x000ee8000c1e1b00 */
[----:B------:R-:W4:Y:S04]  /*1ce0*/  LDG.E.64 R16, desc[UR16][R6.64+-0x6000] ;  /* 0xffa0001006107981 */ /* 0x000f28000c1e1b00 */
[----:B------:R-:W5:Y:S04]  /*1cf0*/  LDG.E.64 R14, desc[UR16][R6.64+-0x5000] ;  /* 0xffb00010060e7981 */ /* 0x000f68000c1e1b00 */
[----:B------:R-:W5:Y:S04]  /*1d00*/  LDG.E.64 R12, desc[UR16][R6.64+-0x4000] ;  /* 0xffc00010060c7981 */ /* 0x000f68000c1e1b00 */
[----:B------:R-:W5:Y:S04]  /*1d10*/  LDG.E.64 R10, desc[UR16][R6.64+-0x3000] ;  /* 0xffd00010060a7981 */ /* 0x000f68000c1e1b00 */
[----:B------:R-:W5:Y:S04]  /*1d20*/  LDG.E.64 R24, desc[UR16][R6.64+-0x2000] ;  /* 0xffe0001006187981 */ /* 0x000f68000c1e1b00 */
[----:B------:R-:W5:Y:S01]  /*1d30*/  LDG.E.64 R22, desc[UR16][R6.64+-0x1000] ;  /* 0xfff0001006167981 */ /* 0x000f62000c1e1b00 */
[----:B--2---:R-:W-:-:S03]  /*1d40*/  DADD R20, R20, R8 ;  /* 0x0000000014147229 */ /* 0x004fc60000000008 */
[----:B------:R-:W2:Y:S05]  /*1d50*/  LDG.E.64 R8, desc[UR16][R6.64] ;  /* 0x0000001006087981 */ /* 0x000eaa000c1e1b00 */
[----:B---3--:R-:W-:Y:S02]  /*1d60*/  DADD R18, R20, R18 ;  /* 0x0000000014127229 */ /* 0x008fe40000000012 */
[----:B------:R-:W3:Y:S06]  /*1d70*/  LDG.E.64 R20, desc[UR16][R6.64+0x1000] ;  /* 0x0010001006147981 */ /* 0x000eec000c1e1b00 */
[----:B----4-:R-:W-:-:S02]  /*1d80*/  DADD R16, R18, R16 ;  /* 0x0000000012107229 */ /* 0x010fc40000000010 */
[----:B------:R-:W4:Y:S06]  /*1d90*/  LDG.E.64 R18, desc[UR16][R6.64+0x2000] ;  /* 0x0020001006127981 */ /* 0x000f2c000c1e1b00 */
[----:B-----5:R-:W-:Y:S02]  /*1da0*/  DADD R14, R16, R14 ;  /* 0x00000000100e7229 */ /* 0x020fe4000000000e */
[----:B------:R-:W5:Y:S06]  /*1db0*/  LDG.E.64 R16, desc[UR16][R6.64+0x3000] ;  /* 0x0030001006107981 */ /* 0x000f6c000c1e1b00 */
[----:B------:R-:W-:-:S02]  /*1dc0*/  DADD R12, R14, R12 ;  /* 0x000000000e0c7229 */ /* 0x000fc4000000000c */
[----:B------:R-:W5:Y:S06]  /*1dd0*/  LDG.E.64 R14, desc[UR16][R6.64+0x4000] ;  /* 0x00400010060e7981 */ /* 0x000f6c000c1e1b00 */
[----:B------:R-:W-:Y:S02]  /*1de0*/  DADD R10, R12, R10 ;  /* 0x000000000c0a7229 */ /* 0x000fe4000000000a */
[----:B------:R-:W5:Y:S06]  /*1df0*/  LDG.E.64 R12, desc[UR16][R6.64+0x5000] ;  /* 0x00500010060c7981 */ /* 0x000f6c000c1e1b00 */
[----:B------:R-:W-:-:S02]  /*1e00*/  DADD R24, R10, R24 ;  /* 0x000000000a187229 */ /* 0x000fc40000000018 */
[----:B------:R-:W5:Y:S06]  /*1e10*/  LDG.E.64 R10, desc[UR16][R6.64+0x6000] ;  /* 0x00600010060a7981 */ /* 0x000f6c000c1e1b00 */
[----:B------:R-:W-:Y:S02]  /*1e20*/  DADD R22, R24, R22 ;  /* 0x0000000018167229 */ /* 0x000fe40000000016 */
[----:B------:R0:W5:Y:S01]  /*1e30*/  LDG.E.64 R24, desc[UR16][R6.64+0x7000] ;  /* 0x0070001006187981 */ /* 0x000162000c1e1b00 */
        /* <DEDUP_REMOVED lines=8> */
[----:B-----5:R-:W-:-:S08]  /*1ec0*/  DADD R8, R8, R16 ;  /* 0x0000000008087229 */ /* 0x020fd00000000010 */
[----:B------:R-:W-:-:S08]  /*1ed0*/  DADD R8, R8, R14 ;  /* 0x0000000008087229 */ /* 0x000fd0000000000e */
[----:B------:R-:W-:-:S08]  /*1ee0*/  DADD R8, R8, R12 ;  /* 0x0000000008087229 */ /* 0x000fd0000000000c */
[----:B------:R-:W-:-:S08]  /*1ef0*/  DADD R8, R8, R10 ;  /* 0x0000000008087229 */ /* 0x000fd0000000000a */
[----:B------:R-:W-:Y:S01]  /*1f00*/  DADD R8, R8, R24 ;  /* 0x0000000008087229 */ /* 0x000fe20000000018 */
[----:B------:R-:W-:Y:S10]  /*1f10*/  @P1 BRA `(.L_x_52) ;  /* 0xfffffffc00681947 */ /* 0x000ff4000383ffff */
.L_x_51:
[----:B------:R-:W-:Y:S05]  /*1f20*/  BSYNC.RECONVERGENT B2 ;  /* 0x0000000000027941 */ /* 0x000fea0003800200 */
.L_x_50:
[----:B------:R-:W-:Y:S05]  /*1f30*/  @!P0 BRA `(.L_x_49) ;  /* 0x0000000400008947 */ /* 0x000fea0003800000 */
[----:B------:R-:W-:Y:S01]  /*1f40*/  ISETP.GE.U32.AND P1, PT, R4, 0x8, PT ;  /* 0x000000080400780c */ /* 0x000fe20003f26070 */
[----:B------:R-:W-:Y:S01]  /*1f50*/  BSSY.RECONVERGENT B2, `(.L_x_53) ;  /* 0x0000019000027945 */ /* 0x000fe20003800200 */
[----:B------:R-:W-:-:S04]  /*1f60*/  LOP3.LUT R24, R3, 0x7, RZ, 0xc0, !PT ;  /* 0x0000000703187812 */ /* 0x000fc800078ec0ff */
[----:B------:R-:W-:-:S07]  /*1f70*/  ISETP.NE.AND P0, PT, R24, RZ, PT ;  /* 0x000000ff1800720c */ /* 0x000fce0003f05270 */
[----:B------:R-:W-:Y:S06]  /*1f80*/  @!P1 BRA `(.L_x_54) ;  /* 0x0000000000549947 */ /* 0x000fec0003800000 */
[----:B------:R-:W-:-:S05]  /*1f90*/  IADD3 R4, P1, PT, R2, UR7, RZ ;  /* 0x0000000702047c10 */ /* 0x000fca000ff3e0ff */
[----:B------:R-:W-:Y:S01]  /*1fa0*/  IMAD.X R5, RZ, RZ, UR8, P1 ;  /* 0x00000008ff057e24 */ /* 0x000fe200088e06ff */
[----:B------:R-:W-:-:S04]  /*1fb0*/  LEA R20, P1, R4, UR12, 0x3 ;  /* 0x0000000c04147c11 */ /* 0x000fc8000f8218ff */
[----:B------:R-:W-:-:S05]  /*1fc0*/  LEA.HI.X R21, R4, UR13, R5, 0x3, P1 ;  /* 0x0000000d04157c11 */ /* 0x000fca00088f1c05 */
        /* <DEDUP_REMOVED lines=8> */
[----:B------:R-:W-:Y:S01]  /*2050*/  VIADD R2, R2, 0x1000 ;  /* 0x0000100002027836 */ /* 0x000fe20000000000 */
[----:B--2---:R-:W-:-:S08]  /*2060*/  DADD R22, R8, R22 ;  /* 0x0000000008167229 */ /* 0x004fd00000000016 */
[----:B---3--:R-:W-:-:S08]  /*2070*/  DADD R16, R22, R16 ;  /* 0x0000000016107229 */ /* 0x008fd00000000010 */
[----:B----4-:R-:W-:-:S08]  /*2080*/  DADD R14, R16, R14 ;  /* 0x00000000100e7229 */ /* 0x010fd0000000000e */
[----:B-----5:R-:W-:-:S08]  /*2090*/  DADD R12, R14, R12 ;  /* 0x000000000e0c7229 */ /* 0x020fd0000000000c */
[----:B------:R-:W-:-:S08]  /*20a0*/  DADD R10, R12, R10 ;  /* 0x000000000c0a7229 */ /* 0x000fd0000000000a */
[----:B------:R-:W-:-:S08]  /*20b0*/  DADD R6, R10, R6 ;  /* 0x000000000a067229 */ /* 0x000fd00000000006 */
[----:B------:R-:W-:-:S08]  /*20c0*/  DADD R4, R6, R4 ;  /* 0x0000000006047229 */ /* 0x000fd00000000004 */
[----:B------:R-:W-:-:S11]  /*20d0*/  DADD R8, R4, R18 ;  /* 0x0000000004087229 */ /* 0x000fd60000000012 */
.L_x_54:
[----:B------:R-:W-:Y:S05]  /*20e0*/  BSYNC.RECONVERGENT B2 ;  /* 0x0000000000027941 */ /* 0x000fea0003800200 */
.L_x_53:
[----:B------:R-:W-:Y:S05]  /*20f0*/  @!P0 BRA `(.L_x_49) ;  /* 0x0000000000908947 */ /* 0x000fea0003800000 */
[----:B------:R-:W-:Y:S01]  /*2100*/  ISETP.GE.U32.AND P1, PT, R24, 0x4, PT ;  /* 0x000000041800780c */ /* 0x000fe20003f26070 */
[----:B------:R-:W-:Y:S01]  /*2110*/  BSSY.RECONVERGENT B2, `(.L_x_55) ;  /* 0x0000010000027945 */ /* 0x000fe20003800200 */
[----:B------:R-:W-:-:S11]  /*2120*/  LOP3.LUT P0, RZ, R3, 0x3, RZ, 0xc0, !PT ;  /* 0x0000000303ff7812 */ /* 0x000fd6000780c0ff */
[----:B------:R-:W-:Y:S05]  /*2130*/  @!P1 BRA `(.L_x_56) ;  /* 0x0000000000349947 */ /* 0x000fea0003800000 */
[----:B------:R-:W-:-:S05]  /*2140*/  IADD3 R3, P1, PT, R2, UR7, RZ ;  /* 0x0000000702037c10 */ /* 0x000fca000ff3e0ff */
[----:B------:R-:W-:Y:S01]  /*2150*/  IMAD.X R6, RZ, RZ, UR8, P1 ;  /* 0x00000008ff067e24 */ /* 0x000fe200088e06ff */
[----:B------:R-:W-:-:S04]  /*2160*/  LEA R4, P1, R3, UR12, 0x3 ;  /* 0x0000000c03047c11 */ /* 0x000fc8000f8218ff */
[----:B------:R-:W-:-:S05]  /*2170*/  LEA.HI.X R5, R3, UR13, R6, 0x3, P1 ;  /* 0x0000000d03057c11 */ /* 0x000fca00088f1c06 */
[----:B------:R-:W2:Y:S04]  /*2180*/  LDG.E.64 R6, desc[UR16][R4.64] ;  /* 0x0000001004067981 */ /* 0x000ea8000c1e1b00 */
[----:B------:R-:W3:Y:S04]  /*2190*/  LDG.E.64 R10, desc[UR16][R4.64+0x1000] ;  /* 0x00100010040a7981 */ /* 0x000ee8000c1e1b00 */
[----:B------:R-:W4:Y:S04]  /*21a0*/  LDG.E.64 R12, desc[UR16][R4.64+0x2000] ;  /* 0x00200010040c7981 */ /* 0x000f28000c1e1b00 */
[----:B------:R-:W5:Y:S01]  /*21b0*/  LDG.E.64 R14, desc[UR16][R4.64+0x3000] ;  /* 0x00300010040e7981 */ /* 0x000f62000c1e1b00 */
[----:B------:R-:W-:Y:S01]  /*21c0*/  VIADD R2, R2, 0x800 ;  /* 0x0000080002027836 */ /* 0x000fe20000000000 */
[----:B--2---:R-:W-:-:S08]  /*21d0*/  DADD R6, R8, R6 ;  /* 0x0000000008067229 */ /* 0x004fd00000000006 */
[----:B---3--:R-:W-:-:S08]  /*21e0*/  DADD R6, R6, R10 ;  /* 0x0000000006067229 */ /* 0x008fd0000000000a */
[----:B----4-:R-:W-:-:S08]  /*21f0*/  DADD R6, R6, R12 ;  /* 0x0000000006067229 */ /* 0x010fd0000000000c */
[----:B-----5:R-:W-:-:S11]  /*2200*/  DADD R8, R6, R14 ;  /* 0x0000000006087229 */ /* 0x020fd6000000000e */
.L_x_56:
[----:B------:R-:W-:Y:S05]  /*2210*/  BSYNC.RECONVERGENT B2 ;  /* 0x0000000000027941 */ /* 0x000fea0003800200 */
.L_x_55:
[----:B------:R-:W-:Y:S05]  /*2220*/  @!P0 BRA `(.L_x_49) ;  /* 0x0000000000448947 */ /* 0x000fea0003800000 */
[----:B------:R-:W-:Y:S02]  /*2230*/  LOP3.LUT R0, R0, 0xffff, RZ, 0xc0, !PT ;  /* 0x0000ffff00007812 */ /* 0x000fe400078ec0ff */
[----:B------:R-:W-:Y:S02]  /*2240*/  IADD3 R2, P0, PT, R2, UR9, RZ ;  /* 0x0000000902027c10 */ /* 0x000fe4000ff1e0ff */
[----:B------:R-:W-:Y:S02]  /*2250*/  LEA.HI R0, R0, 0x1, RZ, 0x17 ;  /* 0x0000000100007811 */ /* 0x000fe400078fb8ff */
[----:B------:R-:W-:Y:S01]  /*2260*/  LEA R4, P1, R2, UR12, 0x3 ;  /* 0x0000000c02047c11 */ /* 0x000fe2000f8218ff */
[----:B------:R-:W-:Y:S01]  /*2270*/  IMAD.X R5, RZ, RZ, UR10, P0 ;  /* 0x0000000aff057e24 */ /* 0x000fe200080e06ff */
[----:B------:R-:W-:-:S04]  /*2280*/  LOP3.LUT R0, R0, 0x3, RZ, 0xc0, !PT ;  /* 0x0000000300007812 */ /* 0x000fc800078ec0ff */
[----:B------:R-:W-:Y:S01]  /*2290*/  LEA.HI.X R5, R2, UR13, R5, 0x3, P1 ;  /* 0x0000000d02057c11 */ /* 0x000fe200088f1c05 */
[----:B------:R-:W-:-:S07]  /*22a0*/  IMAD.MOV R0, RZ, RZ, -R0 ;  /* 0x000000ffff007224 */ /* 0x000fce00078e0a00 */
.L_x_57:
[----:B------:R-:W-:Y:S02]  /*22b0*/  IMAD.MOV.U32 R2, RZ, RZ, R4 ;  /* 0x000000ffff027224 */ /* 0x000fe400078e0004 */
[----:B------:R-:W-:-:S06]  /*22c0*/  IMAD.MOV.U32 R3, RZ, RZ, R5 ;  /* 0x000000ffff037224 */ /* 0x000fcc00078e0005 */
[----:B------:R-:W2:Y:S01]  /*22d0*/  LDG.E.64 R2, desc[UR16][R2.64] ;  /* 0x0000001002027981 */ /* 0x000ea2000c1e1b00 */
[----:B------:R-:W-:Y:S01]  /*22e0*/  VIADD R0, R0, 0x1 ;  /* 0x0000000100007836 */ /* 0x000fe20000000000 */
[----:B------:R-:W-:-:S04]  /*22f0*/  IADD3 R4, P1, PT, R4, 0x1000, RZ ;  /* 0x0000100004047810 */ /* 0x000fc80007f3e0ff */
[----:B------:R-:W-:Y:S01]  /*2300*/  ISETP.NE.AND P0, PT, R0, RZ, PT ;  /* 0x000000ff0000720c */ /* 0x000fe20003f05270 */
[----:B------:R-:W-:Y:S01]  /*2310*/  IMAD.X R5, RZ, RZ, R5, P1 ;  /* 0x000000ffff057224 */ /* 0x000fe200008e0605 */
[----:B--2---:R-:W-:-:S11]  /*2320*/  DADD R8, R2, R8 ;  /* 0x0000000002087229 */ /* 0x004fd60000000008 */
[----:B------:R-:W-:Y:S05]  /*2330*/  @P0 BRA `(.L_x_57) ;  /* 0xfffffffc00dc0947 */ /* 0x000fea000383ffff */
.L_x_49:
[----:B------:R-:W-:Y:S05]  /*2340*/  BSYNC.RECONVERGENT B1 ;  /* 0x0000000000017941 */ /* 0x000fea0003800200 */
.L_x_46:
[----:B------:R-:W0:Y:S01]  /*2350*/  S2R R0, SR_LANEID ;  /* 0x0000000000007919 */ /* 0x000e220000000000 */
[----:B------:R-:W-:Y:S04]  /*2360*/  SHFL.DOWN PT, R2, R8, 0x1, 0x1f ;  /* 0x08201f0008027f89 */ /* 0x000fe800000e0000 */
[----:B------:R-:W1:Y:S01]  /*2370*/  SHFL.DOWN PT, R3, R9, 0x1, 0x1f ;  /* 0x08201f0009037f89 */ /* 0x000e6200000e0000 */
[----:B------:R-:W2:Y:S01]  /*2380*/  S2R R11, SR_TID.X ;  /* 0x00000000000b7919 */ /* 0x000ea20000002100 */
        /* <DEDUP_REMOVED lines=20> */
[----:B------:R-:W-:Y:S02]  /*24d0*/  @!P1 MOV R7, 0x400 ;  /* 0x0000040000079802 */ /* 0x000fe40000000f00 */
[----:B--2---:R-:W-:Y:S01]  /*24e0*/  @!P1 SHF.R.U32.HI R6, RZ, 0x2, R11 ;  /* 0x00000002ff069819 */ /* 0x004fe2000001160b */
[----:B------:R-:W0:Y:S01]  /*24f0*/  SHFL.DOWN PT, R3, R9, 0x8, 0x1f ;  /* 0x09001f0009037f89 */ /* 0x000e2200000e0000 */
[----:B-1----:R-:W-:-:S02]  /*2500*/  @!P1 LEA R7, R10, R7, 0x18 ;  /* 0x000000070a079211 */ /* 0x002fc400078ec0ff */
[----:B------:R-:W-:-:S05]  /*2510*/  @!P1 LOP3.LUT R6, R6, 0xf8, RZ, 0xc0, !PT ;  /* 0x000000f806069812 */ /* 0x000fca00078ec0ff */
        /* <DEDUP_REMOVED lines=14> */
[----:B------:R-:W1:Y:S01]  /*2600*/  S2UR UR5, SR_CgaCtaId ;  /* 0x00000000000579c3 */ /* 0x000e620000008800 */
[----:B------:R-:W-:Y:S02]  /*2610*/  UMOV UR4, 0x400 ;  /* 0x0000040000047882 */ /* 0x000fe40000000000 */
[----:B-1----:R-:W-:-:S09]  /*2620*/  ULEA UR4, UR5, UR4, 0x18 ;  /* 0x0000000405047291 */ /* 0x002fd2000f8ec0ff */
[----:B0-----:R-:W0:Y:S04]  /*2630*/  LDS.64 R2, [UR4+0x18] ;  /* 0x00001804ff027984 */ /* 0x001e280008000a00 */
        /* <DEDUP_REMOVED lines=22> */
.L_x_45:
[----:B------:R-:W-:Y:S05]  /*27a0*/  BSYNC.RECONVERGENT B0 ;  /* 0x0000000000007941 */ /* 0x000fea0003800200 */
.L_x_30:
[----:B------:R-:W-:Y:S05]  /*27b0*/  @P0 EXIT ;  /* 0x000000000000094d */ /* 0x000fea0003800000 */
[----:B------:R-:W3:Y:S02]  /*27c0*/  LDCU.64 UR4, c[0x0][0x388] ;  /* 0x00007100ff0477ac */ /* 0x000ee40008000a00 */
[----:B---3--:R-:W-:-:S06]  /*27d0*/  UIMAD.WIDE.U32 UR4, UR18, 0x8, UR4 ;  /* 0x00000008120478a5 */ /* 0x008fcc000f8e0004 */
[----:B0-----:R-:W-:Y:S02]  /*27e0*/  IMAD.U32 R2, RZ, RZ, UR4 ;  /* 0x00000004ff027e24 */ /* 0x001fe4000f8e00ff */
[----:B--2---:R-:W-:-:S05]  /*27f0*/  IMAD.U32 R3, RZ, RZ, UR5 ;  /* 0x00000005ff037e24 */ /* 0x004fca000f8e00ff */
[----:B------:R-:W-:Y:S01]  /*2800*/  STG.E.64 desc[UR16][R2.64], R8 ;  /* 0x0000000802007986 */ /* 0x000fe2000c101b10 */
[----:B------:R-:W-:Y:S05]  /*2810*/  EXIT ;  /* 0x000000000000794d */ /* 0x000fea0003800000 */
.L_x_58:
        /* <DEDUP_REMOVED lines=14> */
.L_x_1693:


//--------------------- .text._ZN3cub18CUB_300001_SM_10006detail6reduce28DeviceReduceSingleTileKernelINS2_10policy_hubIdyN4cuda3std3__44plusIdEEE10Policy1000EN6thrust24THRUST_300001_SM_1000_NS6detail15normal_iteratorINSD_10device_ptrIdEEEEPdyS9_ddNS7_10__identityEEEvT0_T1_T2_T3_T4_T6_ --------------------------
	.section	.text._ZN3cub18CUB_300001_SM_10006detail6reduce28DeviceReduceSingleTileKernelINS2_10policy_hubIdyN4cuda3std3__44plusIdEEE10Policy1000EN6thrust24THRUST_300001_SM_1000_NS6detail15normal_iteratorINSD_10device_ptrIdEEEEPdyS9_ddNS7_10__identityEEEvT0_T1_T2_T3_T4_T6_,"ax",@progbits
	.align	128
        .global         _ZN3cub18CUB_300001_SM_10006detail6reduce28DeviceReduceSingleTileKernelINS2_10policy_hubIdyN4cuda3std3__44plusIdEEE10Policy1000EN6thrust24THRUST_300001_SM_1000_NS6detail15normal_iteratorINSD_10device_ptrIdEEEEPdyS9_ddNS7_10__identityEEEvT0_T1_T2_T3_T4_T6_
        .type           _ZN3cub18CUB_300001_SM_10006detail6reduce28DeviceReduceSingleTileKernelINS2_10policy_hubIdyN4cuda3std3__44plusIdEEE10Policy1000EN6thrust24THRUST_300001_SM_1000_NS6detail15normal_iteratorINSD_10device_ptrIdEEEEPdyS9_ddNS7_10__identityEEEvT0_T1_T2_T3_T4_T6_,@function
        .size           _ZN3cub18CUB_300001_SM_10006detail6reduce28DeviceReduceSingleTileKernelINS2_10policy_hubIdyN4cuda3std3__44plusIdEEE10Policy1000EN6thrust24THRUST_300001_SM_1000_NS6detail15normal_iteratorINSD_10device_ptrIdEEEEPdyS9_ddNS7_10__identityEEEvT0_T1_T2_T3_T4_T6_,(.L_x_1694 - _ZN3cub18CUB_300001_SM_10006detail6reduce28DeviceReduceSingleTileKernelINS2_10policy_hubIdyN4cuda3std3__44plusIdEEE10Policy1000EN6thrust24THRUST_300001_SM_1000_NS6detail15normal_iteratorINSD_10device_ptrIdEEEEPdyS9_ddNS7_10__identityEEEvT0_T1_T2_T3_T4_T6_)
        .other          _ZN3cub18CUB_300001_SM_10006detail6reduce28DeviceReduceSingleTileKernelINS2_10policy_hubIdyN4cuda3std3__44plusIdEEE10Policy1000EN6thrust24THRUST_300001_SM_1000_NS6detail15normal_iteratorINSD_10device_ptrIdEEEEPdyS9_ddNS7_10__identityEEEvT0_T1_T2_T3_T4_T6_,@"STO_CUDA_ENTRY STV_DEFAULT"
_ZN3cub18CUB_300001_SM_10006detail6reduce28DeviceReduceSingleTileKernelINS2_10policy_hubIdyN4cuda3std3__44plusIdEEE10Policy1000EN6thrust24THRUST_300001_SM_1000_NS6detail15normal_iteratorINSD_10device_ptrIdEEEEPdyS9_ddNS7_10__identityEEEvT0_T1_T2_T3_T4_T6_:
.text._ZN3cub18CUB_300001_SM_10006detail6reduce28DeviceReduceSingleTileKernelINS2_10policy_hubIdyN4cuda3std3__44plusIdEEE10Policy1000EN6thrust24THRUST_300001_SM_1000_NS6detail15normal_iteratorINSD_10device_ptrIdEEEEPdyS9_ddNS7_10__identityEEEvT0_T1_T2_T3_T4_T6_:
[----:B------:R-:W-:Y:S01]  /*0000*/  LDC R1, c[0x0][0x37c] ;  /* 0x0000df00ff017b82 */ /* 0x000fe20000000800 */
[----:B------:R-:W0:Y:S01]  /*0010*/  LDCU.64 UR4, c[0x0][0x390] ;  /* 0x00007200ff0477ac */ /* 0x000e220008000a00 */
[----:B------:R-:W1:Y:S01]  /*0020*/  LDCU.64 UR6, c[0x0][0x358] ;  /* 0x00006b00ff0677ac */ /* 0x000e620008000a00 */
[----:B0-----:R-:W-:Y:S02]  /*0030*/  IMAD.U32 R8, RZ, RZ, UR4 ;  /* 0x00000004ff087e24 */ /* 0x001fe4000f8e00ff */
[----:B------:R-:W-:-:S03]  /*0040*/  IMAD.U32 R9, RZ, RZ, UR5 ;  /* 0x00000005ff097e24 */ /* 0x000fc6000f8e00ff */
[----:B------:R-:W-:-:S04]  /*0050*/  ISETP.NE.U32.AND P0, PT, R8, RZ, PT ;  /* 0x000000ff0800720c */ /* 0x000fc80003f05070 */
[----:B------:R-:W-:-:S13]  /*0060*/  ISETP.NE.AND.EX P0, PT, R9, RZ, PT, P0 ;  /* 0x000000ff0900720c */ /* 0x000fda0003f05300 */
        /* <DEDUP_REMOVED lines=8> */
.L_x_59:
[----:B------:R-:W-:Y:S01]  /*00f0*/  ISETP.GT.U32.AND P0, PT, R8, 0xdff, PT ;  /* 0x00000dff0800780c */ /* 0x000fe20003f04070 */
[----:B------:R-:W-:Y:S03]  /*0100*/  BSSY.RECONVERGENT B0, `(.L_x_60) ;  /* 0x000024d000007945 */ /* 0x000fe60003800200 */
[----:B------:R-:W-:-:S13]  /*0110*/  ISETP.GT.U32.AND.EX P0, PT, R9, RZ, PT, P0 ;  /* 0x000000ff0900720c */ /* 0x000fda0003f04100 */
[----:B------:R-:W-:Y:S05]  /*0120*/  @P0 BRA `(.L_x_61) ;  /* 0x0000001400340947 */ /* 0x000fea0003800000 */
[----:B------:R-:W0:Y:S01]  /*0130*/  S2R R0, SR_TID.X ;  /* 0x0000000000007919 */ /* 0x000e220000002100 */
[----:B------:R-:W-:Y:S01]  /*0140*/  BSSY.RECONVERGENT B1, `(.L_x_62) ;  /* 0x0000009000017945 */ /* 0x000fe20003800200 */
[----:B------:R-:W-:Y:S02]  /*0150*/  CS2R R4, SRZ ;  /* 0x0000000000047805 */ /* 0x000fe4000001ff00 */
[----:B0-----:R-:W-:Y:S01]  /*0160*/  ISETP.GE.U32.AND P0, PT, R0, R8, PT ;  /* 0x000000080000720c */ /* 0x001fe20003f06070 */
[----:B------:R-:W-:-:S12]  /*0170*/  IMAD.MOV.U32 R2, RZ, RZ, R0 ;  /* 0x000000ffff027224 */ /* 0x000fd800078e0000 */
[----:B------:R-:W-:Y:S05]  /*0180*/  @P0 BRA `(.L_x_63) ;  /* 0x0000000000100947 */ /* 0x000fea0003800000 */
[----:B------:R-:W0:Y:S02]  /*0190*/  LDC.64 R4, c[0x0][0x380] ;  /* 0x0000e000ff047b82 */ /* 0x000e240000000a00 */
[----:B0-----:R-:W-:-:S06]  /*01a0*/  IMAD.WIDE.U32 R4, R0, 0x8, R4 ;  /* 0x0000000800047825 */ /* 0x001fcc00078e0004 */
[----:B------:R-:W5:Y:S01]  /*01b0*/  LDG.E.64 R4, desc[UR6][R4.64] ;  /* 0x0000000604047981 */ /* 0x000f62000c1e1b00 */
[----:B------:R-:W-:-:S07]  /*01c0*/  VIADD R2, R0, 0x200 ;  /* 0x0000020000027836 */ /* 0x000fce0000000000 */
.L_x_63:
[----:B------:R-:W-:Y:S05]  /*01d0*/  BSYNC.RECONVERGENT B1 ;  /* 0x0000000000017941 */ /* 0x000fea0003800200 */
.L_x_62:
[----:B------:R-:W-:Y:S01]  /*01e0*/  ISETP.GE.U32.AND P0, PT, R2, R8, PT ;  /* 0x000000080200720c */ /* 0x000fe20003f06070 */
[----:B------:R-:W-:-:S12]  /*01f0*/  BSSY.RECONVERGENT B1, `(.L_x_64) ;  /* 0x000006d000017945 */ /* 0x000fd80003800200 */
[----:B------:R-:W-:Y:S05]  /*0200*/  @P0 BRA `(.L_x_65) ;  /* 0x0000000400ac0947 */ /* 0x000fea0003800000 */
[----:B------:R-:W-:Y:S01]  /*0210*/  LOP3.LUT R3, RZ, R2, RZ, 0x33, !PT ;  /* 0x00000002ff037212 */ /* 0x000fe200078e33ff */
[----:B------:R-:W-:Y:S04]  /*0220*/  BSSY.RECONVERGENT B2, `(.L_x_66) ;  /* 0x0000033000027945 */ /* 0x000fe80003800200 */
[----:B------:R-:W-:-:S05]  /*0230*/  IMAD.IADD R6, R3, 0x1, R8 ;  /* 0x0000000103067824 */ /* 0x000fca00078e0208 */
[C---:B------:R-:W-:Y:S02]  /*0240*/  ISETP.GE.U32.AND P1, PT, R6.reuse, 0x1e00, PT ;  /* 0x00001e000600780c */ /* 0x040fe40003f26070 */
[----:B------:R-:W-:-:S04]  /*0250*/  LEA.HI R3, R6, 0x1, RZ, 0x17 ;  /* 0x0000000106037811 */ /* 0x000fc800078fb8ff */
[----:B------:R-:W-:-:S04]  /*0260*/  LOP3.LUT R43, R3, 0xf, RZ, 0xc0, !PT ;  /* 0x0000000f032b7812 */ /* 0x000fc800078ec0ff */
[----:B------:R-:W-:-:S03]  /*0270*/  ISETP.NE.AND P0, PT, R43, RZ, PT ;  /* 0x000000ff2b00720c */ /* 0x000fc60003f05270 */
[----:B------:R-:W-:Y:S10]  /*0280*/  @!P1 BRA `(.L_x_67) ;  /* 0x0000000000b09947 */ /* 0x000ff40003800000 */
[----:B------:R-:W0:Y:S01]  /*0290*/  LDC.64 R6, c[0x0][0x380] ;  /* 0x0000e000ff067b82 */ /* 0x000e220000000a00 */
[----:B------:R-:W-:-:S05]  /*02a0*/  LOP3.LUT R42, R3, 0xfffff0, RZ, 0xc0, !PT ;  /* 0x00fffff0032a7812 */ /* 0x000fca00078ec0ff */
[----:B------:R-:W-:Y:S02]  /*02b0*/  IMAD.MOV R42, RZ, RZ, -R42 ;  /* 0x000000ffff2a7224 */ /* 0x000fe400078e0a2a */
[----:B0-----:R-:W-:-:S03]  /*02c0*/  IMAD.WIDE.U32 R6, R2, 0x8, R6 ;  /* 0x0000000802067825 */ /* 0x001fc600078e0006 */
[----:B------:R-:W-:-:S05]  /*02d0*/  IADD3 R6, P1, PT, R6, 0x8000, RZ ;  /* 0x0000800006067810 */ /* 0x000fca0007f3e0ff */
[----:B------:R-:W-:-:S08]  /*02e0*/  IMAD.X R7, RZ, RZ, R7, P1 ;  /* 0x000000ffff077224 */ /* 0x000fd000008e0607 */
.L_x_68:
[----:B------:R-:W2:Y:S04]  /*02f0*/  LDG.E.64 R10, desc[UR6][R6.64+-0x8000] ;  /* 0xff800006060a7981 */ /* 0x000ea8000c1e1b00 */
[----:B------:R-:W3:Y:S04]  /*0300*/  LDG.E.64 R12, desc[UR6][R6.64+-0x7000] ;  /* 0xff900006060c7981 */ /* 0x000ee8000c1e1b00 */
[----:B------:R-:W4:Y:S04]  /*0310*/  LDG.E.64 R14, desc[UR6][R6.64+-0x6000] ;  /* 0xffa00006060e7981 */ /* 0x000f28000c1e1b00 */
        /* <DEDUP_REMOVED lines=12> */
[----:B------:R0:W4:Y:S01]  /*03e0*/  LDG.E.64 R40, desc[UR6][R6.64+0x7000] ;  /* 0x0070000606287981 */ /* 0x000122000c1e1b00 */
[----:B------:R-:W-:-:S02]  /*03f0*/  VIADD R42, R42, 0x10 ;  /* 0x000000102a2a7836 */ /* 0x000fc40000000000 */
[----:B------:R-:W-:-:S03]  /*0400*/  VIADD R2, R2, 0x2000 ;  /* 0x0000200002027836 */ /* 0x000fc60000000000 */
[----:B------:R-:W-:Y:S02]  /*0410*/  ISETP.NE.AND P1, PT, R42, RZ, PT ;  /* 0x000000ff2a00720c */ /* 0x000fe40003f25270 */
[----:B0-----:R-:W-:-:S05]  /*0420*/  IADD3 R6, P2, PT, R6, 0x10000, RZ ;  /* 0x0001000006067810 */ /* 0x001fca0007f5e0ff */
[----:B------:R-:W-:Y:S01]  /*0430*/  IMAD.X R7, RZ, RZ, R7, P2 ;  /* 0x000000ffff077224 */ /* 0x000fe200010e0607 */
        /* <DEDUP_REMOVED lines=16> */
[----:B------:R-:W-:Y:S10]  /*0540*/  @P1 BRA `(.L_x_68) ;  /* 0xfffffffc00681947 */ /* 0x000ff4000383ffff */
.L_x_67:
[----:B------:R-:W-:Y:S05]  /*0550*/  BSYNC.RECONVERGENT B2 ;  /* 0x0000000000027941 */ /* 0x000fea0003800200 */
.L_x_66:
[----:B------:R-:W-:Y:S05]  /*0560*/  @!P0 BRA `(.L_x_65) ;  /* 0x0000000000d48947 */ /* 0x000fea0003800000 */
[----:B------:R-:W-:Y:S01]  /*0570*/  ISETP.GE.U32.AND P0, PT, R43, 0x8, PT ;  /* 0x000000082b00780c */ /* 0x000fe20003f06070 */
[----:B------:R-:W-:Y:S01]  /*0580*/  BSSY.RECONVERGENT B2, `(.L_x_69) ;  /* 0x0000017000027945 */ /* 0x000fe20003800200 */
[----:B------:R-:W-:-:S04]  /*0590*/  LOP3.LUT R26, R3, 0x7, RZ, 0xc0, !PT ;  /* 0x00000007031a7812 */ /* 0x000fc800078ec0ff */
[----:B------:R-:W-:-:S07]  /*05a0*/  ISETP.NE.AND P1, PT, R26, RZ, PT ;  /* 0x000000ff1a00720c */ /* 0x000fce0003f25270 */
[----:B------:R-:W-:Y:S06]  /*05b0*/  @!P0 BRA `(.L_x_70) ;  /* 0x00000000004c8947 */ /* 0x000fec0003800000 */
[----:B------:R-:W0:Y:S02]  /*05c0*/  LDC.64 R6, c[0x0][0x380] ;  /* 0x0000e000ff067b82 */ /* 0x000e240000000a00 */
[----:B0-----:R-:W-:-:S05]  /*05d0*/  IMAD.WIDE R6, R2, 0x8, R6 ;  /* 0x0000000802067825 */ /* 0x001fca00078e0206 */
        /* <DEDUP_REMOVED lines=17> */
.L_x_70:
[----:B------:R-:W-:Y:S05]  /*06f0*/  BSYNC.RECONVERGENT B2 ;  /* 0x0000000000027941 */ /* 0x000fea0003800200 */
.L_x_69:
        /* <DEDUP_REMOVED lines=17> */
.L_x_72:
[----:B------:R-:W-:Y:S05]  /*0810*/  BSYNC.RECONVERGENT B2 ;  /* 0x0000000000027941 */ /* 0x000fea0003800200 */
.L_x_71:
[----:B------:R-:W-:Y:S05]  /*0820*/  @!P1 BRA `(.L_x_65) ;  /* 0x0000000000249947 */ /* 0x000fea0003800000 */
[----:B------:R-:W0:Y:S01]  /*0830*/  LDC.64 R10, c[0x0][0x380] ;  /* 0x0000e000ff0a7b82 */ /* 0x000e220000000a00 */
[----:B------:R-:W-:-:S07]  /*0840*/  IMAD.MOV R3, RZ, RZ, -R3 ;  /* 0x000000ffff037224 */ /* 0x000fce00078e0a03 */
.L_x_73:
[----:B0-----:R-:W-:-:S06]  /*0850*/  IMAD.WIDE R6, R2, 0x8, R10 ;  /* 0x0000000802067825 */ /* 0x001fcc00078e020a */
[----:B------:R-:W2:Y:S01]  /*0860*/  LDG.E.64 R6, desc[UR6][R6.64] ;  /* 0x0000000606067981 */ /* 0x000ea2000c1e1b00 */
[----:B------:R-:W-:Y:S02]  /*0870*/  VIADD R3, R3, 0x1 ;  /* 0x0000000103037836 */ /* 0x000fe40000000000 */
[----:B------:R-:W-:-:S03]  /*0880*/  VIADD R2, R2, 0x200 ;  /* 0x0000020002027836 */ /* 0x000fc60000000000 */
[----:B------:R-:W-:Y:S01]  /*0890*/  ISETP.NE.AND P0, PT, R3, RZ, PT ;  /* 0x000000ff0300720c */ /* 0x000fe20003f05270 */
[----:B--2--5:R-:W-:-:S12]  /*08a0*/  DADD R4, R6, R4 ;  /* 0x0000000006047229 */ /* 0x024fd80000000004 */
[----:B------:R-:W-:Y:S05]  /*08b0*/  @P0 BRA `(.L_x_73) ;  /* 0xfffffffc00e40947 */ /* 0x000fea000383ffff */
.L_x_65:
[----:B------:R-:W-:Y:S05]  /*08c0*/  BSYNC.RECONVERGENT B1 ;  /* 0x0000000000017941 */ /* 0x000fea0003800200 */
.L_x_64:
[----:B------:R-:W-:-:S04]  /*08d0*/  ISETP.GE.U32.AND P0, PT, R8, 0x200, PT ;  /* 0x000002000800780c */ /* 0x000fc80003f06070 */
[----:B------:R-:W-:-:S13]  /*08e0*/  ISETP.GE.U32.AND.EX P0, PT, R9, RZ, PT, P0 ;  /* 0x000000ff0900720c */ /* 0x000fda0003f06100 */
        /* <DEDUP_REMOVED lines=32> */
[----:B------:R-:W-:Y:S02]  /*0af0*/  ISETP.GT.AND P0, PT, R10, 0xf, PT ;  /* 0x0000000f0a00780c */ /* 0x000fe40003f04270 */
[----:B------:R-:W-:Y:S01]  /*0b00*/  @!P1 LOP3.LUT R8, R4, 0xf8, RZ, 0xc0, !PT ;  /* 0x000000f804089812 */ /* 0x000fe200078ec0ff */
[----:B------:R-:W0:Y:S04]  /*0b10*/  SHFL.DOWN PT, R3, R7, 0x10, 0x1f ;  /* 0x0a001f0007037f89 */ /* 0x000e2800000e0000 */
[----:B------:R-:W-:Y:S01]  /*0b20*/  @!P1 IMAD.IADD R9, R8, 0x1, R9 ;  /* 0x0000000108099824 */ /* 0x000fe200078e0209 */
[----:B0-----:R-:W-:-:S07]  /*0b30*/  DADD R4, R2, R6 ;  /* 0x0000000002047229 */ /* 0x001fce0000000006 */
[----:B------:R0:W-:Y:S01]  /*0b40*/  @!P1 STS.64 [R9+0x10], R4 ;  /* 0x0000100409009388 */ /* 0x0001e20000000a00 */
[----:B------:R-:W-:Y:S01]  /*0b50*/  BAR.SYNC.DEFER_BLOCKING 0x0 ;  /* 0x0000000000007b1d */ /* 0x000fe20000010000 */
[----:B------:R-:W-:Y:S02]  /*0b60*/  ISETP.NE.AND P1, PT, R0, RZ, PT ;  /* 0x000000ff0000720c */ /* 0x000fe40003f25270 */
[----:B------:R-:W-:Y:S02]  /*0b70*/  FSEL R2, R6, R4, P0 ;  /* 0x0000000406027208 */ /* 0x000fe40000000000 */
[----:B------:R-:W-:-:S09]  /*0b80*/  FSEL R3, R7, R5, P0 ;  /* 0x0000000507037208 */ /* 0x000fd20000000000 */
[----:B0-----:R-:W-:Y:S05]  /*0b90*/  @P1 BRA `(.L_x_75) ;  /* 0x00000018008c1947 */ /* 0x001fea0003800000 */
        /* <DEDUP_REMOVED lines=27> */
.L_x_74:
[----:B------:R-:W-:Y:S01]  /*0d50*/  LOP3.LUT R2, R0, 0x3e0, RZ, 0xc0, !PT ;  /* 0x000003e000027812 */ /* 0x000fe200078ec0ff */
[----:B------:R-:W0:Y:S03]  /*0d60*/  S2R R12, SR_LANEID ;  /* 0x00000000000c7919 */ /* 0x000e260000000000 */
[----:B------:R-:W-:Y:S01]  /*0d70*/  LOP3.LUT R7, RZ, R2, RZ, 0x33, !PT ;  /* 0x00000002ff077212 */ /* 0x000fe200078e33ff */
[----:B------:R-:W-:-:S04]  /*0d80*/  VIADD R3, R2, 0x20 ;  /* 0x0000002002037836 */ /* 0x000fc80000000000 */
[----:B------:R-:W-:Y:S01]  /*0d90*/  IMAD.IADD R7, R7, 0x1, R8 ;  /* 0x0000000107077824 */ /* 0x000fe200078e0208 */
[----:B------:R-:W-:-:S04]  /*0da0*/  ISETP.GT.U32.AND P0, PT, R3, R8, PT ;  /* 0x000000080300720c */ /* 0x000fc80003f04070 */
[----:B------:R-:W-:-:S05]  /*0db0*/  SEL R13, R7, 0x1f, P0 ;  /* 0x0000001f070d7807 */ /* 0x000fca0000000000 */
[----:B-----5:R-:W-:Y:S04]  /*0dc0*/  SHFL.DOWN PT, R2, R4, 0x1, R13 ;  /* 0x0820000004027989 */ /* 0x020fe800000e000d */
[----:B------:R-:W1:Y:S01]  /*0dd0*/  SHFL.DOWN PT, R3, R5, 0x1, R13 ;  /* 0x0820000005037989 */ /* 0x000e6200000e000d */
[C---:B0-----:R-:W-:Y:S01]  /*0de0*/  ISETP.GE.AND P0, PT, R12.reuse, R13, PT ;  /* 0x0000000d0c00720c */ /* 0x041fe20003f06270 */
[C---:B------:R-:W-:Y:S01]  /*0df0*/  VIADD R10, R12.reuse, 0x2 ;  /* 0x000000020c0a7836 */ /* 0x040fe20000000000 */
[----:B------:R-:W-:Y:S01]  /*0e00*/  ISETP.NE.AND P1, PT, R12, RZ, PT ;  /* 0x000000ff0c00720c */ /* 0x000fe20003f25270 */
[----:B-1----:R-:W-:-:S10]  /*0e10*/  DADD R2, R2, R4 ;  /* 0x0000000002027229 */ /* 0x002fd40000000004 */
[----:B------:R-:W-:Y:S01]  /*0e20*/  FSEL R6, R2, R4, !P0 ;  /* 0x0000000402067208 */ /* 0x000fe20004000000 */
[----:B------:R-:W-:Y:S01]  /*0e30*/  VIADD R4, R12, 0x4 ;  /* 0x000000040c047836 */ /* 0x000fe20000000000 */
[----:B------:R-:W-:Y:S02]  /*0e40*/  FSEL R7, R3, R5, !P0 ;  /* 0x0000000503077208 */ /* 0x000fe40004000000 */
[----:B------:R-:W-:Y:S01]  /*0e50*/  ISETP.GT.AND P0, PT, R10, R13, PT ;  /* 0x0000000d0a00720c */ /* 0x000fe20003f04270 */
[----:B------:R-:W-:Y:S04]  /*0e60*/  SHFL.DOWN PT, R2, R6, 0x2, R13 ;  /* 0x0840000006027989 */ /* 0x000fe800000e000d */
[----:B------:R-:W0:Y:S02]  /*0e70*/  SHFL.DOWN PT, R3, R7, 0x2, R13 ;  /* 0x0840000007037989 */ /* 0x000e2400000e000d */
[----:B0-----:R-:W-:-:S10]  /*0e80*/  DADD R2, R2, R6 ;  /* 0x0000000002027229 */ /* 0x001fd40000000006 */
[----:B------:R-:W-:Y:S01]  /*0e90*/  FSEL R10, R6, R2, P0 ;  /* 0x00000002060a7208 */ /* 0x000fe20000000000 */
[----:B------:R-:W-:Y:S01]  /*0ea0*/  VIADD R6, R12, 0x8 ;  /* 0x000000080c067836 */ /* 0x000fe20000000000 */
[----:B------:R-:W-:Y:S02]  /*0eb0*/  FSEL R11, R7, R3, P0 ;  /* 0x00000003070b7208 */ /* 0x000fe40000000000 */
[----:B------:R-:W-:Y:S01]  /*0ec0*/  ISETP.GT.AND P0, PT, R4, R13, PT ;  /* 0x0000000d0400720c */ /* 0x000fe20003f04270 */
[----:B------:R-:W-:Y:S04]  /*0ed0*/  SHFL.DOWN PT, R2, R10, 0x4, R13 ;  /* 0x088000000a027989 */ /* 0x000fe800000e000d */
[----:B------:R-:W0:Y:S02]  /*0ee0*/  SHFL.DOWN PT, R3, R11, 0x4, R13 ;  /* 0x088000000b037989 */ /* 0x000e2400000e000d */
[----:B0-----:R-:W-:-:S10]  /*0ef0*/  DADD R2, R2, R10 ;  /* 0x0000000002027229 */ /* 0x001fd4000000000a */
[----:B------:R-:W-:Y:S02]  /*0f00*/  FSEL R4, R10, R2, P0 ;  /* 0x000000020a047208 */ /* 0x000fe40000000000 */
[----:B------:R-:W-:Y:S02]  /*0f10*/  FSEL R5, R11, R3, P0 ;  /* 0x000000030b057208 */ /* 0x000fe40000000000 */
[----:B------:R-:W-:Y:S01]  /*0f20*/  ISETP.GT.AND P0, PT, R6, R13, PT ;  /* 0x0000000d0600720c */ /* 0x000fe20003f04270 */
[----:B------:R-:W-:Y:S01]  /*0f30*/  SHFL.DOWN PT, R2, R4, 0x8, R13 ;  /* 0x0900000004027989 */ /* 0x000fe200000e000d */
[----:B------:R-:W-:-:S03]  /*0f40*/  @!P1 MOV R10, 0x400 ;  /* 0x00000400000a9802 */ /* 0x000fc60000000f00 */
[----:B------:R-:W0:Y:S01]  /*0f50*/  SHFL.DOWN PT, R3, R5, 0x8, R13 ;  /* 0x0900000005037989 */ /* 0x000e2200000e000d */
[----:B------:R-:W1:Y:S01]  /*0f60*/  @!P1 S2R R11, SR_CgaCtaId ;  /* 0x00000000000b9919 */ /* 0x000e620000008800 */
[----:B0-----:R-:W-:-:S10]  /*0f70*/  DADD R2, R2, R4 ;  /* 0x0000000002027229 */ /* 0x001fd40000000004 */
[----:B------:R-:W-:Y:S01]  /*0f80*/  FSEL R6, R4, R2, P0 ;  /* 0x0000000204067208 */ /* 0x000fe20000000000 */
[----:B------:R-:W-:Y:S01]  /*0f90*/  VIADD R4, R12, 0x10 ;  /* 0x000000100c047836 */ /* 0x000fe20000000000 */
[----:B------:R-:W-:Y:S02]  /*0fa0*/  FSEL R7, R5, R3, P0 ;  /* 0x0000000305077208 */ /* 0x000fe40000000000 */
[----:B------:R-:W-:Y:S01]  /*0fb0*/  @!P1 SHF.R.U32.HI R5, RZ, 0x2, R0 ;  /* 0x00000002ff059819 */ /* 0x000fe20000011600 */
[----:B------:R-:W-:Y:S01]  /*0fc0*/  SHFL.DOWN PT, R2, R6, 0x10, R13 ;  /* 0x0a00000006027989 */ /* 0x000fe200000e000d */
[----:B-1----:R-:W-:Y:S02]  /*0fd0*/  @!P1 LEA R10, R11, R10, 0x18 ;  /* 0x0000000a0b0a9211 */ /* 0x002fe400078ec0ff */
[----:B------:R-:W-:Y:S01]  /*0fe0*/  @!P1 LOP3.LUT R5, R5, 0xf8, RZ, 0xc0, !PT ;  /* 0x000000f805059812 */ /* 0x000fe200078ec0ff */
[----:B------:R-:W0:Y:S01]  /*0ff0*/  SHFL.DOWN PT, R3, R7, 0x10, R13 ;  /* 0x0a00000007037989 */ /* 0x000e2200000e000d */
[----:B------:R-:W-:-:S03]  /*1000*/  ISETP.GT.AND P0, PT, R4, R13, PT ;  /* 0x0000000d0400720c */ /* 0x000fc60003f04270 */
[----:B------:R-:W-:Y:S01]  /*1010*/  @!P1 IMAD.IADD R5, R5, 0x1, R10 ;  /* 0x0000000105059824 */ /* 0x000fe200078e020a */
[----:B0-----:R-:W-:-:S10]  /*1020*/  DADD R2, R2, R6 ;  /* 0x0000000002027229 */ /* 0x001fd40000000006 */
[----:B------:R-:W-:Y:S02]  /*1030*/  FSEL R2, R6, R2, P0 ;  /* 0x0000000206027208 */ /* 0x000fe40000000000 */
[----:B------:R-:W-:-:S05]  /*1040*/  FSEL R3, R7, R3, P0 ;  /* 0x0000000307037208 */ /* 0x000fca0000000000 */
[----:B------:R0:W-:Y:S01]  /*1050*/  @!P1 STS.64 [R5+0x10], R2 ;  /* 0x0000100205009388 */ /* 0x0001e20000000a00 */
[----:B------:R-:W-:Y:S01]  /*1060*/  BAR.SYNC.DEFER_BLOCKING 0x0 ;  /* 0x0000000000007b1d */ /* 0x000fe20000010000 */
[----:B------:R-:W-:-:S13]  /*1070*/  ISETP.NE.AND P1, PT, R0, RZ, PT ;  /* 0x000000ff0000720c */ /* 0x000fda0003f25270 */
[----:B0-----:R-:W-:Y:S05]  /*1080*/  @P1 BRA `(.L_x_75) ;  /* 0x0000001400501947 */ /* 0x001fea0003800000 */
[----:B------:R-:W0:Y:S01]  /*1090*/  S2UR UR5, SR_CgaCtaId ;  /* 0x00000000000579c3 */ /* 0x000e220000008800 */
[----:B------:R-:W-:Y:S01]  /*10a0*/  UMOV UR4, 0x400 ;  /* 0x0000040000047882 */ /* 0x000fe20000000000 */
[----:B------:R-:W-:-:S04]  /*10b0*/  ISETP.GT.U32.AND P0, PT, R8, 0x20, PT ;  /* 0x000000200800780c */ /* 0x000fc80003f04070 */
[----:B------:R-:W-:Y:S01]  /*10c0*/  ISETP.GT.U32.AND.EX P0, PT, R9, RZ, PT, P0 ;  /* 0x000000ff0900720c */ /* 0x000fe20003f04100 */
[----:B0-----:R-:W-:-:S09]  /*10d0*/  ULEA UR4, UR5, UR4, 0x18 ;  /* 0x0000000405047291 */ /* 0x001fd2000f8ec0ff */
[----:B------:R-:W0:Y:S04]  /*10e0*/  LDS.64 R4, [UR4+0x18] ;  /* 0x00001804ff047984 */ /* 0x000e280008000a00 */
[----:B------:R-:W1:Y:S01]  /*10f0*/  LDS.128 R12, [UR4+0x20] ;  /* 0x00002004ff0c7984 */ /* 0x000e620008000c00 */
[----:B0-----:R-:W-:-:S10]  /*1100*/  DADD R4, R2, R4 ;  /* 0x0000000002047229 */ /* 0x001fd40000000004 */
[----:B------:R-:W-:Y:S02]  /*1110*/  FSEL R2, R4, R2, P0 ;  /* 0x0000000204027208 */ /* 0x000fe40000000000 */
[----:B------:R-:W-:Y:S02]  /*1120*/  FSEL R3, R5, R3, P0 ;  /* 0x0000000305037208 */ /* 0x000fe40000000000 */
[----:B------:R-:W0:Y:S01]  /*1130*/  LDS.128 R4, [UR4+0x30] ;  /* 0x00003004ff047984 */ /* 0x000e220008000c00 */
[----:B------:R-:W-:-:S03]  /*1140*/  ISETP.GT.U32.AND P0, PT, R8, 0x40, PT ;  /* 0x000000400800780c */ /* 0x000fc60003f04070 */
[----:B-1----:R-:W-:Y:S01]  /*1150*/  DADD R12, R12, R2 ;  /* 0x000000000c0c7229 */ /* 0x002fe20000000002 */
[----:B------:R-:W-:-:S09]  /*1160*/  ISETP.GT.U32.AND.EX P0, PT, R9, RZ, PT, P0 ;  /* 0x000000ff0900720c */ /* 0x000fd20003f04100 */
[----:B------:R-:W-:Y:S02]  /*1170*/  FSEL R2, R12, R2, P0 ;  /* 0x000000020c027208 */ /* 0x000fe40000000000 */
[----:B------:R-:W-:Y:S02]  /*1180*/  FSEL R3, R13, R3, P0 ;  /* 0x000000030d037208 */ /* 0x000fe40000000000 */
[----:B------:R-:W-:-:S04]  /*1190*/  ISETP.GT.U32.AND P0, PT, R8, 0x60, PT ;  /* 0x000000600800780c */ /* 0x000fc80003f04070 */
[----:B------:R-:W-:Y:S01]  /*11a0*/  DADD R14, R2, R14 ;  /* 0x00000000020e7229 */ /* 0x000fe2000000000e */
[----:B------:R-:W-:-:S09]  /*11b0*/  ISETP.GT.U32.AND.EX P0, PT, R9, RZ, PT, P0 ;  /* 0x000000ff0900720c */ /* 0x000fd20003f04100 */
[----:B------:R-:W-:Y:S02]  /*11c0*/  FSEL R2, R14, R2, P0 ;  /* 0x000000020e027208 */ /* 0x000fe40000000000 */
[----:B------:R-:W-:Y:S02]  /*11d0*/  FSEL R3, R15, R3, P0 ;  /* 0x000000030f037208 */ /* 0x000fe40000000000 */
[----:B------:R-:W1:Y:S01]  /*11e0*/  LDS.128 R12, [UR4+0x40] ;  /* 0x00004004ff0c7984 */ /* 0x000e620008000c00 */
[----:B------:R-:W-:-:S03]  /*11f0*/  ISETP.GT.U32.AND P0, PT, R8, 0x80, PT ;  /* 0x000000800800780c */ /* 0x000fc60003f04070 */
[----:B0-----:R-:W-:Y:S01]  /*1200*/  DADD R4, R4, R2 ;  /* 0x0000000004047229 */ /* 0x001fe20000000002 */
        /* <DEDUP_REMOVED lines=52> */
[----:B------:R-:W-:-:S04]  /*1550*/  ISETP.GT.U32.AND P0, PT, R8, 0x1c0, PT ;  /* 0x000001c00800780c */ /* 0x000fc80003f04070 */
        /* <DEDUP_REMOVED lines=8> */
[----:B------:R-:W-:Y:S01]  /*15e0*/  FSEL R3, R15, R3, P0 ;  /* 0x000000030f037208 */ /* 0x000fe20000000000 */
[----:B------:R-:W-:Y:S06]  /*15f0*/  BRA `(.L_x_75) ;  /* 0x0000000c00f47947 */ /* 0x000fec0003800000 */
.L_x_61:
[----:B------:R-:W0:Y:S01]  /*1600*/  S2R R0, SR_TID.X ;  /* 0x0000000000007919 */ /* 0x000e220000002100 */
[----:B------:R-:W0:Y:S02]  /*1610*/  LDC.64 R4, c[0x0][0x380] ;  /* 0x0000e000ff047b82 */ /* 0x000e240000000a00 */
[----:B0-----:R-:W-:-:S05]  /*1620*/  IMAD.WIDE.U32 R4, R0, 0x8, R4 ;  /* 0x0000000800047825 */ /* 0x001fca00078e0004 */
[----:B------:R-:W2:Y:S04]  /*1630*/  LDG.E.64 R2, desc[UR6][R4.64] ;  /* 0x0000000604027981 */ /* 0x000ea8000c1e1b00 */
[----:B------:R-:W2:Y:S04]  /*1640*/  LDG.E.64 R6, desc[UR6][R4.64+0x1000] ;  /* 0x0010000604067981 */ /* 0x000ea8000c1e1b00 */
[----:B------:R-:W3:Y:S04]  /*1650*/  LDG.E.64 R10, desc[UR6][R4.64+0x2000] ;  /* 0x00200006040a7981 */ /* 0x000ee8000c1e1b00 */
[----:B------:R-:W4:Y:S04]  /*1660*/  LDG.E.64 R12, desc[UR6][R4.64+0x3000] ;  /* 0x00300006040c7981 */ /* 0x000f28000c1e1b00 */
[----:B------:R-:W5:Y:S04]  /*1670*/  LDG.E.64 R14, desc[UR6][R4.64+0x4000] ;  /* 0x00400006040e7981 */ /* 0x000f68000c1e1b00 */
[----:B------:R-:W5:Y:S04]  /*1680*/  LDG.E.64 R16, desc[UR6][R4.64+0x5000] ;  /* 0x0050000604107981 */ /* 0x000f68000c1e1b00 */
[----:B------:R-:W5:Y:S01]  /*1690*/  LDG.E.64 R18, desc[UR6][R4.64+0x6000] ;  /* 0x0060000604127981 */ /* 0x000f62000c1e1b00 */
[----:B--2---:R-:W-:-:S08]  /*16a0*/  DADD R2, R2, R6 ;  /* 0x0000000002027229 */ /* 0x004fd00000000006 */
[----:B---3--:R-:W-:-:S08]  /*16b0*/  DADD R2, R10, R2 ;  /* 0x000000000a027229 */ /* 0x008fd00000000002 */
[----:B----4-:R-:W-:Y:S01]  /*16c0*/  DADD R2, R12, R2 ;  /* 0x000000000c027229 */ /* 0x010fe20000000002 */
[----:B------:R-:W-:-:S04]  /*16d0*/  IADD3 R12, P1, PT, R8, -0xe00, RZ ;  /* 0xfffff200080c7810 */ /* 0x000fc80007f3e0ff */
[----:B------:R-:W-:Y:S02]  /*16e0*/  ISETP.GE.U32.AND P0, PT, R12, 0xe00, PT ;  /* 0x00000e000c00780c */ /* 0x000fe40003f06070 */
[----:B------:R-:W-:Y:S01]  /*16f0*/  IADD3.X R13, PT, PT, R9, -0x1, RZ, P1, !PT ;  /* 0xffffffff090d7810 */ /* 0x000fe20000ffe4ff */
[----:B-----5:R-:W-:-:S03]  /*1700*/  DADD R2, R14, R2 ;  /* 0x000000000e027229 */ /* 0x020fc60000000002 */
[----:B------:R-:W-:-:S05]  /*1710*/  ISETP.GE.U32.AND.EX P0, PT, R13, RZ, PT, P0 ;  /* 0x000000ff0d00720c */ /* 0x000fca0003f06100 */
[----:B------:R-:W-:-:S08]  /*1720*/  DADD R2, R16, R2 ;  /* 0x0000000010027229 */ /* 0x000fd00000000002 */
[----:B------:R-:W-:Y:S01]  /*1730*/  DADD R6, R18, R2 ;  /* 0x0000000012067229 */ /* 0x000fe20000000002 */
[----:B------:R-:W-:Y:S02]  /*1740*/  IMAD.MOV.U32 R3, RZ, RZ, 0xe00 ;  /* 0x00000e00ff037424 */ /* 0x000fe400078e00ff */
[----:B------:R-:W-:Y:S01]  /*1750*/  IMAD.MOV.U32 R2, RZ, RZ, RZ ;  /* 0x000000ffff027224 */ /* 0x000fe200078e00ff */
[----:B------:R-:W-:Y:S07]  /*1760*/  @!P0 BRA `(.L_x_76) ;  /* 0x0000000000748947 */ /* 0x000fee0003800000 */
[----:B------:R-:W0:Y:S01]  /*1770*/  LDC.64 R8, c[0x0][0x390] ;  /* 0x0000e400ff087b82 */ /* 0x000e220000000a00 */
[----:B------:R-:W-:Y:S02]  /*1780*/  IMAD.MOV.U32 R3, RZ, RZ, 0xe00 ;  /* 0x00000e00ff037424 */ /* 0x000fe400078e00ff */
[----:B------:R-:W-:-:S07]  /*1790*/  IMAD.MOV.U32 R2, RZ, RZ, RZ ;  /* 0x000000ffff027224 */ /* 0x000fce00078e00ff */
.L_x_78:
[----:B------:R-:W-:-:S04]  /*17a0*/  LEA R16, P0, R3, R4, 0x3 ;  /* 0x0000000403107211 */ /* 0x000fc800078018ff */
[----:B------:R-:W-:-:S05]  /*17b0*/  LEA.HI.X R17, R3, R5, R2, 0x3, P0 ;  /* 0x0000000503117211 */ /* 0x000fca00000f1c02 */
[----:B------:R-:W2:Y:S04]  /*17c0*/  LDG.E.64 R18, desc[UR6][R16.64] ;  /* 0x0000000610127981 */ /* 0x000ea8000c1e1b00 */
[----:B------:R-:W3:Y:S04]  /*17d0*/  LDG.E.64 R20, desc[UR6][R16.64+0x1000] ;  /* 0x0010000610147981 */ /* 0x000ee8000c1e1b00 */
[----:B------:R-:W4:Y:S04]  /*17e0*/  LDG.E.64 R22, desc[UR6][R16.64+0x2000] ;  /* 0x0020000610167981 */ /* 0x000f28000c1e1b00 */
[----:B------:R-:W5:Y:S04]  /*17f0*/  LDG.E.64 R24, desc[UR6][R16.64+0x3000] ;  /* 0x0030000610187981 */ /* 0x000f68000c1e1b00 */
[----:B------:R-:W5:Y:S04]  /*1800*/  LDG.E.64 R26, desc[UR6][R16.64+0x4000] ;  /* 0x00400006101a7981 */ /* 0x000f68000c1e1b00 */
[----:B------:R-:W5:Y:S04]  /*1810*/  LDG.E.64 R10, desc[UR6][R16.64+0x5000] ;  /* 0x00500006100a7981 */ /* 0x000f68000c1e1b00 */
[----:B------:R-:W5:Y:S01]  /*1820*/  LDG.E.64 R14, desc[UR6][R16.64+0x6000] ;  /* 0x00600006100e7981 */ /* 0x000f62000c1e1b00 */
[----:B--2---:R-:W-:Y:S01]  /*1830*/  DADD R18, R18, R6 ;  /* 0x0000000012127229 */ /* 0x004fe20000000006 */
[----:B0-----:R-:W-:-:S04]  /*1840*/  IADD3 R6, P1, PT, -R3, R8, RZ ;  /* 0x0000000803067210 */ /* 0x001fc80007f3e1ff */
[----:B------:R-:W-:Y:S01]  /*1850*/  ISETP.GE.U32.AND P0, PT, R6, 0xe00, PT ;  /* 0x00000e000600780c */ /* 0x000fe20003f06070 */
[----:B------:R-:W-:Y:S02]  /*1860*/  IMAD.X R6, R9, 0x1, ~R2, P1 ;  /* 0x0000000109067824 */ /* 0x000fe400008e0e02 */
[----:B---3--:R-:W-:-:S03]  /*1870*/  DADD R18, R20, R18 ;  /* 0x0000000014127229 */ /* 0x008fc60000000012 */
[----:B------:R-:W-:-:S05]  /*1880*/  ISETP.GE.U32.AND.EX P0, PT, R6, RZ, PT, P0 ;  /* 0x000000ff0600720c */ /* 0x000fca0003f06100 */
[----:B----4-:R-:W-:-:S08]  /*1890*/  DADD R18, R22, R18 ;  /* 0x0000000016127229 */ /* 0x010fd00000000012 */
[----:B-----5:R-:W-:-:S08]  /*18a0*/  DADD R18, R24, R18 ;  /* 0x0000000018127229 */ /* 0x020fd00000000012 */
[----:B------:R-:W-:-:S08]  /*18b0*/  DADD R18, R26, R18 ;  /* 0x000000001a127229 */ /* 0x000fd00000000012 */
[----:B------:R-:W-:-:S08]  /*18c0*/  DADD R10, R10, R18 ;  /* 0x000000000a0a7229 */ /* 0x000fd00000000012 */
[----:B------:R-:W-:Y:S01]  /*18d0*/  DADD R6, R14, R10 ;  /* 0x000000000e067229 */ /* 0x000fe2000000000a */
[----:B------:R-:W-:Y:S10]  /*18e0*/  @!P0 BRA `(.L_x_77) ;  /* 0x0000000800208947 */ /* 0x000ff40003800000 */
[----:B------:R-:W-:-:S05]  /*18f0*/  IADD3 R3, P0, PT, R3, 0xe00, RZ ;  /* 0x00000e0003037810 */ /* 0x000fca0007f1e0ff */
[----:B------:R-:W-:Y:S01]  /*1900*/  IMAD.X R2, RZ, RZ, R2, P0 ;  /* 0x000000ffff027224 */ /* 0x000fe200000e0602 */
[----:B------:R-:W-:-:S04]  /*1910*/  ISETP.GT.U32.AND P0, PT, R3, R12, PT ;  /* 0x0000000c0300720c */ /* 0x000fc80003f04070 */
[----:B------:R-:W-:-:S13]  /*1920*/  ISETP.GT.U32.AND.EX P0, PT, R2, R13, PT, P0 ;  /* 0x0000000d0200720c */ /* 0x000fda0003f04100 */
[----:B------:R-:W-:Y:S05]  /*1930*/  @!P0 BRA `(.L_x_78) ;  /* 0xfffffffc00988947 */ /* 0x000fea000383ffff */
.L_x_76:
[----:B------:R-:W-:Y:S01]  /*1940*/  IMAD.IADD R5, R8, 0x1, -R3 ;  /* 0x0000000108057824 */ /* 0x000fe200078e0a03 */
[----:B------:R-:W-:Y:S01]  /*1950*/  ISETP.GE.U32.AND P1, PT, R3, R8, PT ;  /* 0x000000080300720c */ /* 0x000fe20003f26070 */
[----:B------:R-:W-:Y:S03]  /*1960*/  BSSY.RECONVERGENT B1, `(.L_x_77) ;  /* 0x0000080000017945 */ /* 0x000fe60003800200 */
[----:B------:R-:W-:-:S04]  /*1970*/  ISETP.GE.AND P0, PT, R0, R5, PT ;  /* 0x000000050000720c */ /* 0x000fc80003f06270 */
[----:B------:R-:W-:-:S13]  /*1980*/  ISETP.GE.U32.OR.EX P0, PT, R2, R9, P0, P1 ;  /* 0x000000090200720c */ /* 0x000fda0000706510 */
[----:B------:R-:W-:Y:S05]  /*1990*/  @P0 BRA `(.L_x_79) ;  /* 0x0000000400f00947 */ /* 0x000fea0003800000 */
[----:B------:R-:W-:Y:S01]  /*19a0*/  LOP3.LUT R4, RZ, R0, RZ, 0x33, !PT ;  /* 0x00000000ff047212 */ /* 0x000fe200078e33ff */
[----:B------:R-:W-:Y:S01]  /*19b0*/  BSSY.RECONVERGENT B2, `(.L_x_80) ;  /* 0x0000038000027945 */ /* 0x000fe20003800200 */
[----:B------:R-:W-:Y:S02]  /*19c0*/  IMAD.MOV.U32 R42, RZ, RZ, R0 ;  /* 0x000000ffff2a7224 */ /* 0x000fe400078e0000 */
[----:B------:R-:W-:-:S04]  /*19d0*/  IADD3 R8, PT, PT, -R3, R8, R4 ;  /* 0x0000000803087210 */ /* 0x000fc80007ffe104 */
[C---:B------:R-:W-:Y:S02]  /*19e0*/  ISETP.GE.U32.AND P1, PT, R8.reuse, 0x1e00, PT ;  /* 0x00001e000800780c */ /* 0x040fe40003f26070 */
[----:B------:R-:W-:-:S04]  /*19f0*/  LEA.HI R4, R8, 0x1, RZ, 0x17 ;  /* 0x0000000108047811 */ /* 0x000fc800078fb8ff */
[----:B------:R-:W-:-:S04]  /*1a00*/  LOP3.LUT R5, R4, 0xf, RZ, 0xc0, !PT ;  /* 0x0000000f04057812 */ /* 0x000fc800078ec0ff */
[----:B------:R-:W-:-:S03]  /*1a10*/  ISETP.NE.AND P0, PT, R5, RZ, PT ;  /* 0x000000ff0500720c */ /* 0x000fc60003f05270 */
[----:B------:R-:W-:Y:S10]  /*1a20*/  @!P1 BRA `(.L_x_81) ;  /* 0x0000000000c09947 */ /* 0x000ff40003800000 */
[----:B------:R-:W0:Y:S01]  /*1a30*/  LDCU.64 UR4, c[0x0][0x380] ;  /* 0x00007000ff0477ac */ /* 0x000e220008000a00 */
[----:B------:R-:W-:Y:S01]  /*1a40*/  IADD3 R9, P2, PT, R0, R3, RZ ;  /* 0x0000000300097210 */ /* 0x000fe20007f5e0ff */
[----:B------:R-:W-:Y:S01]  /*1a50*/  IMAD.MOV.U32 R42, RZ, RZ, R0 ;  /* 0x000000ffff2a7224 */ /* 0x000fe200078e0000 */
[----:B------:R-:W-:-:S03]  /*1a60*/  LOP3.LUT R43, R4, 0xfffff0, RZ, 0xc0, !PT ;  /* 0x00fffff0042b7812 */ /* 0x000fc600078ec0ff */
[----:B------:R-:W-:Y:S02]  /*1a70*/  IMAD.X R10, RZ, RZ, R2, P2 ;  /* 0x000000ffff0a7224 */ /* 0x000fe400010e0602 */
[----:B------:R-:W-:Y:S01]  /*1a80*/  IMAD.MOV R43, RZ, RZ, -R43 ;  /* 0x000000ffff2b7224 */ /* 0x000fe200078e0a2b */
[----:B0-----:R-:W-:-:S04]  /*1a90*/  LEA R8, P1, R9, UR4, 0x3 ;  /* 0x0000000409087c11 */ /* 0x001fc8000f8218ff */
[----:B------:R-:W-:Y:S02]  /*1aa0*/  IADD3 R8, P2, PT, R8, 0x8000, RZ ;  /* 0x0000800008087810 */ /* 0x000fe40007f5e0ff */
[----:B------:R-:W-:-:S05]  /*1ab0*/  LEA.HI.X R9, R9, UR5, R10, 0x3, P1 ;  /* 0x0000000509097c11 */ /* 0x000fca00088f1c0a */
[----:B------:R-:W-:-:S07]  /*1ac0*/  IMAD.X R9, RZ, RZ, R9, P2 ;  /* 0x000000ffff097224 */ /* 0x000fce00010e0609 */
.L_x_82:
[----:B------:R-:W2:Y:S04]  /*1ad0*/  LDG.E.64 R10, desc[UR6][R8.64+-0x8000] ;  /* 0xff800006080a7981 */ /* 0x000ea8000c1e1b00 */
[----:B------:R-:W3:Y:S04]  /*1ae0*/  LDG.E.64 R12, desc[UR6][R8.64+-0x7000] ;  /* 0xff900006080c7981 */ /* 0x000ee8000c1e1b00 */
[----:B------:R-:W4:Y:S04]  /*1af0*/  LDG.E.64 R14, desc[UR6][R8.64+-0x6000] ;  /* 0xffa00006080e7981 */ /* 0x000f28000c1e1b00 */
[----:B------:R-:W5:Y:S04]  /*1b00*/  LDG.E.64 R16, desc[UR6][R8.64+-0x5000] ;  /* 0xffb0000608107981 */ /* 0x000f68000c1e1b00 */
        /* <DEDUP_REMOVED lines=11> */
[----:B------:R0:W5:Y:S01]  /*1bc0*/  LDG.E.64 R40, desc[UR6][R8.64+0x7000] ;  /* 0x0070000608287981 */ /* 0x000162000c1e1b00 */
[----:B------:R-:W-:-:S02]  /*1bd0*/  VIADD R43, R43, 0x10 ;  /* 0x000000102b2b7836 */ /* 0x000fc40000000000 */
        /* <DEDUP_REMOVED lines=21> */
.L_x_81:
[----:B------:R-:W-:Y:S05]  /*1d30*/  BSYNC.RECONVERGENT B2 ;  /* 0x0000000000027941 */ /* 0x000fea0003800200 */
.L_x_80:
[----:B------:R-:W-:Y:S05]  /*1d40*/  @!P0 BRA `(.L_x_79) ;  /* 0x0000000400048947 */ /* 0x000fea0003800000 */
[----:B------:R-:W-:Y:S01]  /*1d50*/  ISETP.GE.U32.AND P1, PT, R5, 0x8, PT ;  /* 0x000000080500780c */ /* 0x000fe20003f26070 */
[----:B------:R-:W-:Y:S01]  /*1d60*/  BSSY.RECONVERGENT B2, `(.L_x_83) ;  /* 0x000001a000027945 */ /* 0x000fe20003800200 */
[----:B------:R-:W-:-:S04]  /*1d70*/  LOP3.LUT R26, R4, 0x7, RZ, 0xc0, !PT ;  /* 0x00000007041a7812 */ /* 0x000fc800078ec0ff */
[----:B------:R-:W-:-:S07]  /*1d80*/  ISETP.NE.AND P0, PT, R26, RZ, PT ;  /* 0x000000ff1a00720c */ /* 0x000fce0003f05270 */
[----:B------:R-:W-:Y:S06]  /*1d90*/  @!P1 BRA `(.L_x_84) ;  /* 0x0000000000589947 */ /* 0x000fec0003800000 */
[----:B------:R-:W0:Y:S01]  /*1da0*/  LDCU.64 UR4, c[0x0][0x380] ;  /* 0x00007000ff0477ac */ /* 0x000e220008000a00 */
[----:B------:R-:W-:-:S05]  /*1db0*/  IADD3 R5, P1, PT, R42, R3, RZ ;  /* 0x000000032a057210 */ /* 0x000fca0007f3e0ff */
[----:B------:R-:W-:Y:S01]  /*1dc0*/  IMAD.X R10, RZ, RZ, R2, P1 ;  /* 0x000000ffff0a7224 */ /* 0x000fe200008e0602 */
[----:B0-----:R-:W-:-:S04]  /*1dd0*/  LEA R8, P1, R5, UR4, 0x3 ;  /* 0x0000000405087c11 */ /* 0x001fc8000f8218ff */
        /* <DEDUP_REMOVED lines=18> */
.L_x_84:
[----:B------:R-:W-:Y:S05]  /*1f00*/  BSYNC.RECONVERGENT B2 ;  /* 0x0000000000027941 */ /* 0x000fea0003800200 */
.L_x_83:
        /* <DEDUP_REMOVED lines=20> */
.L_x_86:
[----:B------:R-:W-:Y:S05]  /*2050*/  BSYNC.RECONVERGENT B2 ;  /* 0x0000000000027941 */ /* 0x000fea0003800200 */
.L_x_85:
[----:B------:R-:W-:Y:S05]  /*2060*/  @!P0 BRA `(.L_x_79) ;  /* 0x00000000003c8947 */ /* 0x000fea0003800000 */
[----:B------:R-:W0:Y:S01]  /*2070*/  LDCU.64 UR4, c[0x0][0x380] ;  /* 0x00007000ff0477ac */ /* 0x000e220008000a00 */
[----:B------:R-:W-:Y:S01]  /*2080*/  IADD3 R3, P0, PT, R42, R3, RZ ;  /* 0x000000032a037210 */ /* 0x000fe20007f1e0ff */
[----:B------:R-:W-:-:S04]  /*2090*/  IMAD.MOV R4, RZ, RZ, -R16 ;  /* 0x000000ffff047224 */ /* 0x000fc800078e0a10 */
[----:B------:R-:W-:Y:S01]  /*20a0*/  IMAD.X R2, RZ, RZ, R2, P0 ;  /* 0x000000ffff027224 */ /* 0x000fe200000e0602 */
[----:B0-----:R-:W-:-:S04]  /*20b0*/  LEA R5, P1, R3, UR4, 0x3 ;  /* 0x0000000403057c11 */ /* 0x001fc8000f8218ff */
[----:B------:R-:W-:-:S09]  /*20c0*/  LEA.HI.X R8, R3, UR5, R2, 0x3, P1 ;  /* 0x0000000503087c11 */ /* 0x000fd200088f1c02 */
.L_x_87:
        /* <DEDUP_REMOVED lines=9> */
.L_x_79:
[----:B------:R-:W-:Y:S05]  /*2160*/  BSYNC.RECONVERGENT B1 ;  /* 0x0000000000017941 */ /* 0x000fea0003800200 */
.L_x_77:
        /* <DEDUP_REMOVED lines=40> */
[----:B------:R-:W-:-:S03]  /*23f0*/  FSEL R5, R5, R3, P0 ;  /* 0x0000000305057208 */ /* 0x000fc60000000000 */
[----:B0-----:R-:W-:Y:S02]  /*2400*/  IMAD.MOV.U32 R2, RZ, RZ, R0 ;  /* 0x000000ffff027224 */ /* 0x001fe400078e0000 */
[----:B------:R-:W-:-:S04]  /*2410*/  IMAD.MOV.U32 R3, RZ, RZ, R5 ;  /* 0x000000ffff037224 */ /* 0x000fc800078e0005 */
[----:B------:R-:W-:Y:S05]  /*2420*/  @P1 BRA `(.L_x_75) ;  /* 0x0000000000681947 */ /* 0x000fea0003800000 */
        /* <DEDUP_REMOVED lines=26> */
.L_x_75:
[----:B------:R-:W-:Y:S05]  /*25d0*/  BSYNC.RECONVERGENT B0 ;  /* 0x0000000000007941 */ /* 0x000fea0003800200 */
.L_x_60:
[----:B------:R-:W-:Y:S05]  /*25e0*/  @P1 EXIT ;  /* 0x000000000000194d */ /* 0x000fea0003800000 */
[----:B------:R-:W0:Y:S01]  /*25f0*/  LDCU.64 UR4, c[0x0][0x3a0] ;  /* 0x00007400ff0477ac */ /* 0x000e220008000a00 */
[----:B------:R-:W1:Y:S01]  /*2600*/  LDC.64 R4, c[0x0][0x388] ;  /* 0x0000e200ff047b82 */ /* 0x000e620000000a00 */
[----:B0-----:R-:W-:-:S07]  /*2610*/  DADD R2, R2, UR4 ;  /* 0x0000000402027e29 */ /* 0x001fce0008000000 */
[----:B-1----:R-:W-:Y:S01]  /*2620*/  STG.E.64 desc[UR6][R4.64], R2 ;  /* 0x0000000204007986 */ /* 0x002fe2000c101b06 */
[----:B------:R-:W-:Y:S05]  /*2630*/  EXIT ;  /* 0x000000000000794d */ /* 0x000fea0003800000 */
.L_x_88:
        /* <DEDUP_REMOVED lines=12> */
.L_x_1694:


//--------------------- .text._ZN3cub18CUB_300001_SM_10006detail6reduce28DeviceReduceSingleTileKernelINS2_10policy_hubIdjN4cuda3std3__44plusIdEEE10Policy1000EPdSC_iS9_ddNS7_10__identityEEEvT0_T1_T2_T3_T4_T6_ --------------------------
	.section	.text._ZN3cub18CUB_300001_SM_10006detail6reduce28DeviceReduceSingleTileKernelINS2_10policy_hubIdjN4cuda3std3__44plusIdEEE10Policy1000EPdSC_iS9_ddNS7_10__identityEEEvT0_T1_T2_T3_T4_T6_,"ax",@progbits
	.align	128
        .global         _ZN3cub18CUB_300001_SM_10006detail6reduce28DeviceReduceSingleTileKernelINS2_10policy_hubIdjN4cuda3std3__44plusIdEEE10Policy1000EPdSC_iS9_ddNS7_10__identityEEEvT0_T1_T2_T3_T4_T6_
        .type           _ZN3cub18CUB_300001_SM_10006detail6reduce28DeviceReduceSingleTileKernelINS2_10policy_hubIdjN4cuda3std3__44plusIdEEE10Policy1000EPdSC_iS9_ddNS7_10__identityEEEvT0_T1_T2_T3_T4_T6_,@function
        .size           _ZN3cub18CUB_300001_SM_10006detail6reduce28DeviceReduceSingleTileKernelINS2_10policy_hubIdjN4cuda3std3__44plusIdEEE10Policy1000EPdSC_iS9_ddNS7_10__identityEEEvT0_T1_T2_T3_T4_T6_,(.L_x_1695 - _ZN3cub18CUB_300001_SM_10006detail6reduce28DeviceReduceSingleTileKernelINS2_10policy_hubIdjN4cuda3std3__44plusIdEEE10Policy1000EPdSC_iS9_ddNS7_10__identityEEEvT0_T1_T2_T3_T4_T6_)
        .other          _ZN3cub18CUB_300001_SM_10006detail6reduce28DeviceReduceSingleTileKernelINS2_10policy_hubIdjN4cuda3std3__44plusIdEEE10Policy1000EPdSC_iS9_ddNS7_10__identityEEEvT0_T1_T2_T3_T4_T6_,@"STO_CUDA_ENTRY STV_DEFAULT"
_ZN3cub18CUB_300001_SM_10006detail6reduce28DeviceReduceSingleTileKernelINS2_10policy_hubIdjN4cuda3std3__44plusIdEEE10Policy1000EPdSC_iS9_ddNS7_10__identityEEEvT0_T1_T2_T3_T4_T6_:
.text._ZN3cub18CUB_300001_SM_10006detail6reduce28DeviceReduceSingleTileKernelINS2_10policy_hubIdjN4cuda3std3__44plusIdEEE10Policy1000EPdSC_iS9_ddNS7_10__identityEEEvT0_T1_T2_T3_T4_T6_:
        /* <DEDUP_REMOVED lines=13> */
.L_x_89:
        /* <DEDUP_REMOVED lines=13> */
.L_x_93:
[----:B------:R-:W-:Y:S05]  /*01a0*/  BSYNC.RECONVERGENT B1 ;  /* 0x0000000000017941 */ /* 0x000fea0003800200 */
.L_x_92:
[----:B------:R-:W-:Y:S01]  /*01b0*/  ISETP.GE.AND P0, PT, R5, R4, PT ;  /* 0x000000040500720c */ /* 0x000fe20003f06270 */
[----:B------:R-:W-:-:S12]  /*01c0*/  BSSY.RECONVERGENT B1, `(.L_x_94) ;  /* 0x0000078000017945 */ /* 0x000fd80003800200 */
[----:B------:R-:W-:Y:S05]  /*01d0*/  @P0 BRA `(.L_x_95) ;  /* 0x0000000400d80947 */ /* 0x000fea0003800000 */
[----:B------:R-:W-:Y:S01]  /*01e0*/  LOP3.LUT R9, RZ, R5, RZ, 0x33, !PT ;  /* 0x00000005ff097212 */ /* 0x000fe200078e33ff */
[----:B------:R-:W-:Y:S04]  /*01f0*/  BSSY.RECONVERGENT B2, `(.L_x_96) ;  /* 0x0000019000027945 */ /* 0x000fe80003800200 */
[----:B------:R-:W-:-:S04]  /*0200*/  IMAD.IADD R9, R9, 0x1, R4 ;  /* 0x0000000109097824 */ /* 0x000fc800078e0204 */
[C---:B------:R-:W-:Y:S01]  /*0210*/  IMAD.HI.U32 R0, R9.reuse, -0x33333333, RZ ;  /* 0xcccccccd09007827 */ /* 0x040fe200078e00ff */
[----:B------:R-:W-:-:S04]  /*0220*/  ISETP.GE.U32.AND P0, PT, R9, 0x780, PT ;  /* 0x000007800900780c */ /* 0x000fc80003f06070 */
[----:B------:R-:W-:-:S04]  /*0230*/  SHF.R.U32.HI R0, RZ, 0x9, R0 ;  /* 0x00000009ff007819 */ /* 0x000fc80000011600 */
[----:B------:R-:W-:-:S04]  /*0240*/  LOP3.LUT R2, R0, 0x3, RZ, 0xc0, !PT ;  /* 0x0000000300027812 */ /* 0x000fc800078ec0ff */
[----:B------:R-:W-:-:S13]  /*0250*/  ISETP.NE.AND P1, PT, R2, 0x3, PT ;  /* 0x000000030200780c */ /* 0x000fda0003f25270 */
[----:B------:R-:W-:Y:S05]  /*0260*/  @!P1 BRA `(.L_x_97) ;  /* 0x0000000000449947 */ /* 0x000fea0003800000 */
[----:B------:R-:W0:Y:S01]  /*0270*/  LDC.64 R8, c[0x0][0x380] ;  /* 0x0000e000ff087b82 */ /* 0x000e220000000a00 */
[----:B------:R-:W-:-:S05]  /*0280*/  VIADD R0, R0, 0x1 ;  /* 0x0000000100007836 */ /* 0x000fca0000000000 */
[----:B------:R-:W-:-:S05]  /*0290*/  LOP3.LUT R0, R0, 0x3, RZ, 0xc0, !PT ;  /* 0x0000000300007812 */ /* 0x000fca00078ec0ff */
[----:B------:R-:W-:Y:S02]  /*02a0*/  IMAD.MOV R0, RZ, RZ, -R0 ;  /* 0x000000ffff007224 */ /* 0x000fe400078e0a00 */
[----:B0-----:R-:W-:-:S04]  /*02b0*/  IMAD.WIDE.U32 R8, R5, 0x8, R8 ;  /* 0x0000000805087825 */ /* 0x001fc800078e0008 */
[----:B------:R-:W-:Y:S02]  /*02c0*/  IMAD.MOV.U32 R2, RZ, RZ, R8 ;  /* 0x000000ffff027224 */ /* 0x000fe400078e0008 */
[----:B------:R-:W-:-:S07]  /*02d0*/  IMAD.MOV.U32 R11, RZ, RZ, R9 ;  /* 0x000000ffff0b7224 */ /* 0x000fce00078e0009 */
.L_x_98:
        /* <DEDUP_REMOVED lines=10> */
.L_x_97:
[----:B------:R-:W-:Y:S05]  /*0380*/  BSYNC.RECONVERGENT B2 ;  /* 0x0000000000027941 */ /* 0x000fea0003800200 */
.L_x_96:
        /* <DEDUP_REMOVED lines=8> */
.L_x_101:
        /* <DEDUP_REMOVED lines=43> */
.L_x_100:
[----:B------:R-:W-:Y:S05]  /*06c0*/  BSYNC.RECONVERGENT B2 ;  /* 0x0000000000027941 */ /* 0x000fea0003800200 */
.L_x_99:
        /* <DEDUP_REMOVED lines=26> */
.L_x_103:
[----:B------:R-:W-:Y:S05]  /*0870*/  BSYNC.RECONVERGENT B2 ;  /* 0x0000000000027941 */ /* 0x000fea0003800200 */
.L_x_102:
        /* <DEDUP_REMOVED lines=12> */
.L_x_95:
[----:B------:R-:W-:Y:S05]  /*0940*/  BSYNC.RECONVERGENT B1 ;  /* 0x0000000000017941 */ /* 0x000fea0003800200 */
.L_x_94:
        /* <DEDUP_REMOVED lines=47> */
[----:B------:R-:W0:Y:S04]  /*0c40*/  LDS.128 R8, [UR4+0x20] ;  /* 0x00002004ff087984 */ /* 0x000e280008000c00 */
[----:B------:R-:W1:Y:S04]  /*0c50*/  LDS.128 R16, [UR4+0x30] ;  /* 0x00003004ff107984 */ /* 0x000e680008000c00 */
[----:B--2---:R-:W2:Y:S01]  /*0c60*/  LDS.128 R4, [UR4+0x40] ;  /* 0x00004004ff047984 */ /* 0x004ea20008000c00 */
[----:B0-----:R-:W-:-:S03]  /*0c70*/  DADD R8, R12, R8 ;  /* 0x000000000c087229 */ /* 0x001fc60000000008 */
[----:B------:R-:W-:Y:S05]  /*0c80*/  LDS.128 R12, [UR4+0x60] ;  /* 0x00006004ff0c7984 */ /* 0x000fea0008000c00 */
[----:B------:R-:W-:Y:S02]  /*0c90*/  DADD R2, R8, R10 ;  /* 0x0000000008027229 */ /* 0x000fe4000000000a */
[----:B------:R-:W0:Y:S06]  /*0ca0*/  LDS.128 R8, [UR4+0x50] ;  /* 0x00005004ff087984 */ /* 0x000e2c0008000c00 */
[----:B-1----:R-:W-:-:S08]  /*0cb0*/  DADD R2, R2, R16 ;  /* 0x0000000002027229 */ /* 0x002fd00000000010 */
[----:B------:R-:W-:-:S08]  /*0cc0*/  DADD R2, R2, R18 ;  /* 0x0000000002027229 */ /* 0x000fd00000000012 */
[----:B--2---:R-:W-:-:S08]  /*0cd0*/  DADD R2, R2, R4 ;  /* 0x0000000002027229 */ /* 0x004fd00000000004 */
[----:B------:R-:W-:Y:S01]  /*0ce0*/  DADD R2, R2, R6 ;  /* 0x0000000002027229 */ /* 0x000fe20000000006 */
[----:B------:R-:W1:Y:S07]  /*0cf0*/  LDS.128 R4, [UR4+0x70] ;  /* 0x00007004ff047984 */ /* 0x000e6e0008000c00 */
[----:B0-----:R-:W-:-:S08]  /*0d00*/  DADD R2, R2, R8 ;  /* 0x0000000002027229 */ /* 0x001fd00000000008 */
[----:B------:R-:W-:Y:S01]  /*0d10*/  DADD R2, R2, R10 ;  /* 0x0000000002027229 */ /* 0x000fe2000000000a */
[----:B------:R-:W0:Y:S07]  /*0d20*/  LDS.128 R8, [UR4+0x80] ;  /* 0x00008004ff087984 */ /* 0x000e2e0008000c00 */
[----:B------:R-:W-:-:S08]  /*0d30*/  DADD R2, R2, R12 ;  /* 0x0000000002027229 */ /* 0x000fd0000000000c */
[----:B------:R-:W-:Y:S01]  /*0d40*/  DADD R2, R2, R14 ;  /* 0x0000000002027229 */ /* 0x000fe2000000000e */
[----:B------:R-:W2:Y:S07]  /*0d50*/  LDS.128 R12, [UR4+0x90] ;  /* 0x00009004ff0c7984 */ /* 0x000eae0008000c00 */
[----:B-1----:R-:W-:-:S08]  /*0d60*/  DADD R2, R2, R4 ;  /* 0x0000000002027229 */ /* 0x002fd00000000004 */
[----:B------:R-:W-:Y:S01]  /*0d70*/  DADD R2, R2, R6 ;  /* 0x0000000002027229 */ /* 0x000fe20000000006 */
[----:B------:R-:W1:Y:S07]  /*0d80*/  LDS.128 R4, [UR4+0xa0] ;  /* 0x0000a004ff047984 */ /* 0x000e6e0008000c00 */
[----:B0-----:R-:W-:Y:S01]  /*0d90*/  DADD R2, R2, R8 ;  /* 0x0000000002027229 */ /* 0x001fe20000000008 */
[----:B------:R-:W0:Y:S07]  /*0da0*/  LDS.64 R8, [UR4+0xb0] ;  /* 0x0000b004ff087984 */ /* 0x000e2e0008000a00 */
[----:B------:R-:W-:-:S08]  /*0db0*/  DADD R2, R2, R10 ;  /* 0x0000000002027229 */ /* 0x000fd0000000000a */
[----:B--2---:R-:W-:-:S08]  /*0dc0*/  DADD R2, R2, R12 ;  /* 0x0000000002027229 */ /* 0x004fd0000000000c */
[----:B------:R-:W-:-:S08]  /*0dd0*/  DADD R2, R2, R14 ;  /* 0x0000000002027229 */ /* 0x000fd0000000000e */
[----:B-1----:R-:W-:-:S08]  /*0de0*/  DADD R2, R2, R4 ;  /* 0x0000000002027229 */ /* 0x002fd00000000004 */
[----:B------:R-:W-:-:S08]  /*0df0*/  DADD R2, R2, R6 ;  /* 0x0000000002027229 */ /* 0x000fd00000000006 */
[----:B0-----:R-:W-:Y:S01]  /*0e00*/  DADD R12, R2, R8 ;  /* 0x00000000020c7229 */ /* 0x001fe20000000008 */
[----:B------:R-:W-:Y:S10]  /*0e10*/  BRA `(.L_x_105) ;  /* 0x0000001800487947 */ /* 0x000ff40003800000 */
.L_x_104:
        /* <DEDUP_REMOVED lines=32> */
[----:B------:R-:W-:Y:S01]  /*1020*/  VIADD R0, R2, 0x10 ;  /* 0x0000001002007836 */ /* 0x000fe20000000000 */
[----:B------:R-:W-:Y:S02]  /*1030*/  @!P1 SHF.R.U32.HI R2, RZ, 0x2, R3 ;  /* 0x00000002ff029819 */ /* 0x000fe40000011603 */
[----:B------:R-:W1:Y:S02]  /*1040*/  SHFL.DOWN PT, R7, R11, 0x8, R5 ;  /* 0x090000000b077989 */ /* 0x000e6400000e0005 */
[----:B------:R-:W-:Y:S01]  /*1050*/  @!P1 LOP3.LUT R2, R2, 0xf8, RZ, 0xc0, !PT ;  /* 0x000000f802029812 */ /* 0x000fe200078ec0ff */
[----:B-1----:R-:W-:-:S10]  /*1060*/  DADD R6, R6, R10 ;  /* 0x0000000006067229 */ /* 0x002fd4000000000a */
[----:B------:R-:W-:Y:S02]  /*1070*/  FSEL R8, R10, R6, P0 ;  /* 0x000000060a087208 */ /* 0x000fe40000000000 */
[----:B------:R-:W-:Y:S02]  /*1080*/  FSEL R9, R11, R7, P0 ;  /* 0x000000070b097208 */ /* 0x000fe40000000000 */
[----:B------:R-:W-:Y:S01]  /*1090*/  @!P1 MOV R10, 0x400 ;  /* 0x00000400000a9802 */ /* 0x000fe20000000f00 */
[----:B------:R-:W-:Y:S01]  /*10a0*/  SHFL.DOWN PT, R6, R8, 0x10, R5 ;  /* 0x0a00000008067989 */ /* 0x000fe200000e0005 */
[----:B------:R-:W-:Y:S02]  /*10b0*/  ISETP.GT.AND P0, PT, R0, R5, PT ;  /* 0x000000050000720c */ /* 0x000fe40003f04270 */
[----:B0-----:R-:W-:Y:S01]  /*10c0*/  @!P1 LEA R11, R13, R10, 0x18 ;  /* 0x0000000a0d0b9211 */ /* 0x001fe200078ec0ff */
        /* <DEDUP_REMOVED lines=13> */
[----:B------:R-:W0:Y:S04]  /*11a0*/  LDS.128 R16, [UR4+0x20] ;  /* 0x00002004ff107984 */ /* 0x000e280008000c00 */
[----:B-1----:R-:W1:Y:S01]  /*11b0*/  LDS.128 R8, [UR4+0x30] ;  /* 0x00003004ff087984 */ /* 0x002e620008000c00 */
[----:B0-----:R-:W-:-:S10]  /*11c0*/  DADD R16, R12, R16 ;  /* 0x000000000c107229 */ /* 0x001fd40000000010 */
[----:B------:R-:W-:Y:S02]  /*11d0*/  FSEL R2, R16, R12, P1 ;  /* 0x0000000c10027208 */ /* 0x000fe40000800000 */
[----:B------:R-:W-:Y:S02]  /*11e0*/  FSEL R3, R17, R13, P1 ;  /* 0x0000000d11037208 */ /* 0x000fe40000800000 */
[----:B------:R-:W-:Y:S01]  /*11f0*/  ISETP.GT.AND P1, PT, R4, 0x40, PT ;  /* 0x000000400400780c */ /* 0x000fe20003f24270 */
[----:B------:R-:W0:Y:S03]  /*1200*/  LDS.128 R12, [UR4+0x40] ;  /* 0x00004004ff0c7984 */ /* 0x000e260008000c00 */
        /* <DEDUP_REMOVED lines=65> */
[----:B------:R-:W1:Y:S01]  /*1620*/  LDS.64 R2, [UR4+0xb0] ;  /* 0x0000b004ff027984 */ /* 0x000e620008000a00 */
        /* <DEDUP_REMOVED lines=11> */
[----:B------:R-:W-:Y:S01]  /*16e0*/  FSEL R13, R3, R7, P1 ;  /* 0x00000007030d7208 */ /* 0x000fe20000800000 */
[----:B------:R-:W-:Y:S06]  /*16f0*/  BRA `(.L_x_105) ;  /* 0x0000001000107947 */ /* 0x000fec0003800000 */
.L_x_91:
[----:B------:R-:W0:Y:S01]  /*1700*/  S2R R0, SR_TID.X ;  /* 0x0000000000007919 */ /* 0x000e220000002100 */
[----:B------:R-:W0:Y:S02]  /*1710*/  LDC.64 R6, c[0x0][0x380] ;  /* 0x0000e000ff067b82 */ /* 0x000e240000000a00 */
[----:B0-----:R-:W-:-:S05]  /*1720*/  IMAD.WIDE.U32 R6, R0, 0x8, R6 ;  /* 0x0000000800067825 */ /* 0x001fca00078e0006 */
[----:B------:R-:W2:Y:S04]  /*1730*/  LDG.E.64.CONSTANT R20, desc[UR6][R6.64] ;  /* 0x0000000606147981 */ /* 0x000ea8000c1e9b00 */
[----:B------:R-:W2:Y:S04]  /*1740*/  LDG.E.64.CONSTANT R2, desc[UR6][R6.64+0x1400] ;  /* 0x0014000606027981 */ /* 0x000ea8000c1e9b00 */
[----:B------:R-:W3:Y:S04]  /*1750*/  LDG.E.64.CONSTANT R8, desc[UR6][R6.64+0x2800] ;  /* 0x0028000606087981 */ /* 0x000ee8000c1e9b00 */
[----:B------:R-:W4:Y:S04]  /*1760*/  LDG.E.64.CONSTANT R10, desc[UR6][R6.64+0x3c00] ;  /* 0x003c0006060a7981 */ /* 0x000f28000c1e9b00 */
[----:B------:R-:W5:Y:S04]  /*1770*/  LDG.E.64.CONSTANT R12, desc[UR6][R6.64+0x5000] ;  /* 0x00500006060c7981 */ /* 0x000f68000c1e9b00 */
[----:B------:R-:W5:Y:S04]  /*1780*/  LDG.E.64.CONSTANT R14, desc[UR6][R6.64+0x6400] ;  /* 0x00640006060e7981 */ /* 0x000f68000c1e9b00 */
[----:B------:R-:W5:Y:S04]  /*1790*/  LDG.E.64.CONSTANT R16, desc[UR6][R6.64+0x7800] ;  /* 0x0078000606107981 */ /* 0x000f68000c1e9b00 */
[----:B------:R-:W5:Y:S01]  /*17a0*/  LDG.E.64.CONSTANT R18, desc[UR6][R6.64+0x8c00] ;  /* 0x008c000606127981 */ /* 0x000f62000c1e9b00 */
[----:B------:R-:W-:Y:S01]  /*17b0*/  ISETP.GE.U32.AND P0, PT, R4, 0x2800, PT ;  /* 0x000028000400780c */ /* 0x000fe20003f06070 */
[----:B--2---:R-:W-:-:S08]  /*17c0*/  DADD R2, R20, R2 ;  /* 0x0000000014027229 */ /* 0x004fd00000000002 */
[----:B---3--:R-:W-:Y:S01]  /*17d0*/  DADD R2, R8, R2 ;  /* 0x0000000008027229 */ /* 0x008fe20000000002 */
[----:B------:R-:W-:-:S07]  /*17e0*/  IMAD.MOV.U32 R9, RZ, RZ, 0x1400 ;  /* 0x00001400ff097424 */ /* 0x000fce00078e00ff */
[----:B----4-:R-:W-:-:S08]  /*17f0*/  DADD R2, R10, R2 ;  /* 0x000000000a027229 */ /* 0x010fd00000000002 */
[----:B-----5:R-:W-:-:S08]  /*1800*/  DADD R2, R12, R2 ;  /* 0x000000000c027229 */ /* 0x020fd00000000002 */
[----:B------:R-:W-:-:S08]  /*1810*/  DADD R2, R14, R2 ;  /* 0x000000000e027229 */ /* 0x000fd00000000002 */
[----:B------:R-:W-:-:S08]  /*1820*/  DADD R2, R16, R2 ;  /* 0x0000000010027229 */ /* 0x000fd00000000002 */
[----:B------:R-:W-:Y:S01]  /*1830*/  DADD R2, R18, R2 ;  /* 0x0000000012027229 */ /* 0x000fe20000000002 */
[----:B------:R-:W-:Y:S10]  /*1840*/  @!P0 BRA `(.L_x_106) ;  /* 0x00000000006c8947 */ /* 0x000ff40003800000 */
[----:B------:R-:W0:Y:S01]  /*1850*/  LDC R26, c[0x0][0x390] ;  /* 0x0000e400ff1a7b82 */ /* 0x000e220000000800 */
[----:B------:R-:W-:Y:S02]  /*1860*/  VIADD R8, R4, 0xffffec00 ;  /* 0xffffec0004087836 */ /* 0x000fe40000000000 */
[----:B------:R-:W-:-:S07]  /*1870*/  IMAD.MOV.U32 R9, RZ, RZ, 0x1400 ;  /* 0x00001400ff097424 */ /* 0x000fce00078e00ff */
.L_x_108:
[----:B------:R-:W-:-:S05]  /*1880*/  IMAD.WIDE R12, R9, 0x8, R6 ;  /* 0x00000008090c7825 */ /* 0x000fca00078e0206 */
[----:B------:R-:W2:Y:S04]  /*1890*/  LDG.E.64.CONSTANT R4, desc[UR6][R12.64] ;  /* 0x000000060c047981 */ /* 0x000ea8000c1e9b00 */
[----:B------:R-:W3:Y:S04]  /*18a0*/  LDG.E.64.CONSTANT R14, desc[UR6][R12.64+0x1400] ;  /* 0x001400060c0e7981 */ /* 0x000ee8000c1e9b00 */
[----:B------:R-:W4:Y:S04]  /*18b0*/  LDG.E.64.CONSTANT R16, desc[UR6][R12.64+0x2800] ;  /* 0x002800060c107981 */ /* 0x000f28000c1e9b00 */
[----:B------:R-:W5:Y:S04]  /*18c0*/  LDG.E.64.CONSTANT R18, desc[UR6][R12.64+0x3c00] ;  /* 0x003c00060c127981 */ /* 0x000f68000c1e9b00 */
        /* <DEDUP_REMOVED lines=8> */
[----:B------:R-:W-:-:S08]  /*1950*/  DADD R4, R20, R4 ;  /* 0x0000000014047229 */ /* 0x000fd00000000004 */
[----:B------:R-:W-:Y:S01]  /*1960*/  DADD R22, R22, R4 ;  /* 0x0000000016167229 */ /* 0x000fe20000000004 */
[----:B0-----:R-:W-:-:S04]  /*1970*/  IMAD.MOV.U32 R4, RZ, RZ, R26 ;  /* 0x000000ffff047224 */ /* 0x001fc800078e001a */
[----:B------:R-:W-:-:S03]  /*1980*/  IMAD.IADD R2, R4, 0x1, -R9 ;  /* 0x0000000104027824 */ /* 0x000fc600078e0a09 */
[----:B------:R-:W-:Y:S02]  /*1990*/  DADD R22, R24, R22 ;  /* 0x0000000018167229 */ /* 0x000fe40000000016 */
[----:B------:R-:W-:-:S06]  /*19a0*/  ISETP.GE.AND P0, PT, R2, 0x1400, PT ;  /* 0x000014000200780c */ /* 0x000fcc0003f06270 */
[----:B------:R-:W-:-:S07]  /*19b0*/  DADD R2, R10, R22 ;  /* 0x000000000a027229 */ /* 0x000fce0000000016 */
[----:B------:R-:W-:Y:S05]  /*19c0*/  @!P0 BRA `(.L_x_107) ;  /* 0x0000000800348947 */ /* 0x000fea0003800000 */
[----:B------:R-:W-:-:S05]  /*19d0*/  VIADD R9, R9, 0x1400 ;  /* 0x0000140009097836 */ /* 0x000fca0000000000 */
[----:B------:R-:W-:-:S13]  /*19e0*/  ISETP.GT.AND P0, PT, R9, R8, PT ;  /* 0x000000080900720c */ /* 0x000fda0003f04270 */
[----:B------:R-:W-:Y:S05]  /*19f0*/  @!P0 BRA `(.L_x_108) ;  /* 0xfffffffc00a08947 */ /* 0x000fea000383ffff */
.L_x_106:
[----:B------:R-:W-:-:S13]  /*1a00*/  ISETP.GE.AND P0, PT, R9, R4, PT ;  /* 0x000000040900720c */ /* 0x000fda0003f06270 */
[----:B------:R-:W-:Y:S05]  /*1a10*/  @P0 BRA `(.L_x_107) ;  /* 0x0000000800200947 */ /* 0x000fea0003800000 */
[----:B------:R-:W-:Y:S01]  /*1a20*/  IMAD.IADD R39, R4, 0x1, -R9 ;  /* 0x0000000104277824 */ /* 0x000fe200078e0a09 */
[----:B------:R-:W-:Y:S04]  /*1a30*/  BSSY.RECONVERGENT B1, `(.L_x_107) ;  /* 0x0000086000017945 */ /* 0x000fe80003800200 */
[----:B------:R-:W-:-:S13]  /*1a40*/  ISETP.GE.AND P0, PT, R0, R39, PT ;  /* 0x000000270000720c */ /* 0x000fda0003f06270 */
[----:B------:R-:W-:Y:S05]  /*1a50*/  @P0 BRA `(.L_x_109) ;  /* 0x00000008000c0947 */ /* 0x000fea0003800000 */
[----:B------:R-:W-:Y:S01]  /*1a60*/  LOP3.LUT R5, RZ, R0, RZ, 0x33, !PT ;  /* 0x00000000ff057212 */ /* 0x000fe200078e33ff */
[----:B------:R-:W-:Y:S01]  /*1a70*/  BSSY.RECONVERGENT B2, `(.L_x_110) ;  /* 0x0000017000027945 */ /* 0x000fe20003800200 */
[----:B------:R-:W-:Y:S02]  /*1a80*/  IMAD.MOV.U32 R38, RZ, RZ, R0 ;  /* 0x000000ffff267224 */ /* 0x000fe400078e0000 */
[----:B------:R-:W-:-:S04]  /*1a90*/  IADD3 R5, PT, PT, -R9, R4, R5 ;  /* 0x0000000409057210 */ /* 0x000fc80007ffe105 */
[C---:B------:R-:W-:Y:S01]  /*1aa0*/  ISETP.GE.U32.AND P1, PT, R5.reuse, 0x780, PT ;  /* 0x000007800500780c */ /* 0x040fe20003f26070 */
[----:B------:R-:W-:-:S05]  /*1ab0*/  IMAD.HI.U32 R4, R5, -0x33333333, RZ ;  /* 0xcccccccd05047827 */ /* 0x000fca00078e00ff */
[----:B------:R-:W-:-:S04]  /*1ac0*/  SHF.R.U32.HI R4, RZ, 0x9, R4 ;  /* 0x00000009ff047819 */ /* 0x000fc80000011604 */
[----:B------:R-:W-:-:S04]  /*1ad0*/  LOP3.LUT R6, R4, 0x3, RZ, 0xc0, !PT ;  /* 0x0000000304067812 */ /* 0x000fc800078ec0ff */
[----:B------:R-:W-:-:S13]  /*1ae0*/  ISETP.NE.AND P0, PT, R6, 0x3, PT ;  /* 0x000000030600780c */ /* 0x000fda0003f05270 */
[----:B------:R-:W-:Y:S05]  /*1af0*/  @!P0 BRA `(.L_x_111) ;  /* 0x0000000000388947 */ /* 0x000fea0003800000 */
[----:B------:R-:W0:Y:S01]  /*1b00*/  LDC.64 R6, c[0x0][0x380] ;  /* 0x0000e000ff067b82 */ /* 0x000e220000000a00 */
[----:B------:R-:W-:Y:S02]  /*1b10*/  VIADD R4, R4, 0x1 ;  /* 0x0000000104047836 */ /* 0x000fe40000000000 */
[----:B------:R-:W-:Y:S02]  /*1b20*/  IMAD.IADD R11, R0, 0x1, R9 ;  /* 0x00000001000b7824 */ /* 0x000fe400078e0209 */
[----:B------:R-:W-:Y:S01]  /*1b30*/  IMAD.MOV.U32 R38, RZ, RZ, R0 ;  /* 0x000000ffff267224 */ /* 0x000fe200078e0000 */
[----:B------:R-:W-:-:S05]  /*1b40*/  LOP3.LUT R4, R4, 0x3, RZ, 0xc0, !PT ;  /* 0x0000000304047812 */ /* 0x000fca00078ec0ff */
[----:B------:R-:W-:-:S07]  /*1b50*/  IMAD.MOV R8, RZ, RZ, -R4 ;  /* 0x000000ffff087224 */ /* 0x000fce00078e0a04 */
.L_x_112:
[----:B0-----:R-:W-:-:S06]  /*1b60*/  IMAD.WIDE.U32 R4, R11, 0x8, R6 ;  /* 0x000000080b047825 */ /* 0x001fcc00078e0006 */
[----:B------:R-:W2:Y:S01]  /*1b70*/  LDG.E.64.CONSTANT R4, desc[UR6][R4.64] ;  /* 0x0000000604047981 */ /* 0x000ea2000c1e9b00 */
[----:B------:R-:W-:Y:S02]  /*1b80*/  VIADD R8, R8, 0x1 ;  /* 0x0000000108087836 */ /* 0x000fe40000000000 */
[----:B------:R-:W-:Y:S02]  /*1b90*/  VIADD R38, R38, 0x280 ;  /* 0x0000028026267836 */ /* 0x000fe40000000000 */
[----:B------:R-:W-:Y:S01]  /*1ba0*/  VIADD R11, R11, 0x280 ;  /* 0x000002800b0b7836 */ /* 0x000fe20000000000 */
[----:B------:R-:W-:Y:S01]  /*1bb0*/  ISETP.NE.AND P0, PT, R8, RZ, PT ;  /* 0x000000ff0800720c */ /* 0x000fe20003f05270 */
[----:B--2---:R-:W-:-:S12]  /*1bc0*/  DADD R2, R4, R2 ;  /* 0x0000000004027229 */ /* 0x004fd80000000002 */
[----:B------:R-:W-:Y:S05]  /*1bd0*/  @P0 BRA `(.L_x_112) ;  /* 0xfffffffc00e00947 */ /* 0x000fea000383ffff */
.L_x_111:
[----:B------:R-:W-:Y:S05]  /*1be0*/  BSYNC.RECONVERGENT B2 ;  /* 0x0000000000027941 */ /* 0x000fea0003800200 */
.L_x_110:
[----:B------:R-:W-:Y:S05]  /*1bf0*/  @!P1 BRA `(.L_x_109) ;  /* 0x0000000400a49947 */ /* 0x000fea0003800000 */
[----:B------:R-:W0:Y:S01]  /*1c00*/  LDCU.64 UR4, c[0x0][0x380] ;  /* 0x00007000ff0477ac */ /* 0x000e220008000a00 */
[----:B------:R-:W-:Y:S01]  /*1c10*/  IMAD.IADD R7, R39, 0x1, -R38 ;  /* 0x0000000127077824 */ /* 0x000fe200078e0a26 */
[C---:B------:R-:W-:Y:S01]  /*1c20*/  IADD3 R5, P0, PT, R38.reuse, R9, RZ ;  /* 0x0000000926057210 */ /* 0x040fe20007f1e0ff */
[----:B------:R-:W-:Y:S01]  /*1c30*/  BSSY.RECONVERGENT B2, `(.L_x_113) ;  /* 0x000003a000027945 */ /* 0x000fe20003800200 */
[----:B------:R-:W-:Y:S02]  /*1c40*/  IMAD.IADD R40, R38, 0x1, R9 ;  /* 0x0000000126287824 */ /* 0x000fe400078e0209 */
        /* <DEDUP_REMOVED lines=10> */
.L_x_115:
[----:B------:R-:W0:Y:S01]  /*1cf0*/  LDC.64 R30, c[0x0][0x380] ;  /* 0x0000e000ff1e7b82 */ /* 0x000e220000000a00 */
[----:B------:R-:W2:Y:S04]  /*1d00*/  LDG.E.64.CONSTANT R8, desc[UR6][R4.64+-0x1400] ;  /* 0xffec000604087981 */ /* 0x000ea8000c1e9b00 */
[----:B------:R-:W3:Y:S01]  /*1d10*/  LDG.E.64.CONSTANT R10, desc[UR6][R4.64] ;  /* 0x00000006040a7981 */ /* 0x000ee2000c1e9b00 */
[----:B------:R-:W-:-:S03]  /*1d20*/  VIADD R15, R40, 0xa00 ;  /* 0x00000a00280f7836 */ /* 0x000fc60000000000 */
[----:B------:R-:W4:Y:S04]  /*1d30*/  LDG.E.64.CONSTANT R12, desc[UR6][R4.64+0x1400] ;  /* 0x00140006040c7981 */ /* 0x000f28000c1e9b00 */
[----:B------:R-:W5:Y:S04]  /*1d40*/  LDG.E.64.CONSTANT R16, desc[UR6][R4.64+0x3c00] ;  /* 0x003c000604107981 */ /* 0x000f68000c1e9b00 */
[----:B------:R-:W5:Y:S01]  /*1d50*/  LDG.E.64.CONSTANT R18, desc[UR6][R4.64+0x5000] ;  /* 0x0050000604127981 */ /* 0x000f62000c1e9b00 */
[----:B------:R-:W-:-:S03]  /*1d60*/  VIADD R23, R40, 0x1400 ;  /* 0x0000140028177836 */ /* 0x000fc60000000000 */
[----:B------:R-:W5:Y:S01]  /*1d70*/  LDG.E.64.CONSTANT R20, desc[UR6][R4.64+0x6400] ;  /* 0x0064000604147981 */ /* 0x000f62000c1e9b00 */
[----:B0-----:R-:W-:-:S03]  /*1d80*/  IMAD.WIDE.U32 R6, R40, 0x8, R30 ;  /* 0x0000000828067825 */ /* 0x001fc600078e001e */
[----:B------:R-:W5:Y:S04]  /*1d90*/  LDG.E.64.CONSTANT R24, desc[UR6][R4.64+0x8c00] ;  /* 0x008c000604187981 */ /* 0x000f68000c1e9b00 */
[----:B------:R-:W5:Y:S04]  /*1da0*/  LDG.E.64.CONSTANT R26, desc[UR6][R4.64+0xa000] ;  /* 0x00a00006041a7981 */ /* 0x000f68000c1e9b00 */
[----:B------:R-:W2:Y:S01]  /*1db0*/  LDG.E.64.CONSTANT R6, desc[UR6][R6.64] ;  /* 0x0000000606067981 */ /* 0x000ea2000c1e9b00 */
[----:B------:R-:W-:-:S03]  /*1dc0*/  IMAD.WIDE.U32 R14, R15, 0x8, R30 ;  /* 0x000000080f0e7825 */ /* 0x000fc600078e001e */
[----:B------:R-:W5:Y:S04]  /*1dd0*/  LDG.E.64.CONSTANT R28, desc[UR6][R4.64+0xb400] ;  /* 0x00b40006041c7981 */ /* 0x000f68000c1e9b00 */
[----:B------:R-:W5:Y:S01]  /*1de0*/  LDG.E.64.CONSTANT R14, desc[UR6][R14.64] ;  /* 0x000000060e0e7981 */ /* 0x000f62000c1e9b00 */
[----:B------:R-:W-:-:S03]  /*1df0*/  IMAD.WIDE.U32 R22, R23, 0x8, R30 ;  /* 0x0000000817167825 */ /* 0x000fc600078e001e */
[----:B------:R-:W5:Y:S04]  /*1e00*/  LDG.E.64.CONSTANT R34, desc[UR6][R4.64+0xf000] ;  /* 0x00f0000604227981 */ /* 0x000f68000c1e9b00 */
[----:B------:R-:W5:Y:S01]  /*1e10*/  LDG.E.64.CONSTANT R22, desc[UR6][R22.64] ;  /* 0x0000000616167981 */ /* 0x000f62000c1e9b00 */
[----:B------:R-:W-:-:S03]  /*1e20*/  VIADD R33, R40, 0x1e00 ;  /* 0x00001e0028217836 */ /* 0x000fc60000000000 */
[----:B------:R-:W5:Y:S01]  /*1e30*/  LDG.E.64.CONSTANT R36, desc[UR6][R4.64+0x10400] ;  /* 0x0104000604247981 */ /* 0x000f62000c1e9b00 */
[----:B------:R-:W-:-:S03]  /*1e40*/  IMAD.WIDE.U32 R30, R33, 0x8, R30 ;  /* 0x00000008211e7825 */ /* 0x000fc600078e001e */
[----:B------:R0:W5:Y:S04]  /*1e50*/  LDG.E.64.CONSTANT R32, desc[UR6][R4.64+0xdc00] ;  /* 0x00dc000604207981 */ /* 0x000168000c1e9b00 */
[----:B------:R-:W5:Y:S01]  /*1e60*/  LDG.E.64.CONSTANT R30, desc[UR6][R30.64] ;  /* 0x000000061e1e7981 */ /* 0x000f62000c1e9b00 */
[----:B------:R-:W-:-:S05]  /*1e70*/  VIADD R38, R38, 0x2800 ;  /* 0x0000280026267836 */ /* 0x000fca0000000000 */
[----:B------:R-:W-:Y:S02]  /*1e80*/  ISETP.GE.AND P1, PT, R38, R41, PT ;  /* 0x000000292600720c */ /* 0x000fe40003f26270 */
[----:B0-----:R-:W-:Y:S01]  /*1e90*/  IADD3 R4, P2, PT, R4, 0x14000, RZ ;  /* 0x0001400004047810 */ /* 0x001fe20007f5e0ff */
[----:B------:R-:W-:-:S04]  /*1ea0*/  VIADD R40, R40, 0x2800 ;  /* 0x0000280028287836 */ /* 0x000fc80000000000 */
[----:B------:R-:W-:Y:S01]  /*1eb0*/  IMAD.X R5, RZ, RZ, R5, P2 ;  /* 0x000000ffff057224 */ /* 0x000fe200010e0605 */
[----:B--2---:R-:W-:-:S08]  /*1ec0*/  DADD R6, R6, R2 ;  /* 0x0000000006067229 */ /* 0x004fd00000000002 */
[----:B------:R-:W-:-:S08]  /*1ed0*/  DADD R6, R6, R8 ;  /* 0x0000000006067229 */ /* 0x000fd00000000008 */
        /* <DEDUP_REMOVED lines=15> */
.L_x_114:
[----:B------:R-:W-:Y:S05]  /*1fd0*/  BSYNC.RECONVERGENT B2 ;  /* 0x0000000000027941 */ /* 0x000fea0003800200 */
.L_x_113:
[----:B------:R-:W-:Y:S01]  /*1fe0*/  IMAD.IADD R6, R39, 0x1, -R38 ;  /* 0x0000000127067824 */ /* 0x000fe200078e0a26 */
[----:B------:R-:W-:Y:S04]  /*1ff0*/  BSSY.RECONVERGENT B2, `(.L_x_116) ;  /* 0x000001d000027945 */ /* 0x000fe80003800200 */
[----:B------:R-:W-:-:S13]  /*2000*/  ISETP.GT.AND P1, PT, R6, 0xa00, PT ;  /* 0x00000a000600780c */ /* 0x000fda0003f24270 */
[----:B------:R-:W-:Y:S05]  /*2010*/  @!P1 BRA `(.L_x_117) ;  /* 0x0000000000689947 */ /* 0x000fea0003800000 */
[----:B------:R-:W0:Y:S01]  /*2020*/  LDC.64 R14, c[0x0][0x380] ;  /* 0x0000e000ff0e7b82 */ /* 0x000e220000000a00 */
[----:B------:R-:W2:Y:S04]  /*2030*/  LDG.E.64.CONSTANT R8, desc[UR6][R4.64+-0x1400] ;  /* 0xffec000604087981 */ /* 0x000ea8000c1e9b00 */
[----:B------:R-:W3:Y:S01]  /*2040*/  LDG.E.64.CONSTANT R10, desc[UR6][R4.64] ;  /* 0x00000006040a7981 */ /* 0x000ee2000c1e9b00 */
[----:B------:R-:W-:-:S03]  /*2050*/  VIADD R17, R40, 0xa00 ;  /* 0x00000a0028117836 */ /* 0x000fc60000000000 */
[----:B------:R-:W4:Y:S04]  /*2060*/  LDG.E.64.CONSTANT R12, desc[UR6][R4.64+0x1400] ;  /* 0x00140006040c7981 */ /* 0x000f28000c1e9b00 */
[----:B------:R-:W5:Y:S04]  /*2070*/  LDG.E.64.CONSTANT R18, desc[UR6][R4.64+0x5000] ;  /* 0x0050000604127981 */ /* 0x000f68000c1e9b00 */
[----:B------:R1:W5:Y:S01]  /*2080*/  LDG.E.64.CONSTANT R20, desc[UR6][R4.64+0x6400] ;  /* 0x0064000604147981 */ /* 0x000362000c1e9b00 */
[----:B0-----:R-:W-:-:S06]  /*2090*/  IMAD.WIDE.U32 R6, R40, 0x8, R14 ;  /* 0x0000000828067825 */ /* 0x001fcc00078e000e */
[----:B------:R-:W2:Y:S01]  /*20a0*/  LDG.E.64.CONSTANT R6, desc[UR6][R6.64] ;  /* 0x0000000606067981 */ /* 0x000ea2000c1e9b00 */
[----:B------:R-:W-:-:S03]  /*20b0*/  IMAD.WIDE.U32 R14, R17, 0x8, R14 ;  /* 0x00000008110e7825 */ /* 0x000fc600078e000e */
[----:B------:R-:W5:Y:S04]  /*20c0*/  LDG.E.64.CONSTANT R16, desc[UR6][R4.64+0x3c00] ;  /* 0x003c000604107981 */ /* 0x000f68000c1e9b00 */
[----:B------:R-:W5:Y:S01]  /*20d0*/  LDG.E.64.CONSTANT R14, desc[UR6][R14.64] ;  /* 0x000000060e0e7981 */ /* 0x000f62000c1e9b00 */
[----:B------:R-:W-:Y:S01]  /*20e0*/  PLOP3.LUT P0, PT, PT, PT, PT, 0x8, 0x80 ;  /* 0x000000000080781c */ /* 0x000fe20003f0e170 */
[----:B------:R-:W-:Y:S02]  /*20f0*/  VIADD R38, R38, 0x1400 ;  /* 0x0000140026267836 */ /* 0x000fe40000000000 */
[----:B------:R-:W-:Y:S01]  /*2100*/  VIADD R40, R40, 0x1400 ;  /* 0x0000140028287836 */ /* 0x000fe20000000000 */
[----:B--2---:R-:W-:-:S08]  /*2110*/  DADD R2, R2, R6 ;  /* 0x0000000002027229 */ /* 0x004fd00000000006 */
[----:B------:R-:W-:-:S08]  /*2120*/  DADD R2, R2, R8 ;  /* 0x0000000002027229 */ /* 0x000fd00000000008 */
[----:B---3--:R-:W-:-:S08]  /*2130*/  DADD R2, R2, R10 ;  /* 0x0000000002027229 */ /* 0x008fd0000000000a */
[----:B----4-:R-:W-:-:S08]  /*2140*/  DADD R2, R2, R12 ;  /* 0x0000000002027229 */ /* 0x010fd0000000000c */
[----:B-----5:R-:W-:-:S08]  /*2150*/  DADD R2, R2, R14 ;  /* 0x0000000002027229 */ /* 0x020fd0000000000e */
[----:B------:R-:W-:Y:S01]  /*2160*/  DADD R2, R2, R16 ;  /* 0x0000000002027229 */ /* 0x000fe20000000010 */
[----:B------:R-:W-:-:S07]  /*2170*/  IADD3 R6, P1, PT, R4, 0xa000, RZ ;  /* 0x0000a00004067810 */ /* 0x000fce0007f3e0ff */
[----:B------:R-:W-:Y:S01]  /*2180*/  DADD R2, R2, R18 ;  /* 0x0000000002027229 */ /* 0x000fe20000000012 */
[----:B-1----:R-:W-:Y:S02]  /*2190*/  IMAD.X R5, RZ, RZ, R5, P1 ;  /* 0x000000ffff057224 */ /* 0x002fe400008e0605 */
[----:B------:R-:W-:-:S05]  /*21a0*/  IMAD.MOV.U32 R4, RZ, RZ, R6 ;  /* 0x000000ffff047224 */ /* 0x000fca00078e0006 */
[----:B------:R-:W-:-:S11]  /*21b0*/  DADD R2, R2, R20 ;  /* 0x0000000002027229 */ /* 0x000fd60000000014 */
.L_x_117:
[----:B------:R-:W-:Y:S05]  /*21c0*/  BSYNC.RECONVERGENT B2 ;  /* 0x0000000000027941 */ /* 0x000fea0003800200 */
.L_x_116:
[----:B------:R-:W-:-:S13]  /*21d0*/  ISETP.LT.OR P0, PT, R38, R39, P0 ;  /* 0x000000272600720c */ /* 0x000fda0000701670 */
[----:B------:R-:W-:Y:S05]  /*21e0*/  @!P0 BRA `(.L_x_109) ;  /* 0x0000000000288947 */ /* 0x000fea0003800000 */
[----:B------:R-:W0:Y:S01]  /*21f0*/  LDC.64 R6, c[0x0][0x380] ;  /* 0x0000e000ff067b82 */ /* 0x000e220000000a00 */
[----:B------:R-:W2:Y:S04]  /*2200*/  LDG.E.64.CONSTANT R8, desc[UR6][R4.64] ;  /* 0x0000000604087981 */ /* 0x000ea8000c1e9b00 */
[----:B------:R-:W3:Y:S01]  /*2210*/  LDG.E.64.CONSTANT R10, desc[UR6][R4.64+0x1400] ;  /* 0x00140006040a7981 */ /* 0x000ee2000c1e9b00 */
[----:B0-----:R-:W-:-:S03]  /*2220*/  IMAD.WIDE.U32 R40, R40, 0x8, R6 ;  /* 0x0000000828287825 */ /* 0x001fc600078e0006 */
[----:B------:R-:W4:Y:S04]  /*2230*/  LDG.E.64.CONSTANT R6, desc[UR6][R4.64+-0x1400] ;  /* 0xffec000604067981 */ /* 0x000f28000c1e9b00 */
[----:B------:R-:W5:Y:S02]  /*2240*/  LDG.E.64.CONSTANT R40, desc[UR6][R40.64] ;  /* 0x0000000628287981 */ /* 0x000f64000c1e9b00 */
[----:B-----5:R-:W-:-:S08]  /*2250*/  DADD R2, R2, R40 ;  /* 0x0000000002027229 */ /* 0x020fd00000000028 */
[----:B----4-:R-:W-:-:S08]  /*2260*/  DADD R2, R2, R6 ;  /* 0x0000000002027229 */ /* 0x010fd00000000006 */
[----:B--2---:R-:W-:-:S08]  /*2270*/  DADD R2, R2, R8 ;  /* 0x0000000002027229 */ /* 0x004fd00000000008 */
[----:B---3--:R-:W-:-:S11]  /*2280*/  DADD R2, R2, R10 ;  /* 0x0000000002027229 */ /* 0x008fd6000000000a */
.L_x_109:
[----:B------:R-:W-:Y:S05]  /*2290*/  BSYNC.RECONVERGENT B1 ;  /* 0x0000000000017941 */ /* 0x000fea0003800200 */
.L_x_107:
        /* <DEDUP_REMOVED lines=16> */
[----:B------:R-:W-:Y:S01]  /*23a0*/  SHFL.DOWN PT, R2, R4, 0x4, 0x1f ;  /* 0x08801f0004027f89 */ /* 0x000fe200000e0000 */
[----:B------:R-:W-:Y:S02]  /*23b0*/  @!P1 MOV R7, 0x400 ;  /* 0x0000040000079802 */ /* 0x000fe40000000f00 */
[----:B------:R-:W-:Y:S01]  /*23c0*/  @!P1 SHF.R.U32.HI R6, RZ, 0x2, R0 ;  /* 0x00000002ff069819 */ /* 0x000fe20000011600 */
[----:B------:R-:W0:Y:S01]  /*23d0*/  SHFL.DOWN PT, R3, R5, 0x4, 0x1f ;  /* 0x08801f0005037f89 */ /* 0x000e2200000e0000 */
[----:B-1----:R-:W-:-:S02]  /*23e0*/  @!P1 LEA R7, R12, R7, 0x18 ;  /* 0x000000070c079211 */ /* 0x002fc400078ec0ff */
[----:B------:R-:W-:-:S05]  /*23f0*/  @!P1 LOP3.LUT R6, R6, 0xf8, RZ, 0xc0, !PT ;  /* 0x000000f806069812 */ /* 0x000fca00078ec0ff */
[----:B------:R-:W-:Y:S01]  /*2400*/  @!P1 IMAD.IADD R7, R6, 0x1, R7 ;  /* 0x0000000106079824 */ /* 0x000fe200078e0207 */
        /* <DEDUP_REMOVED lines=22> */
[----:B------:R-:W1:Y:S04]  /*2570*/  LDS.128 R8, [UR4+0x20] ;  /* 0x00002004ff087984 */ /* 0x000e680008000c00 */
[----:B------:R-:W2:Y:S04]  /*2580*/  LDS.128 R16, [UR4+0x30] ;  /* 0x00003004ff107984 */ /* 0x000ea80008000c00 */
[----:B0-----:R-:W0:Y:S01]  /*2590*/  LDS.128 R4, [UR4+0x40] ;  /* 0x00004004ff047984 */ /* 0x001e220008000c00 */
[----:B-1----:R-:W-:-:S03]  /*25a0*/  DADD R8, R12, R8 ;  /* 0x000000000c087229 */ /* 0x002fc60000000008 */
[----:B------:R-:W-:Y:S05]  /*25b0*/  LDS.128 R12, [UR4+0x60] ;  /* 0x00006004ff0c7984 */ /* 0x000fea0008000c00 */
[----:B------:R-:W-:Y:S02]  /*25c0*/  DADD R2, R8, R10 ;  /* 0x0000000008027229 */ /* 0x000fe4000000000a */
[----:B------:R-:W1:Y:S06]  /*25d0*/  LDS.128 R8, [UR4+0x50] ;  /* 0x00005004ff087984 */ /* 0x000e6c0008000c00 */
[----:B--2---:R-:W-:-:S08]  /*25e0*/  DADD R2, R2, R16 ;  /* 0x0000000002027229 */ /* 0x004fd00000000010 */
[----:B------:R-:W-:-:S08]  /*25f0*/  DADD R2, R2, R18 ;  /* 0x0000000002027229 */ /* 0x000fd00000000012 */
[----:B0-----:R-:W-:-:S08]  /*2600*/  DADD R2, R2, R4 ;  /* 0x0000000002027229 */ /* 0x001fd00000000004 */
[----:B------:R-:W-:Y:S01]  /*2610*/  DADD R2, R2, R6 ;  /* 0x0000000002027229 */ /* 0x000fe20000000006 */
[----:B------:R-:W0:Y:S07]  /*2620*/  LDS.128 R4, [UR4+0x70] ;  /* 0x00007004ff047984 */ /* 0x000e2e0008000c00 */
[----:B-1----:R-:W-:-:S08]  /*2630*/  DADD R2, R2, R8 ;  /* 0x0000000002027229 */ /* 0x002fd00000000008 */
[----:B------:R-:W-:Y:S01]  /*2640*/  DADD R2, R2, R10 ;  /* 0x0000000002027229 */ /* 0x000fe2000000000a */
[----:B------:R-:W1:Y:S07]  /*2650*/  LDS.128 R8, [UR4+0x80] ;  /* 0x00008004ff087984 */ /* 0x000e6e0008000c00 */
[----:B------:R-:W-:-:S08]  /*2660*/  DADD R2, R2, R12 ;  /* 0x0000000002027229 */ /* 0x000fd0000000000c */
[----:B------:R-:W-:Y:S01]  /*2670*/  DADD R2, R2, R14 ;  /* 0x0000000002027229 */ /* 0x000fe2000000000e */
[----:B------:R-:W2:Y:S07]  /*2680*/  LDS.128 R12, [UR4+0x90] ;  /* 0x00009004ff0c7984 */ /* 0x000eae0008000c00 */
[----:B0-----:R-:W-:-:S08]  /*2690*/  DADD R2, R2, R4 ;  /* 0x0000000002027229 */ /* 0x001fd00000000004 */
[----:B------:R-:W-:Y:S01]  /*26a0*/  DADD R2, R2, R6 ;  /* 0x0000000002027229 */ /* 0x000fe20000000006 */
[----:B------:R-:W0:Y:S07]  /*26b0*/  LDS.128 R4, [UR4+0xa0] ;  /* 0x0000a004ff047984 */ /* 0x000e2e0008000c00 */
[----:B-1----:R-:W-:Y:S01]  /*26c0*/  DADD R2, R2, R8 ;  /* 0x0000000002027229 */ /* 0x002fe20000000008 */
[----:B------:R-:W1:Y:S07]  /*26d0*/  LDS.64 R8, [UR4+0xb0] ;  /* 0x0000b004ff087984 */ /* 0x000e6e0008000a00 */
[----:B------:R-:W-:-:S08]  /*26e0*/  DADD R2, R2, R10 ;  /* 0x0000000002027229 */ /* 0x000fd0000000000a */
[----:B--2---:R-:W-:-:S08]  /*26f0*/  DADD R2, R2, R12 ;  /* 0x0000000002027229 */ /* 0x004fd0000000000c */
[----:B------:R-:W-:-:S08]  /*2700*/  DADD R2, R2, R14 ;  /* 0x0000000002027229 */ /* 0x000fd0000000000e */
[----:B0-----:R-:W-:-:S08]  /*2710*/  DADD R2, R2, R4 ;  /* 0x0000000002027229 */ /* 0x001fd00000000004 */
[----:B------:R-:W-:-:S08]  /*2720*/  DADD R2, R2, R6 ;  /* 0x0000000002027229 */ /* 0x000fd00000000006 */
[----:B-1----:R-:W-:-:S11]  /*2730*/  DADD R12, R2, R8 ;  /* 0x00000000020c7229 */ /* 0x002fd60000000008 */
.L_x_105:
[----:B------:R-:W-:Y:S05]  /*2740*/  BSYNC.RECONVERGENT B0 ;  /* 0x0000000000007941 */ /* 0x000fea0003800200 */
.L_x_90:
[----:B------:R-:W-:Y:S05]  /*2750*/  @P0 EXIT ;  /* 0x000000000000094d */ /* 0x000fea0003800000 */
[----:B------:R-:W1:Y:S01]  /*2760*/  LDCU.64 UR4, c[0x0][0x398] ;  /* 0x00007300ff0477ac */ /* 0x000e620008000a00 */
[----:B0-----:R-:W0:Y:S01]  /*2770*/  LDC.64 R2, c[0x0][0x388] ;  /* 0x0000e200ff027b82 */ /* 0x001e220000000a00 */
[----:B-1----:R-:W-:-:S07]  /*2780*/  DADD R12, R12, UR4 ;  /* 0x000000040c0c7e29 */ /* 0x002fce0008000000 */
[----:B0-----:R-:W-:Y:S01]  /*2790*/  STG.E.64 desc[UR6][R2.64], R12 ;  /* 0x0000000c02007986 */ /* 0x001fe2000c101b06 */
[----:B------:R-:W-:Y:S05]  /*27a0*/  EXIT ;  /* 0x000000000000794d */ /* 0x000fea0003800000 */
.L_x_118:
        /* <DEDUP_REMOVED lines=13> */
.L_x_1695:


//--------------------- .text._ZN3cub18CUB_300001_SM_10006detail6reduce18DeviceReduceKernelINS2_10policy_hubIdjN4cuda3std3__44plusIdEEE10Policy1000EN6thrust24THRUST_300001_SM_1000_NS6detail15normal_iteratorINSD_10device_ptrIdEEEEjS9_dNS7_10__identityEEEvT0_PT3_T1_NS0_13GridEvenShareISN_EET2_T4_ --------------------------
	.section	.text._ZN3cub18CUB_300001_SM_10006detail6reduce18DeviceReduceKernelINS2_10policy_hubIdjN4cuda3std3__44plusIdEEE10Policy1000EN6thrust24THRUST_300001_SM_1000_NS6detail15normal_iteratorINSD_10device_ptrIdEEEEjS9_dNS7_10__identityEEEvT0_PT3_T1_NS0_13GridEvenShareISN_EET2_T4_,"ax",@progbits
	.align	128
        .global         _ZN3cub18CUB_300001_SM_10006detail6reduce18DeviceReduceKernelINS2_10policy_hubIdjN4cuda3std3__44plusIdEEE10Policy1000EN6thrust24THRUST_300001_SM_1000_NS6detail15normal_iteratorINSD_10device_ptrIdEEEEjS9_dNS7_10__identityEEEvT0_PT3_T1_NS0_13GridEvenShareISN_EET2_T4_
        .type           _ZN3cub18CUB_300001_SM_10006detail6reduce18DeviceReduceKernelINS2_10policy_hubIdjN4cuda3std3__44plusIdEEE10Policy1000EN6thrust24THRUST_300001_SM_1000_NS6detail15normal_iteratorINSD_10device_ptrIdEEEEjS9_dNS7_10__identityEEEvT0_PT3_T1_NS0_13GridEvenShareISN_EET2_T4_,@function
        .size           _ZN3cub18CUB_300001_SM_10006detail6reduce18DeviceReduceKernelINS2_10policy_hubIdjN4cuda3std3__44plusIdEEE10Policy1000EN6thrust24THRUST_300001_SM_1000_NS6detail15normal_iteratorINSD_10device_ptrIdEEEEjS9_dNS7_10__identityEEEvT0_PT3_T1_NS0_13GridEvenShareISN_EET2_T4_,(.L_x_1696 - _ZN3cub18CUB_300001_SM_10006detail6reduce18DeviceReduceKernelINS2_10policy_hubIdjN4cuda3std3__44plusIdEEE10Policy1000EN6thrust24THRUST_300001_SM_1000_NS6detail15normal_iteratorINSD_10device_ptrIdEEEEjS9_dNS7_10__identityEEEvT0_PT3_T1_NS0_13GridEvenShareISN_EET2_T4_)
        .other          _ZN3cub18CUB_300001_SM_10006detail6reduce18DeviceReduceKernelINS2_10policy_hubIdjN4cuda3std3__44plusIdEEE10Policy1000EN6thrust24THRUST_300001_SM_1000_NS6detail15normal_iteratorINSD_10device_ptrIdEEEEjS9_dNS7_10__identityEEEvT0_PT3_T1_NS0_13GridEvenShareISN_EET2_T4_,@"STO_CUDA_ENTRY STV_DEFAULT"
_ZN3cub18CUB_300001_SM_10006detail6reduce18DeviceReduceKernelINS2_10policy_hubIdjN4cuda3std3__44plusIdEEE10Policy1000EN6thrust24THRUST_300001_SM_1000_NS6detail15normal_iteratorINSD_10device_ptrIdEEEEjS9_dNS7_10__identityEEEvT0_PT3_T1_NS0_13GridEvenShareISN_EET2_T4_:
.text._ZN3cub18CUB_300001_SM_10006detail6reduce18DeviceReduceKernelINS2_10policy_hubIdjN4cuda3std3__44plusIdEEE10Policy1000EN6thrust24THRUST_300001_SM_1000_NS6detail15normal_iteratorINSD_10device_ptrIdEEEEjS9_dNS7_10__identityEEEvT0_PT3_T1_NS0_13GridEvenShareISN_EET2_T4_:
[----:B------:R-:W-:Y:S08]  /*0000*/  LDC R1, c[0x0][0x37c] ;  /* 0x0000df00ff017b82 */ /* 0x000ff00000000800 */
[----:B------:R-:W0:Y:S01]  /*0010*/  S2UR UR9, SR_CTAID.X ;  /* 0x00000000000979c3 */ /* 0x000e220000002500 */
[----:B------:R-:W1:Y:S01]  /*0020*/  LDCU.64 UR12, c[0x0][0x3a8] ;  /* 0x00007500ff0c77ac */ /* 0x000e620008000a00 */
[----:B------:R-:W-:Y:S01]  /*0030*/  BSSY.RECONVERGENT B0, `(.L_x_119) ;  /* 0x00002d4000007945 */ /* 0x000fe20003800200 */
[----:B------:R-:W2:Y:S01]  /*0040*/  LDCU.64 UR10, c[0x0][0x358] ;  /* 0x00006b00ff0a77ac */ /* 0x000ea20008000a00 */
[----:B-1----:R-:W-:Y:S01]  /*0050*/  IMAD.U32 R4, RZ, RZ, UR12 ;  /* 0x0000000cff047e24 */ /* 0x002fe2000f8e00ff */
[----:B------:R-:W-:-:S02]  /*0060*/  UIMAD UR8, UR13, 0x1400, URZ ;  /* 0x000014000d0878a4 */ /* 0x000fc4000f8e02ff */
[----:B0-----:R-:W-:-:S06]  /*0070*/  UIMAD UR4, UR9, 0x1400, URZ ;  /* 0x00001400090478a4 */ /* 0x001fcc000f8e02ff */
[----:B------:R-:W-:-:S05]  /*0080*/  VIADD R0, R4, -UR4 ;  /* 0x8000000404007c36 */ /* 0x000fca0008000000 */
[----:B------:R-:W-:-:S13]  /*0090*/  ISETP.GT.U32.AND P0, PT, R0, 0x13ff, PT ;  /* 0x000013ff0000780c */ /* 0x000fda0003f04070 */
[----:B--2---:R-:W-:Y:S05]  /*00a0*/  @P0 BRA `(.L_x_120) ;  /* 0x0000001800380947 */ /* 0x004fea0003800000 */
[----:B------:R-:W0:Y:S01]  /*00b0*/  S2R R3, SR_TID.X ;  /* 0x0000000000037919 */ /* 0x000e220000002100 */
[----:B------:R-:W-:Y:S01]  /*00c0*/  BSSY.RECONVERGENT B1, `(.L_x_121) ;  /* 0x000000a000017945 */ /* 0x000fe20003800200 */
[----:B------:R-:W-:Y:S02]  /*00d0*/  CS2R R20, SRZ ;  /* 0x0000000000147805 */ /* 0x000fe4000001ff00 */
[----:B0-----:R-:W-:Y:S01]  /*00e0*/  ISETP.GE.U32.AND P0, PT, R3, R0, PT ;  /* 0x000000000300720c */ /* 0x001fe20003f06070 */
[----:B------:R-:W-:-:S12]  /*00f0*/  IMAD.MOV.U32 R19, RZ, RZ, R3 ;  /* 0x000000ffff137224 */ /* 0x000fd800078e0003 */
[----:B------:R-:W-:Y:S05]  /*0100*/  @P0 BRA `(.L_x_122) ;  /* 0x0000000000140947 */ /* 0x000fea0003800000 */
[----:B------:R-:W0:Y:S01]  /*0110*/  LDC.64 R20, c[0x0][0x380] ;  /* 0x0000e000ff147b82 */ /* 0x000e220000000a00 */
[----:B------:R-:W-:-:S04]  /*0120*/  VIADD R5, R3, UR4 ;  /* 0x0000000403057c36 */ /* 0x000fc80008000000 */
[----:B0-----:R-:W-:-:S06]  /*0130*/  IMAD.WIDE.U32 R20, R5, 0x8, R20 ;  /* 0x0000000805147825 */ /* 0x001fcc00078e0014 */
[----:B------:R-:W5:Y:S01]  /*0140*/  LDG.E.64 R20, desc[UR10][R20.64] ;  /* 0x0000000a14147981 */ /* 0x000f62000c1e1b00 */
[----:B------:R-:W-:-:S07]  /*0150*/  VIADD R19, R3, 0x280 ;  /* 0x0000028003137836 */ /* 0x000fce0000000000 */
.L_x_122:
[----:B------:R-:W-:Y:S05]  /*0160*/  BSYNC.RECONVERGENT B1 ;  /* 0x0000000000017941 */ /* 0x000fea0003800200 */
.L_x_121:
[----:B------:R-:W-:Y:S01]  /*0170*/  ISETP.GE.U32.AND P0, PT, R19, R0, PT ;  /* 0x000000001300720c */ /* 0x000fe20003f06070 */
[----:B------:R-:W-:-:S12]  /*0180*/  BSSY.RECONVERGENT B1, `(.L_x_123) ;  /* 0x00000a5000017945 */ /* 0x000fd80003800200 */
[----:B------:R-:W-:Y:S05]  /*0190*/  @P0 BRA `(.L_x_124) ;  /* 0x00000008008c0947 */ /* 0x000fea0003800000 */
[----:B------:R-:W-:Y:S01]  /*01a0*/  LOP3.LUT R5, RZ, R19, RZ, 0x33, !PT ;  /* 0x00000013ff057212 */ /* 0x000fe200078e33ff */
[----:B------:R-:W-:Y:S03]  /*01b0*/  BSSY.RECONVERGENT B2, `(.L_x_125) ;  /* 0x0000053000027945 */ /* 0x000fe60003800200 */
[----:B------:R-:W-:-:S04]  /*01c0*/  IADD3 R5, PT, PT, R4, -UR4, R5 ;  /* 0x8000000404057c10 */ /* 0x000fc8000fffe005 */
[C---:B------:R-:W-:Y:S01]  /*01d0*/  ISETP.GE.U32.AND P0, PT, R5.reuse, 0x2580, PT ;  /* 0x000025800500780c */ /* 0x040fe20003f06070 */
[----:B------:R-:W-:-:S05]  /*01e0*/  IMAD.HI.U32 R4, R5, -0x33333333, RZ ;  /* 0xcccccccd05047827 */ /* 0x000fca00078e00ff */
[----:B------:R-:W-:-:S04]  /*01f0*/  LEA.HI R4, R4, 0x1, RZ, 0x17 ;  /* 0x0000000104047811 */ /* 0x000fc800078fb8ff */
[----:B------:R-:W-:-:S03]  /*0200*/  LOP3.LUT R5, R4, 0xf, RZ, 0xc0, !PT ;  /* 0x0000000f04057812 */ /* 0x000fc600078ec0ff */
[----:B------:R-:W-:Y:S05]  /*0210*/  @!P0 BRA `(.L_x_126) ;  /* 0x0000000400308947 */ /* 0x000fea0003800000 */
[----:B------:R-:W-:Y:S01]  /*0220*/  LOP3.LUT R24, R4, 0xfffff0, RZ, 0xc0, !PT ;  /* 0x00fffff004187812 */ /* 0x000fe200078ec0ff */
[----:B------:R-:W-:Y:S01]  /*0230*/  BSSY.RECONVERGENT B3, `(.L_x_127) ;  /* 0x0000049000037945 */ /* 0x000fe20003800200 */
[C---:B------:R-:W-:Y:S02]  /*0240*/  VIADD R2, R19.reuse, 0x1400 ;  /* 0x0000140013027836 */ /* 0x040fe40000000000 */
[----:B------:R-:W-:Y:S02]  /*0250*/  VIADD R25, R19, UR4 ;  /* 0x0000000413197c36 */ /* 0x000fe40008000000 */
[----:B------:R-:W-:-:S07]  /*0260*/  IMAD.MOV R24, RZ, RZ, -R24 ;  /* 0x000000ffff187224 */ /* 0x000fce00078e0a18 */
.L_x_128:
[----:B------:R-:W0:Y:S02]  /*0270*/  LDC.64 R22, c[0x0][0x380] ;  /* 0x0000e000ff167b82 */ /* 0x000e240000000a00 */
[----:B0-----:R-:W-:-:S06]  /*0280*/  IMAD.WIDE.U32 R18, R25, 0x8, R22 ;  /* 0x0000000819127825 */ /* 0x001fcc00078e0016 */
[----:B------:R-:W2:Y:S01]  /*0290*/  LDG.E.64 R18, desc[UR10][R18.64] ;  /* 0x0000000a12127981 */ /* 0x000ea2000c1e1b00 */
[C---:B------:R-:W-:Y:S02]  /*02a0*/  VIADD R7, R25.reuse, 0x280 ;  /* 0x0000028019077836 */ /* 0x040fe40000000000 */
[----:B------:R-:W-:Y:S02]  /*02b0*/  VIADD R17, R25, 0x500 ;  /* 0x0000050019117836 */ /* 0x000fe40000000000 */
[----:B------:R-:W-:-:S04]  /*02c0*/  IMAD.WIDE.U32 R6, R7, 0x8, R22 ;  /* 0x0000000807067825 */ /* 0x000fc800078e0016 */
[--C-:B------:R-:W-:Y:S02]  /*02d0*/  IMAD.WIDE.U32 R16, R17, 0x8, R22.reuse ;  /* 0x0000000811107825 */ /* 0x100fe400078e0016 */
[----:B------:R-:W3:Y:S02]  /*02e0*/  LDG.E.64 R6, desc[UR10][R6.64] ;  /* 0x0000000a06067981 */ /* 0x000ee4000c1e1b00 */
[C---:B------:R-:W-:Y:S02]  /*02f0*/  VIADD R15, R25.reuse, 0x780 ;  /* 0x00000780190f7836 */ /* 0x040fe40000000000 */
[----:B------:R-:W4:Y:S01]  /*0300*/  LDG.E.64 R16, desc[UR10][R16.64] ;  /* 0x0000000a10107981 */ /* 0x000f22000c1e1b00 */
[----:B------:R-:W-:Y:S02]  /*0310*/  VIADD R13, R25, 0xa00 ;  /* 0x00000a00190d7836 */ /* 0x000fe40000000000 */
[----:B------:R-:W-:-:S04]  /*0320*/  IMAD.WIDE.U32 R14, R15, 0x8, R22 ;  /* 0x000000080f0e7825 */ /* 0x000fc800078e0016 */
[--C-:B------:R-:W-:Y:S02]  /*0330*/  IMAD.WIDE.U32 R12, R13, 0x8, R22.reuse ;  /* 0x000000080d0c7825 */ /* 0x100fe400078e0016 */
[----:B------:R-:W4:Y:S02]  /*0340*/  LDG.E.64 R14, desc[UR10][R14.64] ;  /* 0x0000000a0e0e7981 */ /* 0x000f24000c1e1b00 */
[C---:B------:R-:W-:Y:S02]  /*0350*/  VIADD R11, R25.reuse, 0xc80 ;  /* 0x00000c80190b7836 */ /* 0x040fe40000000000 */
[----:B------:R-:W4:Y:S01]  /*0360*/  LDG.E.64 R12, desc[UR10][R12.64] ;  /* 0x0000000a0c0c7981 */ /* 0x000f22000c1e1b00 */
[----:B------:R-:W-:Y:S02]  /*0370*/  VIADD R9, R25, 0xf00 ;  /* 0x00000f0019097836 */ /* 0x000fe40000000000 */
[----:B------:R-:W-:-:S04]  /*0380*/  IMAD.WIDE.U32 R10, R11, 0x8, R22 ;  /* 0x000000080b0a7825 */ /* 0x000fc800078e0016 */
[----:B------:R-:W-:Y:S02]  /*0390*/  IMAD.WIDE.U32 R8, R9, 0x8, R22 ;  /* 0x0000000809087825 */ /* 0x000fe400078e0016 */
[----:B------:R-:W4:Y:S04]  /*03a0*/  LDG.E.64 R10, desc[UR10][R10.64] ;  /* 0x0000000a0a0a7981 */ /* 0x000f28000c1e1b00 */
[----:B------:R-:W4:Y:S01]  /*03b0*/  LDG.E.64 R8, desc[UR10][R8.64] ;  /* 0x0000000a08087981 */ /* 0x000f22000c1e1b00 */
[----:B--2--5:R-:W-:Y:S01]  /*03c0*/  DADD R18, R18, R20 ;  /* 0x0000000012127229 */ /* 0x024fe20000000014 */
[----:B------:R-:W-:-:S04]  /*03d0*/  VIADD R21, R25, 0x1180 ;  /* 0x0000118019157836 */ /* 0x000fc80000000000 */
[----:B------:R-:W-:-:S06]  /*03e0*/  IMAD.WIDE.U32 R20, R21, 0x8, R22 ;  /* 0x0000000815147825 */ /* 0x000fcc00078e0016 */
[----:B------:R-:W2:Y:S01]  /*03f0*/  LDG.E.64 R20, desc[UR10][R20.64] ;  /* 0x0000000a14147981 */ /* 0x000ea2000c1e1b00 */
[----:B---3--:R-:W-:Y:S01]  /*0400*/  DADD R18, R18, R6 ;  /* 0x0000000012127229 */ /* 0x008fe20000000006 */
[----:B------:R-:W-:-:S04]  /*0410*/  VIADD R7, R25, 0x1400 ;  /* 0x0000140019077836 */ /* 0x000fc80000000000 */
[----:B------:R-:W-:-:S03]  /*0420*/  IMAD.WIDE.U32 R6, R7, 0x8, R22 ;  /* 0x0000000807067825 */ /* 0x000fc600078e0016 */
[----:B----4-:R-:W-:Y:S01]  /*0430*/  DADD R16, R18, R16 ;  /* 0x0000000012107229 */ /* 0x010fe20000000010 */
[----:B------:R-:W-:Y:S02]  /*0440*/  VIADD R19, R25, 0x1680 ;  /* 0x0000168019137836 */ /* 0x000fe40000000000 */
[----:B------:R-:W3:Y:S02]  /*0450*/  LDG.E.64 R6, desc[UR10][R6.64] ;  /* 0x0000000a06067981 */ /* 0x000ee4000c1e1b00 */
[----:B------:R-:W-:-:S03]  /*0460*/  IMAD.WIDE.U32 R18, R19, 0x8, R22 ;  /* 0x0000000813127825 */ /* 0x000fc600078e0016 */
[----:B------:R-:W-:Y:S01]  /*0470*/  DADD R14, R16, R14 ;  /* 0x00000000100e7229 */ /* 0x000fe2000000000e */
[----:B------:R-:W-:Y:S02]  /*0480*/  VIADD R17, R25, 0x1900 ;  /* 0x0000190019117836 */ /* 0x000fe40000000000 */
[----:B------:R-:W4:Y:S02]  /*0490*/  LDG.E.64 R18, desc[UR10][R18.64] ;  /* 0x0000000a12127981 */ /* 0x000f24000c1e1b00 */
        /* <DEDUP_REMOVED lines=12> */
[----:B------:R-:W-:-:S06]  /*0560*/  IMAD.WIDE.U32 R10, R11, 0x8, R22 ;  /* 0x000000080b0a7825 */ /* 0x000fcc00078e0016 */
[----:B------:R-:W4:Y:S01]  /*0570*/  LDG.E.64 R10, desc[UR10][R10.64] ;  /* 0x0000000a0a0a7981 */ /* 0x000f22000c1e1b00 */
[C---:B------:R-:W-:Y:S01]  /*0580*/  VIADD R27, R25.reuse, 0x2580 ;  /* 0x00002580191b7836 */ /* 0x040fe20000000000 */
[----:B--2---:R-:W-:Y:S01]  /*0590*/  DADD R20, R8, R20 ;  /* 0x0000000008147229 */ /* 0x004fe20000000014 */
[----:B------:R-:W-:-:S04]  /*05a0*/  VIADD R9, R25, 0x2300 ;  /* 0x0000230019097836 */ /* 0x000fc80000000000 */
[----:B------:R-:W-:-:S04]  /*05b0*/  IMAD.WIDE.U32 R8, R9, 0x8, R22 ;  /* 0x0000000809087825 */ /* 0x000fc800078e0016 */
[----:B------:R-:W-:Y:S02]  /*05c0*/  IMAD.WIDE.U32 R22, R27, 0x8, R22 ;  /* 0x000000081b167825 */ /* 0x000fe400078e0016 */
[----:B------:R-:W2:Y:S04]  /*05d0*/  LDG.E.64 R8, desc[UR10][R8.64] ;  /* 0x0000000a08087981 */ /* 0x000ea8000c1e1b00 */
[----:B------:R-:W2:Y:S01]  /*05e0*/  LDG.E.64 R22, desc[UR10][R22.64] ;  /* 0x0000000a16167981 */ /* 0x000ea2000c1e1b00 */
[----:B---3--:R-:W-:-:S08]  /*05f0*/  DADD R6, R20, R6 ;  /* 0x0000000014067229 */ /* 0x008fd00000000006 */
[----:B----4-:R-:W-:-:S08]  /*0600*/  DADD R6, R6, R18 ;  /* 0x0000000006067229 */ /* 0x010fd00000000012 */
[----:B------:R-:W-:-:S08]  /*0610*/  DADD R6, R6, R16 ;  /* 0x0000000006067229 */ /* 0x000fd00000000010 */
[----:B------:R-:W-:Y:S01]  /*0620*/  DADD R6, R6, R14 ;  /* 0x0000000006067229 */ /* 0x000fe2000000000e */
[----:B------:R-:W-:-:S07]  /*0630*/  VIADD R24, R24, 0x10 ;  /* 0x0000001018187836 */ /* 0x000fce0000000000 */
[----:B------:R-:W-:Y:S01]  /*0640*/  DADD R6, R6, R12 ;  /* 0x0000000006067229 */ /* 0x000fe2000000000c */
[----:B------:R-:W-:-:S07]  /*0650*/  ISETP.NE.AND P0, PT, R24, RZ, PT ;  /* 0x000000ff1800720c */ /* 0x000fce0003f05270 */
[----:B------:R-:W-:Y:S01]  /*0660*/  DADD R6, R6, R10 ;  /* 0x0000000006067229 */ /* 0x000fe2000000000a */
[----:B------:R-:W-:Y:S02]  /*0670*/  VIADD R2, R2, 0x2800 ;  /* 0x0000280002027836 */ /* 0x000fe40000000000 */
[----:B------:R-:W-:-:S05]  /*0680*/  VIADD R25, R25, 0x2800 ;  /* 0x0000280019197836 */ /* 0x000fca0000000000 */
[----:B--2---:R-:W-:-:S08]  /*0690*/  DADD R6, R6, R8 ;  /* 0x0000000006067229 */ /* 0x004fd00000000008 */
[----:B------:R-:W-:Y:S01]  /*06a0*/  DADD R20, R6, R22 ;  /* 0x0000000006147229 */ /* 0x000fe20000000016 */
[----:B------:R-:W-:Y:S10]  /*06b0*/  @P0 BRA `(.L_x_128) ;  /* 0xfffffff800ec0947 */ /* 0x000ff4000383ffff */
[----:B------:R-:W-:Y:S05]  /*06c0*/  BSYNC.RECONVERGENT B3 ;  /* 0x0000000000037941 */ /* 0x000fea0003800200 */
.L_x_127:
[----:B------:R-:W-:-:S07]  /*06d0*/  VIADD R19, R2, 0xffffec00 ;  /* 0xffffec0002137836 */ /* 0x000fce0000000000 */
.L_x_126:
[----:B------:R-:W-:Y:S05]  /*06e0*/  BSYNC.RECONVERGENT B2 ;  /* 0x0000000000027941 */ /* 0x000fea0003800200 */
.L_x_125:
[----:B------:R-:W-:-:S13]  /*06f0*/  ISETP.NE.AND P0, PT, R5, RZ, PT ;  /* 0x000000ff0500720c */ /* 0x000fda0003f05270 */
[----:B------:R-:W-:Y:S05]  /*0700*/  @!P0 BRA `(.L_x_124) ;  /* 0x0000000400308947 */ /* 0x000fea0003800000 */
[----:B------:R-:W-:Y:S01]  /*0710*/  ISETP.GE.U32.AND P0, PT, R5, 0x8, PT ;  /* 0x000000080500780c */ /* 0x000fe20003f06070 */
[----:B------:R-:W-:Y:S01]  /*0720*/  BSSY.RECONVERGENT B2, `(.L_x_129) ;  /* 0x0000026000027945 */ /* 0x000fe20003800200 */
[----:B------:R-:W-:-:S04]  /*0730*/  LOP3.LUT R2, R4, 0x7, RZ, 0xc0, !PT ;  /* 0x0000000704027812 */ /* 0x000fc800078ec0ff */
[----:B------:R-:W-:-:S07]  /*0740*/  ISETP.NE.AND P1, PT, R2, RZ, PT ;  /* 0x000000ff0200720c */ /* 0x000fce0003f25270 */
[----:B------:R-:W-:Y:S06]  /*0750*/  @!P0 BRA `(.L_x_130) ;  /* 0x0000000000888947 */ /* 0x000fec0003800000 */
[----:B------:R-:W0:Y:S01]  /*0760*/  LDC.64 R22, c[0x0][0x380] ;  /* 0x0000e000ff167b82 */ /* 0x000e220000000a00 */
[----:B------:R-:W-:-:S04]  /*0770*/  VIADD R5, R19, UR4 ;  /* 0x0000000413057c36 */ /* 0x000fc80008000000 */
[C---:B------:R-:W-:Y:S02]  /*0780*/  VIADD R15, R5.reuse, 0x280 ;  /* 0x00000280050f7836 */ /* 0x040fe40000000000 */
[C---:B------:R-:W-:Y:S02]  /*0790*/  VIADD R13, R5.reuse, 0x500 ;  /* 0x00000500050d7836 */ /* 0x040fe40000000000 */
[----:B0-----:R-:W-:-:S04]  /*07a0*/  IMAD.WIDE.U32 R16, R5, 0x8, R22 ;  /* 0x0000000805107825 */ /* 0x001fc800078e0016 */
[--C-:B------:R-:W-:Y:S02]  /*07b0*/  IMAD.WIDE.U32 R14, R15, 0x8, R22.reuse ;  /* 0x000000080f0e7825 */ /* 0x100fe400078e0016 */
[----:B------:R-:W2:Y:S02]  /*07c0*/  LDG.E.64 R16, desc[UR10][R16.64] ;  /* 0x0000000a10107981 */ /* 0x000ea4000c1e1b00 */
[----:B------:R-:W-:Y:S02]  /*07d0*/  IMAD.WIDE.U32 R12, R13, 0x8, R22 ;  /* 0x000000080d0c7825 */ /* 0x000fe400078e0016 */
[----:B------:R-:W3:Y:S02]  /*07e0*/  LDG.E.64 R14, desc[UR10][R14.64] ;  /* 0x0000000a0e0e7981 */ /* 0x000ee4000c1e1b00 */
[C---:B------:R-:W-:Y:S02]  /*07f0*/  VIADD R11, R5.reuse, 0x780 ;  /* 0x00000780050b7836 */ /* 0x040fe40000000000 */
[----:B------:R-:W4:Y:S01]  /*0800*/  LDG.E.64 R12, desc[UR10][R12.64] ;  /* 0x0000000a0c0c7981 */ /* 0x000f22000c1e1b00 */
[----:B------:R-:W-:-:S02]  /*0810*/  VIADD R9, R5, 0xa00 ;  /* 0x00000a0005097836 */ /* 0x000fc40000000000 */
[----:B------:R-:W-:-:S04]  /*0820*/  IMAD.WIDE.U32 R10, R11, 0x8, R22 ;  /* 0x000000080b0a7825 */ /* 0x000fc800078e0016 */
[--C-:B------:R-:W-:Y:S02]  /*0830*/  IMAD.WIDE.U32 R8, R9, 0x8, R22.reuse ;  /* 0x0000000809087825 */ /* 0x100fe400078e0016 */
[----:B------:R-:W4:Y:S02]  /*0840*/  LDG.E.64 R10, desc[UR10][R10.64] ;  /* 0x0000000a0a0a7981 */ /* 0x000f24000c1e1b00 */
[C---:B------:R-:W-:Y:S02]  /*0850*/  VIADD R7, R5.reuse, 0xc80 ;  /* 0x00000c8005077836 */ /* 0x040fe40000000000 */
[----:B------:R-:W4:Y:S01]  /*0860*/  LDG.E.64 R8, desc[UR10][R8.64] ;  /* 0x0000000a08087981 */ /* 0x000f22000c1e1b00 */
[----:B------:R-:W-:Y:S02]  /*0870*/  VIADD R25, R5, 0xf00 ;  /* 0x00000f0005197836 */ /* 0x000fe40000000000 */
[----:B------:R-:W-:-:S04]  /*0880*/  IMAD.WIDE.U32 R6, R7, 0x8, R22 ;  /* 0x0000000807067825 */ /* 0x000fc800078e0016 */
[--C-:B------:R-:W-:Y:S02]  /*0890*/  IMAD.WIDE.U32 R24, R25, 0x8, R22.reuse ;  /* 0x0000000819187825 */ /* 0x100fe400078e0016 */
[----:B------:R-:W4:Y:S02]  /*08a0*/  LDG.E.64 R6, desc[UR10][R6.64] ;  /* 0x0000000a06067981 */ /* 0x000f24000c1e1b00 */
[----:B------:R-:W-:Y:S02]  /*08b0*/  VIADD R5, R5, 0x1180 ;  /* 0x0000118005057836 */ /* 0x000fe40000000000 */
[----:B------:R-:W4:Y:S02]  /*08c0*/  LDG.E.64 R24, desc[UR10][R24.64] ;  /* 0x0000000a18187981 */ /* 0x000f24000c1e1b00 */
[----:B------:R-:W-:-:S06]  /*08d0*/  IMAD.WIDE.U32 R22, R5, 0x8, R22 ;  /* 0x0000000805167825 */ /* 0x000fcc00078e0016 */
        /* <DEDUP_REMOVED lines=10> */
.L_x_130:
[----:B------:R-:W-:Y:S05]  /*0980*/  BSYNC.RECONVERGENT B2 ;  /* 0x0000000000027941 */ /* 0x000fea0003800200 */
.L_x_129:
        /* <DEDUP_REMOVED lines=13> */
[--C-:B------:R-:W-:Y:S02]  /*0a60*/  IMAD.WIDE.U32 R12, R13, 0x8, R8.reuse ;  /* 0x000000080d0c7825 */ /* 0x100fe400078e0008 */
[----:B------:R-:W3:Y:S02]  /*0a70*/  LDG.E.64 R10, desc[UR10][R10.64] ;  /* 0x0000000a0a0a7981 */ /* 0x000ee4000c1e1b00 */
        /* <DEDUP_REMOVED lines=8> */
[----:B------:R-:W-:-:S11]  /*0b00*/  DADD R20, R20, R8 ;  /* 0x0000000014147229 */ /* 0x000fd60000000008 */
.L_x_132:
[----:B------:R-:W-:Y:S05]  /*0b10*/  BSYNC.RECONVERGENT B2 ;  /* 0x0000000000027941 */ /* 0x000fea0003800200 */
.L_x_131:
[----:B------:R-:W-:Y:S05]  /*0b20*/  @!P1 BRA `(.L_x_124) ;  /* 0x0000000000289947 */ /* 0x000fea0003800000 */
[----:B------:R-:W0:Y:S01]  /*0b30*/  LDC.64 R6, c[0x0][0x380] ;  /* 0x0000e000ff067b82 */ /* 0x000e220000000a00 */
[----:B------:R-:W-:Y:S02]  /*0b40*/  VIADD R9, R19, UR4 ;  /* 0x0000000413097c36 */ /* 0x000fe40008000000 */
[----:B------:R-:W-:-:S07]  /*0b50*/  IMAD.MOV R2, RZ, RZ, -R4 ;  /* 0x000000ffff027224 */ /* 0x000fce00078e0a04 */
.L_x_133:
[----:B0-----:R-:W-:-:S06]  /*0b60*/  IMAD.WIDE.U32 R4, R9, 0x8, R6 ;  /* 0x0000000809047825 */ /* 0x001fcc00078e0006 */
[----:B------:R-:W2:Y:S01]  /*0b70*/  LDG.E.64 R4, desc[UR10][R4.64] ;  /* 0x0000000a04047981 */ /* 0x000ea2000c1e1b00 */
[----:B------:R-:W-:Y:S02]  /*0b80*/  VIADD R2, R2, 0x1 ;  /* 0x0000000102027836 */ /* 0x000fe40000000000 */
[----:B------:R-:W-:-:S03]  /*0b90*/  VIADD R9, R9, 0x280 ;  /* 0x0000028009097836 */ /* 0x000fc60000000000 */
[----:B------:R-:W-:Y:S01]  /*0ba0*/  ISETP.NE.AND P0, PT, R2, RZ, PT ;  /* 0x000000ff0200720c */ /* 0x000fe20003f05270 */
[----:B--2--5:R-:W-:-:S12]  /*0bb0*/  DADD R20, R4, R20 ;  /* 0x0000000004147229 */ /* 0x024fd80000000014 */
[----:B------:R-:W-:Y:S05]  /*0bc0*/  @P0 BRA `(.L_x_133) ;  /* 0xfffffffc00e40947 */ /* 0x000fea000383ffff */
.L_x_124:
[----:B------:R-:W-:Y:S05]  /*0bd0*/  BSYNC.RECONVERGENT B1 ;  /* 0x0000000000017941 */ /* 0x000fea0003800200 */
.L_x_123:
[----:B------:R-:W-:-:S13]  /*0be0*/  ISETP.GE.U32.AND P0, PT, R0, 0x280, PT ;  /* 0x000002800000780c */ /* 0x000fda0003f06070 */
        /* <DEDUP_REMOVED lines=50> */
[----:B------:R-:W1:Y:S05]  /*0f10*/  LDS.128 R4, [UR4+0x50] ;  /* 0x00005004ff047984 */ /* 0x000e6a0008000c00 */
[----:B------:R-:W-:-:S08]  /*0f20*/  DADD R16, R16, R18 ;  /* 0x0000000010107229 */ /* 0x000fd00000000012 */
[----:B--2---:R-:W-:-:S08]  /*0f30*/  DADD R12, R16, R12 ;  /* 0x00000000100c7229 */ /* 0x004fd0000000000c */
[----:B------:R-:W-:Y:S02]  /*0f40*/  DADD R2, R12, R14 ;  /* 0x000000000c027229 */ /* 0x000fe4000000000e */
[----:B------:R-:W2:Y:S06]  /*0f50*/  LDS.128 R12, [UR4+0x60] ;  /* 0x00006004ff0c7984 */ /* 0x000eac0008000c00 */
[----:B0-----:R-:W-:-:S08]  /*0f60*/  DADD R2, R2, R8 ;  /* 0x0000000002027229 */ /* 0x001fd00000000008 */
[----:B------:R-:W-:Y:S01]  /*0f70*/  DADD R2, R2, R10 ;  /* 0x0000000002027229 */ /* 0x000fe2000000000a */
[----:B------:R-:W0:Y:S07]  /*0f80*/  LDS.128 R8, [UR4+0x70] ;  /* 0x00007004ff087984 */ /* 0x000e2e0008000c00 */
        /* <DEDUP_REMOVED lines=16> */
[----:B-1----:R-:W-:Y:S01]  /*1090*/  DADD R4, R2, R4 ;  /* 0x0000000002047229 */ /* 0x002fe20000000004 */
[----:B------:R-:W-:Y:S10]  /*10a0*/  BRA `(.L_x_135) ;  /* 0x0000001c00307947 */ /* 0x000ff40003800000 */
.L_x_134:
[----:B------:R-:W-:-:S04]  /*10b0*/  LOP3.LUT R2, R3, 0x3e0, RZ, 0xc0, !PT ;  /* 0x000003e003027812 */ /* 0x000fc800078ec0ff */
[----:B------:R-:W-:Y:S01]  /*10c0*/  LOP3.LUT R7, RZ, R2, RZ, 0x33, !PT ;  /* 0x00000002ff077212 */ /* 0x000fe200078e33ff */
[----:B------:R-:W-:Y:S02]  /*10d0*/  VIADD R5, R2, 0x20 ;  /* 0x0000002002057836 */ /* 0x000fe40000000000 */
[----:B------:R-:W0:Y:S02]  /*10e0*/  S2R R2, SR_LANEID ;  /* 0x0000000000027919 */ /* 0x000e240000000000 */
[----:B------:R-:W-:Y:S01]  /*10f0*/  IMAD.IADD R7, R0, 0x1, R7 ;  /* 0x0000000100077824 */ /* 0x000fe200078e0207 */
[----:B------:R-:W-:-:S04]  /*1100*/  ISETP.GT.U32.AND P0, PT, R5, R0, PT ;  /* 0x000000000500720c */ /* 0x000fc80003f04070 */
[----:B------:R-:W-:-:S05]  /*1110*/  SEL R7, R7, 0x1f, P0 ;  /* 0x0000001f07077807 */ /* 0x000fca0000000000 */
[----:B-----5:R-:W-:Y:S04]  /*1120*/  SHFL.DOWN PT, R4, R20, 0x1, R7 ;  /* 0x0820000014047989 */ /* 0x020fe800000e0007 */
[----:B------:R-:W1:Y:S01]  /*1130*/  SHFL.DOWN PT, R5, R21, 0x1, R7 ;  /* 0x0820000015057989 */ /* 0x000e6200000e0007 */
[C---:B0-----:R-:W-:Y:S01]  /*1140*/  ISETP.GE.AND P0, PT, R2.reuse, R7, PT ;  /* 0x000000070200720c */ /* 0x041fe20003f06270 */
[----:B------:R-:W-:Y:S01]  /*1150*/  VIADD R6, R2, 0x2 ;  /* 0x0000000202067836 */ /* 0x000fe20000000000 */
[----:B-1----:R-:W-:-:S10]  /*1160*/  DADD R4, R4, R20 ;  /* 0x0000000004047229 */ /* 0x002fd40000000014 */
        /* <DEDUP_REMOVED lines=11> */
[----:B------:R-:W-:-:S03]  /*1220*/  VIADD R6, R2, 0x8 ;  /* 0x0000000802067836 */ /* 0x000fc60000000000 */
[----:B------:R-:W0:Y:S02]  /*1230*/  SHFL.DOWN PT, R5, R11, 0x4, R7 ;  /* 0x088000000b057989 */ /* 0x000e2400000e0007 */
[----:B------:R-:W-:Y:S01]  /*1240*/  ISETP.GT.AND P1, PT, R6, R7, PT ;  /* 0x000000070600720c */ /* 0x000fe20003f24270 */
[----:B0-----:R-:W-:-:S10]  /*1250*/  DADD R4, R4, R10 ;  /* 0x0000000004047229 */ /* 0x001fd4000000000a */
[----:B------:R-:W-:Y:S02]  /*1260*/  FSEL R8, R10, R4, P0 ;  /* 0x000000040a087208 */ /* 0x000fe40000000000 */
[----:B------:R-:W-:Y:S02]  /*1270*/  FSEL R9, R11, R5, P0 ;  /* 0x000000050b097208 */ /* 0x000fe40000000000 */
[C---:B------:R-:W-:Y:S01]  /*1280*/  ISETP.NE.AND P0, PT, R2.reuse, RZ, PT ;  /* 0x000000ff0200720c */ /* 0x040fe20003f05270 */
[----:B------:R-:W-:Y:S01]  /*1290*/  SHFL.DOWN PT, R4, R8, 0x8, R7 ;  /* 0x0900000008047989 */ /* 0x000fe200000e0007 */
[----:B------:R-:W-:-:S03]  /*12a0*/  VIADD R2, R2, 0x10 ;  /* 0x0000001002027836 */ /* 0x000fc60000000000 */
[----:B------:R-:W0:Y:S08]  /*12b0*/  SHFL.DOWN PT, R5, R9, 0x8, R7 ;  /* 0x0900000009057989 */ /* 0x000e3000000e0007 */
[----:B------:R-:W1:Y:S01]  /*12c0*/  @!P0 S2R R13, SR_CgaCtaId ;  /* 0x00000000000d8919 */ /* 0x000e620000008800 */
[----:B------:R-:W-:-:S04]  /*12d0*/  @!P0 SHF.R.U32.HI R6, RZ, 0x2, R3 ;  /* 0x00000002ff068819 */ /* 0x000fc80000011603 */
[----:B------:R-:W-:Y:S01]  /*12e0*/  @!P0 LOP3.LUT R6, R6, 0xf8, RZ, 0xc0, !PT ;  /* 0x000000f806068812 */ /* 0x000fe200078ec0ff */
        /* <DEDUP_REMOVED lines=18> */
[----:B------:R-:W-:Y:S01]  /*1410*/  ISETP.GT.U32.AND P1, PT, R0, 0x20, PT ;  /* 0x000000200000780c */ /* 0x000fe20003f24070 */
[----:B0-----:R-:W-:-:S09]  /*1420*/  ULEA UR4, UR5, UR4, 0x18 ;  /* 0x0000000405047291 */ /* 0x001fd2000f8ec0ff */
[----:B------:R-:W0:Y:S04]  /*1430*/  LDS.128 R12, [UR4+0x20] ;  /* 0x00002004ff0c7984 */ /* 0x000e280008000c00 */
[----:B------:R-:W1:Y:S01]  /*1440*/  LDS.128 R8, [UR4+0x30] ;  /* 0x00003004ff087984 */ /* 0x000e620008000c00 */
[----:B0-----:R-:W-:-:S10]  /*1450*/  DADD R12, R4, R12 ;  /* 0x00000000040c7229 */ /* 0x001fd4000000000c */
[----:B------:R-:W-:Y:S02]  /*1460*/  FSEL R2, R12, R4, P1 ;  /* 0x000000040c027208 */ /* 0x000fe40000800000 */
[----:B------:R-:W-:Y:S02]  /*1470*/  FSEL R3, R13, R5, P1 ;  /* 0x000000050d037208 */ /* 0x000fe40000800000 */
[----:B------:R-:W-:Y:S01]  /*1480*/  ISETP.GT.U32.AND P1, PT, R0, 0x40, PT ;  /* 0x000000400000780c */ /* 0x000fe20003f24070 */
[----:B------:R-:W0:Y:S03]  /*1490*/  LDS.128 R4, [UR4+0x40] ;  /* 0x00004004ff047984 */ /* 0x000e260008000c00 */
[----:B------:R-:W-:-:S10]  /*14a0*/  DADD R14, R2, R14 ;  /* 0x00000000020e7229 */ /* 0x000fd4000000000e */
[----:B------:R-:W-:Y:S02]  /*14b0*/  FSEL R2, R14, R2, P1 ;  /* 0x000000020e027208 */ /* 0x000fe40000800000 */
[----:B------:R-:W-:Y:S02]  /*14c0*/  FSEL R3, R15, R3, P1 ;  /* 0x000000030f037208 */ /* 0x000fe40000800000 */
[----:B------:R-:W-:-:S04]  /*14d0*/  ISETP.GT.U32.AND P1, PT, R0, 0x60, PT ;  /* 0x000000600000780c */ /* 0x000fc80003f24070 */
[----:B-1----:R-:W-:-:S10]  /*14e0*/  DADD R8, R8, R2 ;  /* 0x0000000008087229 */ /* 0x002fd40000000002 */
[----:B------:R-:W-:Y:S02]  /*14f0*/  FSEL R2, R8, R2, P1 ;  /* 0x0000000208027208 */ /* 0x000fe40000800000 */
[----:B------:R-:W-:Y:S02]  /*1500*/  FSEL R3, R9, R3, P1 ;  /* 0x0000000309037208 */ /* 0x000fe40000800000 */
[----:B------:R-:W-:-:S04]  /*1510*/  ISETP.GT.U32.AND P1, PT, R0, 0x80, PT ;  /* 0x000000800000780c */ /* 0x000fc80003f24070 */
[----:B------:R-:W-:-:S10]  /*1520*/  DADD R10, R2, R10 ;  /* 0x00000000020a7229 */ /* 0x000fd4000000000a */
[----:B------:R-:W-:Y:S02]  /*1530*/  FSEL R2, R10, R2, P1 ;  /* 0x000000020a027208 */ /* 0x000fe40000800000 */
[----:B------:R-:W-:Y:S02]  /*1540*/  FSEL R3, R11, R3, P1 ;  /* 0x000000030b037208 */ /* 0x000fe40000800000 */
[----:B------:R-:W1:Y:S01]  /*1550*/  LDS.128 R8, [UR4+0x50] ;  /* 0x00005004ff087984 */ /* 0x000e620008000c00 */
[----:B------:R-:W-:-:S03]  /*1560*/  ISETP.GT.U32.AND P1, PT, R0, 0xa0, PT ;  /* 0x000000a00000780c */ /* 0x000fc60003f24070 */
[----:B0-----:R-:W-:-:S10]  /*1570*/  DADD R4, R4, R2 ;  /* 0x0000000004047229 */ /* 0x001fd40000000002 */
[----:B------:R-:W-:Y:S02]  /*1580*/  FSEL R2, R4, R2, P1 ;  /* 0x0000000204027208 */ /* 0x000fe40000800000 */
[----:B------:R-:W-:Y:S02]  /*1590*/  FSEL R3, R5, R3, P1 ;  /* 0x0000000305037208 */ /* 0x000fe40000800000 */
[----:B------:R-:W-:-:S04]  /*15a0*/  ISETP.GT.U32.AND P1, PT, R0, 0xc0, PT ;  /* 0x000000c00000780c */ /* 0x000fc80003f24070 */
[----:B------:R-:W-:-:S10]  /*15b0*/  DADD R6, R2, R6 ;  /* 0x0000000002067229 */ /* 0x000fd40000000006 */
[----:B------:R-:W-:Y:S02]  /*15c0*/  FSEL R2, R6, R2, P1 ;  /* 0x0000000206027208 */ /* 0x000fe40000800000 */
[----:B------:R-:W-:Y:S02]  /*15d0*/  FSEL R3, R7, R3, P1 ;  /* 0x0000000307037208 */ /* 0x000fe40000800000 */
[----:B------:R-:W0:Y:S01]  /*15e0*/  LDS.128 R4, [UR4+0x60] ;  /* 0x00006004ff047984 */ /* 0x000e220008000c00 */
[----:B------:R-:W-:-:S03]  /*15f0*/  ISETP.GT.U32.AND P1, PT, R0, 0xe0, PT ;  /* 0x000000e00000780c */ /* 0x000fc60003f24070 */
        /* <DEDUP_REMOVED lines=43> */
[----:B------:R-:W1:Y:S01]  /*18b0*/  LDS.64 R2, [UR4+0xb0] ;  /* 0x0000b004ff027984 */ /* 0x000e620008000a00 */
        /* <DEDUP_REMOVED lines=8> */
[----:B------:R-:W-:-:S04]  /*1940*/  ISETP.GT.U32.AND P1, PT, R0, 0x260, PT ;  /* 0x000002600000780c */ /* 0x000fc80003f24070 */
[----:B-1----:R-:W-:-:S10]  /*1950*/  DADD R2, R2, R4 ;  /* 0x0000000002027229 */ /* 0x002fd40000000004 */
[----:B------:R-:W-:Y:S02]  /*1960*/  FSEL R4, R2, R4, P1 ;  /* 0x0000000402047208 */ /* 0x000fe40000800000 */
[----:B------:R-:W-:Y:S01]  /*1970*/  FSEL R5, R3, R5, P1 ;  /* 0x0000000503057208 */ /* 0x000fe20000800000 */
[----:B------:R-:W-:Y:S06]  /*1980*/  BRA `(.L_x_135) ;  /* 0x0000001000f87947 */ /* 0x000fec0003800000 */
.L_x_120:
[----:B------:R-:W0:Y:S01]  /*1990*/  S2R R5, SR_TID.X ;  /* 0x0000000000057919 */ /* 0x000e220000002100 */
[----:B------:R-:W1:Y:S02]  /*19a0*/  LDCU.64 UR6, c[0x0][0x380] ;  /* 0x00007000ff0677ac */ /* 0x000e640008000a00 */
[----:B-1----:R-:W-:Y:S02]  /*19b0*/  IMAD.U32 R6, RZ, RZ, UR6 ;  /* 0x00000006ff067e24 */ /* 0x002fe4000f8e00ff */
[----:B------:R-:W-:Y:S01]  /*19c0*/  IMAD.U32 R7, RZ, RZ, UR7 ;  /* 0x00000007ff077e24 */ /* 0x000fe2000f8e00ff */
[----:B0-----:R-:W-:-:S05]  /*19d0*/  IADD3 R21, PT, PT, R5, UR4, RZ ;  /* 0x0000000405157c10 */ /* 0x001fca000fffe0ff */
[----:B------:R-:W-:-:S05]  /*19e0*/  IMAD.WIDE.U32 R20, R21, 0x8, R6 ;  /* 0x0000000815147825 */ /* 0x000fca00078e0006 */
[----:B------:R-:W2:Y:S04]  /*19f0*/  LDG.E.64 R14, desc[UR10][R20.64] ;  /* 0x0000000a140e7981 */ /* 0x000ea8000c1e1b00 */
[----:B------:R-:W2:Y:S04]  /*1a00*/  LDG.E.64 R16, desc[UR10][R20.64+0x1400] ;  /* 0x0014000a14107981 */ /* 0x000ea8000c1e1b00 */
[----:B------:R-:W3:Y:S04]  /*1a10*/  LDG.E.64 R18, desc[UR10][R20.64+0x2800] ;  /* 0x0028000a14127981 */ /* 0x000ee8000c1e1b00 */
[----:B------:R-:W4:Y:S04]  /*1a20*/  LDG.E.64 R12, desc[UR10][R20.64+0x3c00] ;  /* 0x003c000a140c7981 */ /* 0x000f28000c1e1b00 */
[----:B------:R-:W5:Y:S04]  /*1a30*/  LDG.E.64 R10, desc[UR10][R20.64+0x5000] ;  /* 0x0050000a140a7981 */ /* 0x000f68000c1e1b00 */
[----:B------:R-:W5:Y:S04]  /*1a40*/  LDG.E.64 R8, desc[UR10][R20.64+0x6400] ;  /* 0x0064000a14087981 */ /* 0x000f68000c1e1b00 */
[----:B------:R-:W5:Y:S04]  /*1a50*/  LDG.E.64 R2, desc[UR10][R20.64+0x7800] ;  /* 0x0078000a14027981 */ /* 0x000f68000c1e1b00 */
[----:B------:R-:W5:Y:S01]  /*1a60*/  LDG.E.64 R28, desc[UR10][R20.64+0x8c00] ;  /* 0x008c000a141c7981 */ /* 0x000f62000c1e1b00 */
[----:B------:R-:W-:Y:S01]  /*1a70*/  ISETP.GE.U32.AND P0, PT, R0, UR8, PT ;  /* 0x0000000800007c0c */ /* 0x000fe2000bf06070 */
[----:B--2---:R-:W-:-:S08]  /*1a80*/  DADD R14, R14, R16 ;  /* 0x000000000e0e7229 */ /* 0x004fd00000000010 */
[----:B---3--:R-:W-:-:S08]  /*1a90*/  DADD R14, R18, R14 ;  /* 0x00000000120e7229 */ /* 0x008fd0000000000e */
[----:B----4-:R-:W-:-:S08]  /*1aa0*/  DADD R12, R12, R14 ;  /* 0x000000000c0c7229 */ /* 0x010fd0000000000e */
[----:B-----5:R-:W-:-:S08]  /*1ab0*/  DADD R10, R10, R12 ;  /* 0x000000000a0a7229 */ /* 0x020fd0000000000c */
[----:B------:R-:W-:-:S08]  /*1ac0*/  DADD R8, R8, R10 ;  /* 0x0000000008087229 */ /* 0x000fd0000000000a */
[----:B------:R-:W-:-:S08]  /*1ad0*/  DADD R2, R2, R8 ;  /* 0x0000000002027229 */ /* 0x000fd00000000008 */
[----:B------:R-:W-:Y:S01]  /*1ae0*/  DADD R28, R28, R2 ;  /* 0x000000001c1c7229 */ /* 0x000fe20000000002 */
[----:B------:R-:W-:Y:S10]  /*1af0*/  @!P0 BRA `(.L_x_136) ;  /* 0x0000000c00708947 */ /* 0x000ff40003800000 */
[----:B------:R-:W-:Y:S01]  /*1b00*/  UIMAD UR12, UR13, 0x1400, UR4 ;  /* 0x000014000d0c78a4 */ /* 0x000fe2000f8e0204 */
[----:B------:R-:W-:Y:S01]  /*1b10*/  VIADD R0, R4, 0xffffec00 ;  /* 0xffffec0004007836 */ /* 0x000fe20000000000 */
[----:B------:R-:W-:Y:S01]  /*1b20*/  UIADD3 UR5, UPT, UPT, UR9, UR13, URZ ;  /* 0x0000000d09057290 */ /* 0x000fe2000fffe0ff */
[----:B------:R-:W-:-:S03]  /*1b30*/  LOP3.LUT R3, RZ, R5, RZ, 0x33, !PT ;  /* 0x00000005ff037212 */ /* 0x000fc600078e33ff */
[----:B------:R-:W-:Y:S01]  /*1b40*/  ISETP.LT.U32.AND P0, PT, R0, UR12, PT ;  /* 0x0000000c00007c0c */ /* 0x000fe2000bf01070 */
[----:B------:R-:W-:Y:S01]  /*1b50*/  UIMAD UR5, UR5, 0x1400, URZ ;  /* 0x00001400050578a4 */ /* 0x000fe2000f8e02ff */
[----:B------:R-:W-:-:S05]  /*1b60*/  IADD3 R3, PT, PT, R4, -UR8, R3 ;  /* 0x8000000804037c10 */ /* 0x000fca000fffe003 */
[----:B------:R-:W-:Y:S01]  /*1b70*/  IMAD.U32 R8, RZ, RZ, UR5 ;  /* 0x00000005ff087e24 */ /* 0x000fe2000f8e00ff */
[----:B------:R-:W-:Y:S01]  /*1b80*/  UMOV UR6, UR5 ;  /* 0x0000000500067c82 */ /* 0x000fe20008000000 */
[----:B------:R-:W-:Y:S01]  /*1b90*/  VIADD R2, R3, -UR4 ;  /* 0x8000000403027c36 */ /* 0x000fe20008000000 */
[----:B------:R-:W-:Y:S02]  /*1ba0*/  UMOV UR4, URZ ;  /* 0x000000ff00047c82 */ /* 0x000fe40008000000 */
[----:B------:R-:W-:Y:S01]  /*1bb0*/  IADD3 R5, PT, PT, R8, 0x1400, R5 ;  /* 0x0000140008057810 */ /* 0x000fe20007ffe005 */
[----:B------:R-:W-:Y:S06]  /*1bc0*/  @P0 BRA `(.L_x_137) ;  /* 0x0000000000840947 */ /* 0x000fec0003800000 */
[----:B------:R-:W0:Y:S01]  /*1bd0*/  LDC R4, c[0x0][0x3a8] ;  /* 0x0000ea00ff047b82 */ /* 0x000e220000000800 */
[----:B------:R-:W1:Y:S07]  /*1be0*/  LDCU UR7, c[0x0][0x3ac] ;  /* 0x00007580ff0777ac */ /* 0x000e6e0008000800 */
[----:B------:R-:W2:Y:S02]  /*1bf0*/  LDC.64 R6, c[0x0][0x380] ;  /* 0x0000e000ff067b82 */ /* 0x000ea40000000a00 */
.L_x_138:
[----:B------:R-:W3:Y:S02]  /*1c00*/  S2R R25, SR_TID.X ;  /* 0x0000000000197919 */ /* 0x000ee40000002100 */
[----:B---3--:R-:W-:-:S04]  /*1c10*/  VIADD R25, R25, UR12 ;  /* 0x0000000c19197c36 */ /* 0x008fc80008000000 */
[----:B--2---:R-:W-:-:S05]  /*1c20*/  IMAD.WIDE.U32 R24, R25, 0x8, R6 ;  /* 0x0000000819187825 */ /* 0x004fca00078e0006 */
        /* <DEDUP_REMOVED lines=8> */
[----:B0-----:R-:W-:-:S05]  /*1cb0*/  VIADD R3, R4, -UR12 ;  /* 0x8000000c04037c36 */ /* 0x001fca0008000000 */
[----:B------:R-:W-:Y:S01]  /*1cc0*/  ISETP.GE.U32.AND P0, PT, R3, UR8, PT ;  /* 0x0000000803007c0c */ /* 0x000fe2000bf06070 */
        /* <DEDUP_REMOVED lines=8> */
[----:B------:R-:W-:Y:S10]  /*1d50*/  @!P0 BRA `(.L_x_136) ;  /* 0x0000000800d88947 */ /* 0x000ff40003800000 */
[----:B-1----:R-:W-:Y:S01]  /*1d60*/  UMOV UR13, UR7 ;  /* 0x00000007000d7c82 */ /* 0x002fe20008000000 */
[----:B------:R-:W-:Y:S01]  /*1d70*/  UIADD3 UR4, UPT, UPT, UR4, 0x1, URZ ;  /* 0x0000000104047890 */ /* 0x000fe2000fffe0ff */
[----:B------:R-:W-:Y:S01]  /*1d80*/  VIADD R2, R2, -UR8 ;  /* 0x8000000802027c36 */ /* 0x000fe20008000000 */
[----:B------:R-:W-:Y:S01]  /*1d90*/  UIMAD UR12, UR13, 0x1400, UR12 ;  /* 0x000014000d0c78a4 */ /* 0x000fe2000f8e020c */
[----:B------:R-:W-:Y:S01]  /*1da0*/  VIADD R5, R5, UR8 ;  /* 0x0000000805057c36 */ /* 0x000fe20008000000 */
[----:B------:R-:W-:-:S04]  /*1db0*/  UIADD3 UR6, UPT, UPT, UR8, UR6, URZ ;  /* 0x0000000608067290 */ /* 0x000fc8000fffe0ff */
[----:B------:R-:W-:-:S13]  /*1dc0*/  ISETP.LT.U32.AND P0, PT, R0, UR12, PT ;  /* 0x0000000c00007c0c */ /* 0x000fda000bf01070 */
[----:B------:R-:W-:Y:S05]  /*1dd0*/  @!P0 BRA `(.L_x_138) ;  /* 0xfffffffc00888947 */ /* 0x000fea000383ffff */
.L_x_137:
[----:B------:R-:W0:Y:S01]  /*1de0*/  S2R R9, SR_TID.X ;  /* 0x0000000000097919 */ /* 0x000e220000002100 */
[----:B------:R-:W-:Y:S01]  /*1df0*/  VIADD R0, R4, -UR12 ;  /* 0x8000000c04007c36 */ /* 0x000fe20008000000 */
[----:B------:R-:W-:Y:S04]  /*1e00*/  BSSY.RECONVERGENT B1, `(.L_x_136) ;  /* 0x00000ab000017945 */ /* 0x000fe80003800200 */
[----:B0-----:R-:W-:-:S04]  /*1e10*/  ISETP.GE.AND P0, PT, R9, R0, PT ;  /* 0x000000000900720c */ /* 0x001fc80003f06270 */
[----:B------:R-:W-:-:S13]  /*1e20*/  ISETP.LE.U32.OR P0, PT, R4, UR12, P0 ;  /* 0x0000000c04007c0c */ /* 0x000fda0008703470 */
[----:B------:R-:W-:Y:S05]  /*1e30*/  @P0 BRA `(.L_x_139) ;  /* 0x00000008009c0947 */ /* 0x000fea0003800000 */
[----:B------:R-:W-:Y:S01]  /*1e40*/  UIMAD UR7, UR4, UR13, URZ ;  /* 0x0000000d040772a4 */ /* 0x000fe2000f8e02ff */
[----:B------:R-:W-:Y:S01]  /*1e50*/  LOP3.LUT R3, RZ, R9, RZ, 0x33, !PT ;  /* 0x00000009ff037212 */ /* 0x000fe200078e33ff */
[----:B------:R-:W-:Y:S01]  /*1e60*/  BSSY.RECONVERGENT B2, `(.L_x_140) ;  /* 0x0000056000027945 */ /* 0x000fe20003800200 */
[----:B------:R-:W-:Y:S02]  /*1e70*/  IMAD.MOV.U32 R0, RZ, RZ, R9 ;  /* 0x000000ffff007224 */ /* 0x000fe400078e0009 */
[----:B------:R-:W-:Y:S01]  /*1e80*/  IADD3 R4, PT, PT, R4, -UR5, R3 ;  /* 0x8000000504047c10 */ /* 0x000fe2000fffe003 */
[----:B------:R-:W-:-:S04]  /*1e90*/  IMAD.U32 R3, RZ, RZ, UR7 ;  /* 0x00000007ff037e24 */ /* 0x000fc8000f8e00ff */
[----:B------:R-:W-:-:S04]  /*1ea0*/  IMAD R4, R3, -0x1400, R4 ;  /* 0xffffec0003047824 */ /* 0x000fc800078e0204 */
[C---:B------:R-:W-:Y:S01]  /*1eb0*/  IMAD.HI.U32 R3, R4.reuse, -0x33333333, RZ ;  /* 0xcccccccd04037827 */ /* 0x040fe200078e00ff */
[----:B------:R-:W-:-:S04]  /*1ec0*/  ISETP.GE.U32.AND P0, PT, R4, 0x2580, PT ;  /* 0x000025800400780c */ /* 0x000fc80003f06070 */
[----:B------:R-:W-:-:S04]  /*1ed0*/  LEA.HI R3, R3, 0x1, RZ, 0x17 ;  /* 0x0000000103037811 */ /* 0x000fc800078fb8ff */
[----:B------:R-:W-:-:S05]  /*1ee0*/  LOP3.LUT R4, R3, 0xf, RZ, 0xc0, !PT ;  /* 0x0000000f03047812 */ /* 0x000fca00078ec0ff */
[----:B------:R-:W-:Y:S05]  /*1ef0*/  @!P0 BRA `(.L_x_141) ;  /* 0x0000000400308947 */ /* 0x000fea0003800000 */
[----:B------:R-:W-:Y:S01]  /*1f00*/  IMAD.HI.U32 R0, R2, -0x33333333, RZ ;  /* 0xcccccccd02007827 */ /* 0x000fe200078e00ff */
[----:B------:R-:W-:Y:S04]  /*1f10*/  BSSY.RECONVERGENT B3, `(.L_x_142) ;  /* 0x0000049000037945 */ /* 0x000fe80003800200 */
[----:B------:R-:W-:-:S04]  /*1f20*/  LEA.HI R0, R0, 0x1, RZ, 0x17 ;  /* 0x0000000100007811 */ /* 0x000fc800078fb8ff */
[----:B------:R-:W-:Y:S02]  /*1f30*/  LOP3.LUT R26, R0, 0xfffff0, RZ, 0xc0, !PT ;  /* 0x00fffff0001a7812 */ /* 0x000fe400078ec0ff */
[----:B------:R-:W-:-:S03]  /*1f40*/  LOP3.LUT R0, R9, 0x1400, RZ, 0xfc, !PT ;  /* 0x0000140009007812 */ /* 0x000fc600078efcff */
[----:B------:R-:W-:-:S07]  /*1f50*/  IMAD.MOV R26, RZ, RZ, -R26 ;  /* 0x000000ffff1a7224 */ /* 0x000fce00078e0a1a */
.L_x_143:
[C---:B------:R-:W-:Y:S02]  /*1f60*/  VIADD R23, R5.reuse, 0xffffec00 ;  /* 0xffffec0005177836 */ /* 0x040fe40000000000 */
[----:B------:R-:W-:Y:S02]  /*1f70*/  VIADD R19, R5, 0xffffee80 ;  /* 0xffffee8005137836 */ /* 0x000fe40000000000 */
[----:B------:R-:W-:-:S04]  /*1f80*/  IMAD.WIDE.U32 R22, R23, 0x8, R6 ;  /* 0x0000000817167825 */ /* 0x000fc800078e0006 */
[--C-:B------:R-:W-:Y:S02]  /*1f90*/  IMAD.WIDE.U32 R18, R19, 0x8, R6.reuse ;  /* 0x0000000813127825 */ /* 0x100fe400078e0006 */
[----:B------:R-:W2:Y:S02]  /*1fa0*/  LDG.E.64 R22, desc[UR10][R22.64] ;  /* 0x0000000a16167981 */ /* 0x000ea4000c1e1b00 */
[C---:B------:R-:W-:Y:S02]  /*1fb0*/  VIADD R17, R5.reuse, 0xfffff100 ;  /* 0xfffff10005117836 */ /* 0x040fe40000000000 */
[----:B------:R-:W3:Y:S01]  /*1fc0*/  LDG.E.64 R18, desc[UR10][R18.64] ;  /* 0x0000000a12127981 */ /* 0x000ee2000c1e1b00 */
[----:B------:R-:W-:Y:S02]  /*1fd0*/  VIADD R15, R5, 0xfffff380 ;  /* 0xfffff380050f7836 */ /* 0x000fe40000000000 */
[----:B------:R-:W-:-:S04]  /*1fe0*/  IMAD.WIDE.U32 R16, R17, 0x8, R6 ;  /* 0x0000000811107825 */ /* 0x000fc800078e0006 */
[--C-:B------:R-:W-:Y:S02]  /*1ff0*/  IMAD.WIDE.U32 R14, R15, 0x8, R6.reuse ;  /* 0x000000080f0e7825 */ /* 0x100fe400078e0006 */
[----:B------:R-:W4:Y:S02]  /*2000*/  LDG.E.64 R16, desc[UR10][R16.64] ;  /* 0x0000000a10107981 */ /* 0x000f24000c1e1b00 */
[C---:B------:R-:W-:Y:S02]  /*2010*/  VIADD R13, R5.reuse, 0xfffff600 ;  /* 0xfffff600050d7836 */ /* 0x040fe40000000000 */
[----:B------:R-:W5:Y:S01]  /*2020*/  LDG.E.64 R14, desc[UR10][R14.64] ;  /* 0x0000000a0e0e7981 */ /* 0x000f62000c1e1b00 */
[----:B------:R-:W-:Y:S02]  /*2030*/  VIADD R11, R5, 0xfffff880 ;  /* 0xfffff880050b7836 */ /* 0x000fe40000000000 */
[----:B------:R-:W-:-:S04]  /*2040*/  IMAD.WIDE.U32 R12, R13, 0x8, R6 ;  /* 0x000000080d0c7825 */ /* 0x000fc800078e0006 */
[--C-:B------:R-:W-:Y:S02]  /*2050*/  IMAD.WIDE.U32 R10, R11, 0x8, R6.reuse ;  /* 0x000000080b0a7825 */ /* 0x100fe400078e0006 */
[----:B------:R-:W5:Y:S02]  /*2060*/  LDG.E.64 R12, desc[UR10][R12.64] ;  /* 0x0000000a0c0c7981 */ /* 0x000f64000c1e1b00 */
[C---:B------:R-:W-:Y:S02]  /*2070*/  VIADD R9, R5.reuse, 0xfffffb00 ;  /* 0xfffffb0005097836 */ /* 0x040fe40000000000 */
[----:B------:R-:W5:Y:S01]  /*2080*/  LDG.E.64 R10, desc[UR10][R10.64] ;  /* 0x0000000a0a0a7981 */ /* 0x000f62000c1e1b00 */
[----:B------:R-:W-:Y:S02]  /*2090*/  VIADD R21, R5, 0xfffffd80 ;  /* 0xfffffd8005157836 */ /* 0x000fe40000000000 */
[----:B------:R-:W-:-:S04]  /*20a0*/  IMAD.WIDE.U32 R8, R9, 0x8, R6 ;  /* 0x0000000809087825 */ /* 0x000fc800078e0006 */
[----:B------:R-:W-:Y:S02]  /*20b0*/  IMAD.WIDE.U32 R20, R21, 0x8, R6 ;  /* 0x0000000815147825 */ /* 0x000fe400078e0006 */
[----:B------:R-:W5:Y:S04]  /*20c0*/  LDG.E.64 R8, desc[UR10][R8.64] ;  /* 0x0000000a08087981 */ /* 0x000f68000c1e1b00 */
[----:B------:R-:W5:Y:S01]  /*20d0*/  LDG.E.64 R20, desc[UR10][R20.64] ;  /* 0x0000000a14147981 */ /* 0x000f62000c1e1b00 */
[----:B------:R-:W-:Y:S01]  /*20e0*/  VIADD R25, R5, 0x280 ;  /* 0x0000028005197836 */ /* 0x000fe20000000000 */
[----:B--2---:R-:W-:-:S08]  /*20f0*/  DADD R22, R22, R28 ;  /* 0x0000000016167229 */ /* 0x004fd0000000001c */
[----:B---3--:R-:W-:Y:S01]  /*2100*/  DADD R18, R22, R18 ;  /* 0x0000000016127229 */ /* 0x008fe20000000012 */
[----:B------:R-:W-:-:S06]  /*2110*/  IMAD.WIDE.U32 R22, R5, 0x8, R6 ;  /* 0x0000000805167825 */ /* 0x000fcc00078e0006 */
[----:B------:R-:W2:Y:S01]  /*2120*/  LDG.E.64 R22, desc[UR10][R22.64] ;  /* 0x0000000a16167981 */ /* 0x000ea2000c1e1b00 */
[----:B----4-:R-:W-:Y:S01]  /*2130*/  DADD R16, R18, R16 ;  /* 0x0000000012107229 */ /* 0x010fe20000000010 */
[----:B------:R-:W-:-:S04]  /*2140*/  IMAD.WIDE.U32 R18, R25, 0x8, R6 ;  /* 0x0000000819127825 */ /* 0x000fc800078e0006 */
[----:B------:R-:W-:Y:S02]  /*2150*/  VIADD R25, R5, 0x500 ;  /* 0x0000050005197836 */ /* 0x000fe40000000000 */
[----:B------:R-:W3:Y:S01]  /*2160*/  LDG.E.64 R18, desc[UR10][R18.64] ;  /* 0x0000000a12127981 */ /* 0x000ee2000c1e1b00 */
[----:B-----5:R-:W-:Y:S01]  /*2170*/  DADD R14, R16, R14 ;  /* 0x00000000100e7229 */ /* 0x020fe2000000000e */
[----:B------:R-:W-:-:S04]  /*2180*/  IMAD.WIDE.U32 R16, R25, 0x8, R6 ;  /* 0x0000000819107825 */ /* 0x000fc800078e0006 */
[----:B------:R-:W-:Y:S02]  /*2190*/  VIADD R25, R5, 0x780 ;  /* 0x0000078005197836 */ /* 0x000fe40000000000 */
[----:B------:R-:W4:Y:S01]  /*21a0*/  LDG.E.64 R16, desc[UR10][R16.64] ;  /* 0x0000000a10107981 */ /* 0x000f22000c1e1b00 */
[----:B------:R-:W-:Y:S01]  /*21b0*/  DADD R12, R14, R12 ;  /* 0x000000000e0c7229 */ /* 0x000fe2000000000c */
[----:B------:R-:W-:-:S04]  /*21c0*/  IMAD.WIDE.U32 R14, R25, 0x8, R6 ;  /* 0x00000008190e7825 */ /* 0x000fc800078e0006 */
[----:B------:R-:W-:Y:S02]  /*21d0*/  VIADD R25, R5, 0xa00 ;  /* 0x00000a0005197836 */ /* 0x000fe40000000000 */
[----:B------:R-:W5:Y:S01]  /*21e0*/  LDG.E.64 R14, desc[UR10][R14.64] ;  /* 0x0000000a0e0e7981 */ /* 0x000f62000c1e1b00 */
        /* <DEDUP_REMOVED lines=9> */
[----:B------:R-:W-:Y:S01]  /*2280*/  IMAD.WIDE.U32 R8, R25, 0x8, R6 ;  /* 0x0000000819087825 */ /* 0x000fe200078e0006 */
[----:B------:R-:W-:-:S05]  /*2290*/  IADD3 R25, PT, PT, R5, 0x1180, RZ ;  /* 0x0000118005197810 */ /* 0x000fca0007ffe0ff */
[----:B------:R-:W5:Y:S01]  /*22a0*/  LDG.E.64 R8, desc[UR10][R8.64] ;  /* 0x0000000a08087981 */ /* 0x000f62000c1e1b00 */
[----:B------:R-:W-:-:S06]  /*22b0*/  IMAD.WIDE.U32 R24, R25, 0x8, R6 ;  /* 0x0000000819187825 */ /* 0x000fcc00078e0006 */
[----:B------:R-:W5:Y:S01]  /*22c0*/  LDG.E.64 R24, desc[UR10][R24.64] ;  /* 0x0000000a18187981 */ /* 0x000f62000c1e1b00 */
[----:B------:R-:W-:Y:S02]  /*22d0*/  VIADD R26, R26, 0x10 ;  /* 0x000000101a1a7836 */ /* 0x000fe40000000000 */
[----:B------:R-:W-:Y:S02]  /*22e0*/  VIADD R0, R0, 0x2800 ;  /* 0x0000280000007836 */ /* 0x000fe40000000000 */
[----:B------:R-:W-:Y:S01]  /*22f0*/  VIADD R5, R5, 0x2800 ;  /* 0x0000280005057836 */ /* 0x000fe20000000000 */
[----:B------:R-:W-:Y:S01]  /*2300*/  ISETP.NE.AND P0, PT, R26, RZ, PT ;  /* 0x000000ff1a00720c */ /* 0x000fe20003f05270 */
        /* <DEDUP_REMOVED lines=9> */
[----:B------:R-:W-:Y:S05]  /*23a0*/  BSYNC.RECONVERGENT B3 ;  /* 0x0000000000037941 */ /* 0x000fea0003800200 */
.L_x_142:
[----:B------:R-:W-:-:S07]  /*23b0*/  VIADD R0, R0, 0xffffec00 ;  /* 0xffffec0000007836 */ /* 0x000fce0000000000 */
.L_x_141:
[----:B------:R-:W-:Y:S05]  /*23c0*/  BSYNC.RECONVERGENT B2 ;  /* 0x0000000000027941 */ /* 0x000fea0003800200 */
.L_x_140:
[----:B------:R-:W-:-:S13]  /*23d0*/  ISETP.NE.AND P0, PT, R4, RZ, PT ;  /* 0x000000ff0400720c */ /* 0x000fda0003f05270 */
[----:B------:R-:W-:Y:S05]  /*23e0*/  @!P0 BRA `(.L_x_139) ;  /* 0x0000000400308947 */ /* 0x000fea0003800000 */
[----:B------:R-:W-:Y:S01]  /*23f0*/  ISETP.GE.U32.AND P0, PT, R4, 0x8, PT ;  /* 0x000000080400780c */ /* 0x000fe20003f06070 */
[----:B------:R-:W-:Y:S01]  /*2400*/  BSSY.RECONVERGENT B2, `(.L_x_144) ;  /* 0x0000025000027945 */ /* 0x000fe20003800200 */
[----:B------:R-:W-:-:S04]  /*2410*/  LOP3.LUT R22, R3, 0x7, RZ, 0xc0, !PT ;  /* 0x0000000703167812 */ /* 0x000fc800078ec0ff */
[----:B------:R-:W-:-:S07]  /*2420*/  ISETP.NE.AND P1, PT, R22, RZ, PT ;  /* 0x000000ff1600720c */ /* 0x000fce0003f25270 */
[----:B------:R-:W-:Y:S06]  /*2430*/  @!P0 BRA `(.L_x_145) ;  /* 0x0000000000848947 */ /* 0x000fec0003800000 */
[----:B------:R-:W-:-:S04]  /*2440*/  VIADD R19, R0, UR12 ;  /* 0x0000000c00137c36 */ /* 0x000fc80008000000 */
[----:B------:R-:W-:-:S04]  /*2450*/  IMAD.WIDE.U32 R4, R19, 0x8, R6 ;  /* 0x0000000813047825 */ /* 0x000fc800078e0006 */
[C---:B------:R-:W-:Y:S02]  /*2460*/  VIADD R17, R19.reuse, 0x280 ;  /* 0x0000028013117836 */ /* 0x040fe40000000000 */
[----:B------:R-:W2:Y:S01]  /*2470*/  LDG.E.64 R4, desc[UR10][R4.64] ;  /* 0x0000000a04047981 */ /* 0x000ea2000c1e1b00 */
        /* <DEDUP_REMOVED lines=14> */
[--C-:B------:R-:W-:Y:S02]  /*2560*/  IMAD.WIDE.U32 R20, R21, 0x8, R6.reuse ;  /* 0x0000000815147825 */ /* 0x100fe400078e0006 */
[----:B------:R-:W5:Y:S02]  /*2570*/  LDG.E.64 R8, desc[UR10][R8.64] ;  /* 0x0000000a08087981 */ /* 0x000f64000c1e1b00 */
[----:B------:R-:W-:Y:S02]  /*2580*/  VIADD R19, R19, 0x1180 ;  /* 0x0000118013137836 */ /* 0x000fe40000000000 */
[----:B------:R-:W5:Y:S02]  /*2590*/  LDG.E.64 R20, desc[UR10][R20.64] ;  /* 0x0000000a14147981 */ /* 0x000f64000c1e1b00 */
[----:B------:R-:W-:-:S06]  /*25a0*/  IMAD.WIDE.U32 R18, R19, 0x8, R6 ;  /* 0x0000000813127825 */ /* 0x000fcc00078e0006 */
        /* <DEDUP_REMOVED lines=10> */
.L_x_145:
[----:B------:R-:W-:Y:S05]  /*2650*/  BSYNC.RECONVERGENT B2 ;  /* 0x0000000000027941 */ /* 0x000fea0003800200 */
.L_x_144:
[----:B------:R-:W-:Y:S05]  /*2660*/  @!P1 BRA `(.L_x_139) ;  /* 0x0000000000909947 */ /* 0x000fea0003800000 */
[----:B------:R-:W-:Y:S01]  /*2670*/  ISETP.GE.U32.AND P0, PT, R22, 0x4, PT ;  /* 0x000000041600780c */ /* 0x000fe20003f06070 */
[----:B------:R-:W-:Y:S01]  /*2680*/  BSSY.RECONVERGENT B2, `(.L_x_146) ;  /* 0x0000014000027945 */ /* 0x000fe20003800200 */
[----:B------:R-:W-:-:S11]  /*2690*/  LOP3.LUT P1, RZ, R3, 0x3, RZ, 0xc0, !PT ;  /* 0x0000000303ff7812 */ /* 0x000fd6000782c0ff */
[----:B------:R-:W-:Y:S05]  /*26a0*/  @!P0 BRA `(.L_x_147) ;  /* 0x0000000000448947 */ /* 0x000fea0003800000 */
        /* <DEDUP_REMOVED lines=8> */
[----:B------:R-:W-:Y:S02]  /*2730*/  VIADD R13, R3, 0x780 ;  /* 0x00000780030d7836 */ /* 0x000fe40000000000 */
[----:B------:R-:W4:Y:S02]  /*2740*/  LDG.E.64 R10, desc[UR10][R10.64] ;  /* 0x0000000a0a0a7981 */ /* 0x000f24000c1e1b00 */
[----:B------:R-:W-:-:S06]  /*2750*/  IMAD.WIDE.U32 R12, R13, 0x8, R6 ;  /* 0x000000080d0c7825 */ /* 0x000fcc00078e0006 */
[----:B------:R-:W5:Y:S01]  /*2760*/  LDG.E.64 R12, desc[UR10][R12.64] ;  /* 0x0000000a0c0c7981 */ /* 0x000f62000c1e1b00 */
[----:B------:R-:W-:Y:S01]  /*2770*/  VIADD R0, R0, 0xa00 ;  /* 0x00000a0000007836 */ /* 0x000fe20000000000 */
[----:B--2---:R-:W-:-:S08]  /*2780*/  DADD R28, R28, R4 ;  /* 0x000000001c1c7229 */ /* 0x004fd00000000004 */
[----:B---3--:R-:W-:-:S08]  /*2790*/  DADD R28, R28, R8 ;  /* 0x000000001c1c7229 */ /* 0x008fd00000000008 */
[----:B----4-:R-:W-:-:S08]  /*27a0*/  DADD R28, R28, R10 ;  /* 0x000000001c1c7229 */ /* 0x010fd0000000000a */
[----:B-----5:R-:W-:-:S11]  /*27b0*/  DADD R28, R28, R12 ;  /* 0x000000001c1c7229 */ /* 0x020fd6000000000c */
.L_x_147:
[----:B------:R-:W-:Y:S05]  /*27c0*/  BSYNC.RECONVERGENT B2 ;  /* 0x0000000000027941 */ /* 0x000fea0003800200 */
.L_x_146:
[----:B------:R-:W-:Y:S05]  /*27d0*/  @!P1 BRA `(.L_x_139) ;  /* 0x0000000000349947 */ /* 0x000fea0003800000 */
[----:B------:R-:W-:-:S04]  /*27e0*/  IMAD.HI.U32 R2, R2, -0x33333333, RZ ;  /* 0xcccccccd02027827 */ /* 0x000fc800078e00ff */
[----:B------:R-:W-:Y:S01]  /*27f0*/  VIADD R5, R0, UR6 ;  /* 0x0000000600057c36 */ /* 0x000fe20008000000 */
[----:B------:R-:W-:-:S04]  /*2800*/  LOP3.LUT R2, R2, 0xffff, RZ, 0xc0, !PT ;  /* 0x0000ffff02027812 */ /* 0x000fc800078ec0ff */
[----:B------:R-:W-:-:S04]  /*2810*/  LEA.HI R2, R2, 0x1, RZ, 0x17 ;  /* 0x0000000102027811 */ /* 0x000fc800078fb8ff */
[----:B------:R-:W-:-:S05]  /*2820*/  LOP3.LUT R2, R2, 0x3, RZ, 0xc0, !PT ;  /* 0x0000000302027812 */ /* 0x000fca00078ec0ff */
[----:B------:R-:W-:-:S07]  /*2830*/  IMAD.MOV R0, RZ, RZ, -R2 ;  /* 0x000000ffff007224 */ /* 0x000fce00078e0a02 */
.L_x_148:
[----:B------:R-:W-:-:S06]  /*2840*/  IMAD.WIDE.U32 R2, R5, 0x8, R6 ;  /* 0x0000000805027825 */ /* 0x000fcc00078e0006 */
[----:B------:R-:W2:Y:S01]  /*2850*/  LDG.E.64 R2, desc[UR10][R2.64] ;  /* 0x0000000a02027981 */ /* 0x000ea2000c1e1b00 */
[----:B------:R-:W-:Y:S02]  /*2860*/  VIADD R0, R0, 0x1 ;  /* 0x0000000100007836 */ /* 0x000fe40000000000 */
[----:B------:R-:W-:-:S03]  /*2870*/  VIADD R5, R5, 0x280 ;  /* 0x0000028005057836 */ /* 0x000fc60000000000 */
[----:B------:R-:W-:Y:S01]  /*2880*/  ISETP.NE.AND P0, PT, R0, RZ, PT ;  /* 0x000000ff0000720c */ /* 0x000fe20003f05270 */
[----:B--2---:R-:W-:-:S12]  /*2890*/  DADD R28, R2, R28 ;  /* 0x00000000021c7229 */ /* 0x004fd8000000001c */
[----:B------:R-:W-:Y:S05]  /*28a0*/  @P0 BRA `(.L_x_148) ;  /* 0xfffffffc00e40947 */ /* 0x000fea000383ffff */
.L_x_139:
[----:B------:R-:W-:Y:S05]  /*28b0*/  BSYNC.RECONVERGENT B1 ;  /* 0x0000000000017941 */ /* 0x000fea0003800200 */
.L_x_136:
[----:B------:R-:W0:Y:S01]  /*28c0*/  S2R R0, SR_LANEID ;  /* 0x0000000000007919 */ /* 0x000e220000000000 */
[----:B------:R-:W-:Y:S04]  /*28d0*/  SHFL.DOWN PT, R2, R28, 0x1, 0x1f ;  /* 0x08201f001c027f89 */ /* 0x000fe800000e0000 */
[----:B------:R-:W2:Y:S01]  /*28e0*/  SHFL.DOWN PT, R3, R29, 0x1, 0x1f ;  /* 0x08201f001d037f89 */ /* 0x000ea200000e0000 */
[----:B------:R-:W3:Y:S01]  /*28f0*/  S2R R11, SR_TID.X ;  /* 0x00000000000b7919 */ /* 0x000ee20000002100 */
[----:B--2---:R-:W-:Y:S01]  /*2900*/  DADD R2, R2, R28 ;  /* 0x0000000002027229 */ /* 0x004fe2000000001c */
[C---:B0-----:R-:W-:Y:S02]  /*2910*/  ISETP.GT.AND P0, PT, R0.reuse, 0x1e, PT ;  /* 0x0000001e0000780c */ /* 0x041fe40003f04270 */
[----:B------:R-:W-:-:S07]  /*2920*/  ISETP.NE.AND P1, PT, R0, RZ, PT ;  /* 0x000000ff0000720c */ /* 0x000fce0003f25270 */
[----:B------:R-:W-:Y:S02]  /*2930*/  FSEL R4, R28, R2, P0 ;  /* 0x000000021c047208 */ /* 0x000fe40000000000 */
[----:B------:R-:W-:Y:S02]  /*2940*/  FSEL R5, R29, R3, P0 ;  /* 0x000000031d057208 */ /* 0x000fe40000000000 */
[----:B------:R-:W-:Y:S01]  /*2950*/  ISETP.GT.AND P0, PT, R0, 0x1d, PT ;  /* 0x0000001d0000780c */ /* 0x000fe20003f04270 */
[----:B------:R-:W-:Y:S04]  /*2960*/  SHFL.DOWN PT, R2, R4, 0x2, 0x1f ;  /* 0x08401f0004027f89 */ /* 0x000fe800000e0000 */
[----:B------:R-:W0:Y:S01]  /*2970*/  SHFL.DOWN PT, R3, R5, 0x2, 0x1f ;  /* 0x08401f0005037f89 */ /* 0x000e2200000e0000 */
[----:B------:R-:W2:Y:S01]  /*2980*/  @!P1 S2R R10, SR_CgaCtaId ;  /* 0x00000000000a9919 */ /* 0x000ea20000008800 */
        /* <DEDUP_REMOVED lines=12> */
[----:B---3--:R-:W-:Y:S01]  /*2a50*/  @!P1 SHF.R.U32.HI R6, RZ, 0x2, R11 ;  /* 0x00000002ff069819 */ /* 0x008fe2000001160b */
[----:B------:R-:W0:Y:S01]  /*2a60*/  SHFL.DOWN PT, R3, R9, 0x8, 0x1f ;  /* 0x09001f0009037f89 */ /* 0x000e2200000e0000 */
[----:B--2---:R-:W-:-:S02]  /*2a70*/  @!P1 LEA R7, R10, R7, 0x18 ;  /* 0x000000070a079211 */ /* 0x004fc400078ec0ff */
        /* <DEDUP_REMOVED lines=19> */
[----:B------:R-:W3:Y:S04]  /*2bb0*/  LDS.128 R12, [UR4+0x30] ;  /* 0x00003004ff0c7984 */ /* 0x000ee80008000c00 */
[----:B------:R-:W4:Y:S01]  /*2bc0*/  LDS.128 R8, [UR4+0x40] ;  /* 0x00004004ff087984 */ /* 0x000f220008000c00 */
[----:B0-----:R-:W-:-:S03]  /*2bd0*/  DADD R16, R4, R16 ;  /* 0x0000000004107229 */ /* 0x001fc60000000010 */
[----:B--2---:R-:W0:Y:S05]  /*2be0*/  LDS.128 R4, [UR4+0x50] ;  /* 0x00005004ff047984 */ /* 0x004e2a0008000c00 */
[----:B------:R-:W-:-:S08]  /*2bf0*/  DADD R16, R16, R18 ;  /* 0x0000000010107229 */ /* 0x000fd00000000012 */
[----:B---3--:R-:W-:-:S08]  /*2c00*/  DADD R12, R16, R12 ;  /* 0x00000000100c7229 */ /* 0x008fd0000000000c */
[----:B------:R-:W-:Y:S02]  /*2c10*/  DADD R2, R12, R14 ;  /* 0x000000000c027229 */ /* 0x000fe4000000000e */
[----:B------:R-:W2:Y:S06]  /*2c20*/  LDS.128 R12, [UR4+0x60] ;  /* 0x00006004ff0c7984 */ /* 0x000eac0008000c00 */
[----:B----4-:R-:W-:-:S08]  /*2c30*/  DADD R2, R2, R8 ;  /* 0x0000000002027229 */ /* 0x010fd00000000008 */
[----:B------:R-:W-:Y:S01]  /*2c40*/  DADD R2, R2, R10 ;  /* 0x0000000002027229 */ /* 0x000fe2000000000a */
[----:B------:R-:W3:Y:S07]  /*2c50*/  LDS.128 R8, [UR4+0x70] ;  /* 0x00007004ff087984 */ /* 0x000eee0008000c00 */
[----:B0-----:R-:W-:-:S08]  /*2c60*/  DADD R2, R2, R4 ;  /* 0x0000000002027229 */ /* 0x001fd00000000004 */
[----:B------:R-:W-:Y:S01]  /*2c70*/  DADD R2, R2, R6 ;  /* 0x0000000002027229 */ /* 0x000fe20000000006 */
[----:B------:R-:W0:Y:S07]  /*2c80*/  LDS.128 R4, [UR4+0x80] ;  /* 0x00008004ff047984 */ /* 0x000e2e0008000c00 */
[----:B--2---:R-:W-:-:S08]  /*2c90*/  DADD R2, R2, R12 ;  /* 0x0000000002027229 */ /* 0x004fd0000000000c */
[----:B------:R-:W-:Y:S01]  /*2ca0*/  DADD R2, R2, R14 ;  /* 0x0000000002027229 */ /* 0x000fe2000000000e */
[----:B------:R-:W2:Y:S07]  /*2cb0*/  LDS.128 R12, [UR4+0x90] ;  /* 0x00009004ff0c7984 */ /* 0x000eae0008000c00 */
[----:B---3--:R-:W-:-:S08]  /*2cc0*/  DADD R2, R2, R8 ;  /* 0x0000000002027229 */ /* 0x008fd00000000008 */
[----:B------:R-:W-:Y:S01]  /*2cd0*/  DADD R2, R2, R10 ;  /* 0x0000000002027229 */ /* 0x000fe2000000000a */
[----:B------:R-:W3:Y:S07]  /*2ce0*/  LDS.128 R8, [UR4+0xa0] ;  /* 0x0000a004ff087984 */ /* 0x000eee0008000c00 */
[----:B0-----:R-:W-:Y:S01]  /*2cf0*/  DADD R2, R2, R4 ;  /* 0x0000000002027229 */ /* 0x001fe20000000004 */
[----:B------:R-:W0:Y:S07]  /*2d00*/  LDS.64 R4, [UR4+0xb0] ;  /* 0x0000b004ff047984 */ /* 0x000e2e0008000a00 */
[----:B------:R-:W-:-:S08]  /*2d10*/  DADD R2, R2, R6 ;  /* 0x0000000002027229 */ /* 0x000fd00000000006 */
[----:B--2---:R-:W-:-:S08]  /*2d20*/  DADD R2, R2, R12 ;  /* 0x0000000002027229 */ /* 0x004fd0000000000c */
[----:B------:R-:W-:-:S08]  /*2d30*/  DADD R2, R2, R14 ;  /* 0x0000000002027229 */ /* 0x000fd0000000000e */
[----:B---3--:R-:W-:-:S08]  /*2d40*/  DADD R2, R2, R8 ;  /* 0x0000000002027229 */ /* 0x008fd00000000008 */
[----:B------:R-:W-:-:S08]  /*2d50*/  DADD R2, R2, R10 ;  /* 0x0000000002027229 */ /* 0x000fd0000000000a */
[----:B0-----:R-:W-:-:S11]  /*2d60*/  DADD R4, R2, R4 ;  /* 0x0000000002047229 */ /* 0x001fd60000000004 */
.L_x_135:
[----:B-1----:R-:W-:Y:S05]  /*2d70*/  BSYNC.RECONVERGENT B0 ;  /* 0x0000000000007941 */ /* 0x002fea0003800200 */
.L_x_119:
[----:B------:R-:W-:Y:S05]  /*2d80*/  @P0 EXIT ;  /* 0x000000000000094d */ /* 0x000fea0003800000 */
[----:B------:R-:W1:Y:S02]  /*2d90*/  LDCU.64 UR4, c[0x0][0x388] ;  /* 0x00007100ff0477ac */ /* 0x000e640008000a00 */
[----:B-1----:R-:W-:-:S06]  /*2da0*/  UIMAD.WIDE.U32 UR4, UR9, 0x8, UR4 ;  /* 0x00000008090478a5 */ /* 0x002fcc000f8e0004 */
[----:B--2---:R-:W-:Y:S02]  /*2db0*/  IMAD.U32 R2, RZ, RZ, UR4 ;  /* 0x00000004ff027e24 */ /* 0x004fe4000f8e00ff */
[----:B------:R-:W-:-:S05]  /*2dc0*/  IMAD.U32 R3, RZ, RZ, UR5 ;  /* 0x00000005ff037e24 */ /* 0x000fca000f8e00ff */
[----:B------:R-:W-:Y:S01]  /*2dd0*/  STG.E.64 desc[UR10][R2.64], R4 ;  /* 0x0000000402007986 */ /* 0x000fe2000c101b0a */
[----:B------:R-:W-:Y:S05]  /*2de0*/  EXIT ;  /* 0x000000000000794d */ /* 0x000fea0003800000 */
.L_x_149:
        /* <DEDUP_REMOVED lines=9> */
.L_x_1696:


//--------------------- .text._ZN3cub18CUB_300001_SM_10006detail6reduce28DeviceReduceSingleTileKernelINS2_10policy_hubIdjN4cuda3std3__44plusIdEEE10Policy1000EN6thrust24THRUST_300001_SM_1000_NS6detail15normal_iteratorINSD_10device_ptrIdEEEEPdjS9_ddNS7_10__identityEEEvT0_T1_T2_T3_T4_T6_ --------------------------
	.section	.text._ZN3cub18CUB_300001_SM_10006detail6reduce28DeviceReduceSingleTileKernelINS2_10policy_hubIdjN4cuda3std3__44plusIdEEE10Policy1000EN6thrust24THRUST_300001_SM_1000_NS6detail15normal_iteratorINSD_10device_ptrIdEEEEPdjS9_ddNS7_10__identityEEEvT0_T1_T2_T3_T4_T6_,"ax",@progbits
	.align	128
        .global         _ZN3cub18CUB_300001_SM_10006detail6reduce28DeviceReduceSingleTileKernelINS2_10policy_hubIdjN4cuda3std3__44plusIdEEE10Policy1000EN6thrust24THRUST_300001_SM_1000_NS6detail15normal_iteratorINSD_10device_ptrIdEEEEPdjS9_ddNS7_10__identityEEEvT0_T1_T2_T3_T4_T6_
        .type           _ZN3cub18CUB_300001_SM_10006detail6reduce28DeviceReduceSingleTileKernelINS2_10policy_hubIdjN4cuda3std3__44plusIdEEE10Policy1000EN6thrust24THRUST_300001_SM_1000_NS6detail15normal_iteratorINSD_10device_ptrIdEEEEPdjS9_ddNS7_10__identityEEEvT0_T1_T2_T3_T4_T6_,@function
        .size           _ZN3cub18CUB_300001_SM_10006detail6reduce28DeviceReduceSingleTileKernelINS2_10policy_hubIdjN4cuda3std3__44plusIdEEE10Policy1000EN6thrust24THRUST_300001_SM_1000_NS6detail15normal_iteratorINSD_10device_ptrIdEEEEPdjS9_ddNS7_10__identityEEEvT0_T1_T2_T3_T4_T6_,(.L_x_1697 - _ZN3cub18CUB_300001_SM_10006detail6reduce28DeviceReduceSingleTileKernelINS2_10policy_hubIdjN4cuda3std3__44plusIdEEE10Policy1000EN6thrust24THRUST_300001_SM_1000_NS6detail15normal_iteratorINSD_10device_ptrIdEEEEPdjS9_ddNS7_10__identityEEEvT0_T1_T2_T3_T4_T6_)
        .other          _ZN3cub18CUB_300001_SM_10006detail6reduce28DeviceReduceSingleTileKernelINS2_10policy_hubIdjN4cuda3std3__44plusIdEEE10Policy1000EN6thrust24THRUST_300001_SM_1000_NS6detail15normal_iteratorINSD_10device_ptrIdEEEEPdjS9_ddNS7_10__identityEEEvT0_T1_T2_T3_T4_T6_,@"STO_CUDA_ENTRY STV_DEFAULT"
_ZN3cub18CUB_300001_SM_10006detail6reduce28DeviceReduceSingleTileKernelINS2_10policy_hubIdjN4cuda3std3__44plusIdEEE10Policy1000EN6thrust24THRUST_300001_SM_1000_NS6detail15normal_iteratorINSD_10device_ptrIdEEEEPdjS9_ddNS7_10__identityEEEvT0_T1_T2_T3_T4_T6_:
.text._ZN3cub18CUB_300001_SM_10006detail6reduce28DeviceReduceSingleTileKernelINS2_10policy_hubIdjN4cuda3std3__44plusIdEEE10Policy1000EN6thrust24THRUST_300001_SM_1000_NS6detail15normal_iteratorINSD_10device_ptrIdEEEEPdjS9_ddNS7_10__identityEEEvT0_T1_T2_T3_T4_T6_:
        /* <DEDUP_REMOVED lines=13> */
.L_x_150:
[----:B------:R-:W-:Y:S01]  /*00d0*/  ISETP.GT.U32.AND P0, PT, R2, 0x13ff, PT ;  /* 0x000013ff0200780c */ /* 0x000fe20003f04070 */
[----:B------:R-:W-:-:S12]  /*00e0*/  BSSY.RECONVERGENT B0, `(.L_x_151) ;  /* 0x0000280000007945 */ /* 0x000fd80003800200 */
        /* <DEDUP_REMOVED lines=11> */
.L_x_154:
[----:B------:R-:W-:Y:S05]  /*01a0*/  BSYNC.RECONVERGENT B1 ;  /* 0x0000000000017941 */ /* 0x000fea0003800200 */
.L_x_153:
[----:B------:R-:W-:Y:S01]  /*01b0*/  ISETP.GE.U32.AND P0, PT, R41, R2, PT ;  /* 0x000000022900720c */ /* 0x000fe20003f06070 */
[----:B------:R-:W-:-:S12]  /*01c0*/  BSSY.RECONVERGENT B1, `(.L_x_155) ;  /* 0x0000073000017945 */ /* 0x000fd80003800200 */
[----:B------:R-:W-:Y:S05]  /*01d0*/  @P0 BRA `(.L_x_156) ;  /* 0x0000000400c40947 */ /* 0x000fea0003800000 */
[----:B------:R-:W-:Y:S01]  /*01e0*/  LOP3.LUT R5, RZ, R41, RZ, 0x33, !PT ;  /* 0x00000029ff057212 */ /* 0x000fe200078e33ff */
[----:B------:R-:W-:Y:S04]  /*01f0*/  BSSY.RECONVERGENT B2, `(.L_x_157) ;  /* 0x0000034000027945 */ /* 0x000fe80003800200 */
[----:B------:R-:W-:-:S04]  /*0200*/  IMAD.IADD R5, R5, 0x1, R2 ;  /* 0x0000000105057824 */ /* 0x000fc800078e0202 */
[C---:B------:R-:W-:Y:S01]  /*0210*/  IMAD.HI.U32 R40, R5.reuse, -0x33333333, RZ ;  /* 0xcccccccd05287827 */ /* 0x040fe200078e00ff */
[----:B------:R-:W-:-:S04]  /*0220*/  ISETP.GE.U32.AND P1, PT, R5, 0x2580, PT ;  /* 0x000025800500780c */ /* 0x000fc80003f26070 */
[----:B------:R-:W-:-:S04]  /*0230*/  LEA.HI R40, R40, 0x1, RZ, 0x17 ;  /* 0x0000000128287811 */ /* 0x000fc800078fb8ff */
[----:B------:R-:W-:-:S04]  /*0240*/  LOP3.LUT R42, R40, 0xf, RZ, 0xc0, !PT ;  /* 0x0000000f282a7812 */ /* 0x000fc800078ec0ff */
[----:B------:R-:W-:Y:S01]  /*0250*/  ISETP.NE.AND P0, PT, R42, RZ, PT ;  /* 0x000000ff2a00720c */ /* 0x000fe20003f05270 */
[----:B------:R-:W-:-:S12]  /*0260*/  @!P1 BRA `(.L_x_158) ;  /* 0x0000000000b09947 */ /* 0x000fd80003800000 */
[----:B------:R-:W0:Y:S01]  /*0270*/  LDC.64 R4, c[0x0][0x380] ;  /* 0x0000e000ff047b82 */ /* 0x000e220000000a00 */
[----:B------:R-:W-:-:S05]  /*0280*/  LOP3.LUT R0, R40, 0xfffff0, RZ, 0xc0, !PT ;  /* 0x00fffff028007812 */ /* 0x000fca00078ec0ff */
[----:B------:R-:W-:Y:S02]  /*0290*/  IMAD.MOV R0, RZ, RZ, -R0 ;  /* 0x000000ffff007224 */ /* 0x000fe400078e0a00 */
[----:B0-----:R-:W-:-:S03]  /*02a0*/  IMAD.WIDE.U32 R4, R41, 0x8, R4 ;  /* 0x0000000829047825 */ /* 0x001fc600078e0004 */
[----:B------:R-:W-:-:S05]  /*02b0*/  IADD3 R4, P1, PT, R4, 0xa000, RZ ;  /* 0x0000a00004047810 */ /* 0x000fca0007f3e0ff */
[----:B------:R-:W-:-:S08]  /*02c0*/  IMAD.X R5, RZ, RZ, R5, P1 ;  /* 0x000000ffff057224 */ /* 0x000fd000008e0605 */
.L_x_159:
        /* <DEDUP_REMOVED lines=38> */
.L_x_158:
[----:B------:R-:W-:Y:S05]  /*0530*/  BSYNC.RECONVERGENT B2 ;  /* 0x0000000000027941 */ /* 0x000fea0003800200 */
.L_x_157:
[----:B------:R-:W-:Y:S05]  /*0540*/  @!P0 BRA `(.L_x_156) ;  /* 0x0000000000e88947 */ /* 0x000fea0003800000 */
[----:B------:R-:W-:Y:S01]  /*0550*/  ISETP.GE.U32.AND P0, PT, R42, 0x8, PT ;  /* 0x000000082a00780c */ /* 0x000fe20003f06070 */
[----:B------:R-:W-:Y:S01]  /*0560*/  BSSY.RECONVERGENT B2, `(.L_x_160) ;  /* 0x0000017000027945 */ /* 0x000fe20003800200 */
[----:B------:R-:W-:-:S04]  /*0570*/  LOP3.LUT R22, R40, 0x7, RZ, 0xc0, !PT ;  /* 0x0000000728167812 */ /* 0x000fc800078ec0ff */
[----:B------:R-:W-:-:S07]  /*0580*/  ISETP.NE.AND P1, PT, R22, RZ, PT ;  /* 0x000000ff1600720c */ /* 0x000fce0003f25270 */
[----:B------:R-:W-:Y:S06]  /*0590*/  @!P0 BRA `(.L_x_161) ;  /* 0x00000000004c8947 */ /* 0x000fec0003800000 */
[----:B------:R-:W0:Y:S02]  /*05a0*/  LDC.64 R4, c[0x0][0x380] ;  /* 0x0000e000ff047b82 */ /* 0x000e240000000a00 */
[----:B0-----:R-:W-:-:S05]  /*05b0*/  IMAD.WIDE.U32 R20, R41, 0x8, R4 ;  /* 0x0000000829147825 */ /* 0x001fca00078e0004 */
        /* <DEDUP_REMOVED lines=17> */
.L_x_161:
[----:B------:R-:W-:Y:S05]  /*06d0*/  BSYNC.RECONVERGENT B2 ;  /* 0x0000000000027941 */ /* 0x000fea0003800200 */
.L_x_160:
        /* <DEDUP_REMOVED lines=17> */
.L_x_163:
[----:B------:R-:W-:Y:S05]  /*07f0*/  BSYNC.RECONVERGENT B2 ;  /* 0x0000000000027941 */ /* 0x000fea0003800200 */
.L_x_162:
[----:B------:R-:W-:Y:S05]  /*0800*/  @!P1 BRA `(.L_x_156) ;  /* 0x0000000000389947 */ /* 0x000fea0003800000 */
[----:B------:R-:W0:Y:S01]  /*0810*/  LDC.64 R4, c[0x0][0x380] ;  /* 0x0000e000ff047b82 */ /* 0x000e220000000a00 */
[----:B------:R-:W-:Y:S02]  /*0820*/  IMAD.MOV R0, RZ, RZ, -R0 ;  /* 0x000000ffff007224 */ /* 0x000fe400078e0a00 */
[----:B0-----:R-:W-:-:S04]  /*0830*/  IMAD.WIDE.U32 R4, R41, 0x8, R4 ;  /* 0x0000000829047825 */ /* 0x001fc800078e0004 */
[----:B------:R-:W-:Y:S02]  /*0840*/  IMAD.MOV.U32 R6, RZ, RZ, R4 ;  /* 0x000000ffff067224 */ /* 0x000fe400078e0004 */
[----:B------:R-:W-:-:S07]  /*0850*/  IMAD.MOV.U32 R7, RZ, RZ, R5 ;  /* 0x000000ffff077224 */ /* 0x000fce00078e0005 */
.L_x_164:
[----:B------:R-:W-:Y:S02]  /*0860*/  IMAD.MOV.U32 R4, RZ, RZ, R6 ;  /* 0x000000ffff047224 */ /* 0x000fe400078e0006 */
[----:B------:R-:W-:-:S06]  /*0870*/  IMAD.MOV.U32 R5, RZ, RZ, R7 ;  /* 0x000000ffff057224 */ /* 0x000fcc00078e0007 */
[----:B------:R-:W2:Y:S01]  /*0880*/  LDG.E.64 R4, desc[UR6][R4.64] ;  /* 0x0000000604047981 */ /* 0x000ea2000c1e1b00 */
[----:B------:R-:W-:Y:S01]  /*0890*/  VIADD R0, R0, 0x1 ;  /* 0x0000000100007836 */ /* 0x000fe20000000000 */
[----:B------:R-:W-:-:S04]  /*08a0*/  IADD3 R6, P1, PT, R6, 0x1400, RZ ;  /* 0x0000140006067810 */ /* 0x000fc80007f3e0ff */
[----:B------:R-:W-:Y:S01]  /*08b0*/  ISETP.NE.AND P0, PT, R0, RZ, PT ;  /* 0x000000ff0000720c */ /* 0x000fe20003f05270 */
[----:B------:R-:W-:Y:S01]  /*08c0*/  IMAD.X R7, RZ, RZ, R7, P1 ;  /* 0x000000ffff077224 */ /* 0x000fe200008e0607 */
[----:B--2--5:R-:W-:-:S11]  /*08d0*/  DADD R36, R4, R36 ;  /* 0x0000000004247229 */ /* 0x024fd60000000024 */
[----:B------:R-:W-:Y:S05]  /*08e0*/  @P0 BRA `(.L_x_164) ;  /* 0xfffffffc00dc0947 */ /* 0x000fea000383ffff */
.L_x_156:
[----:B------:R-:W-:Y:S05]  /*08f0*/  BSYNC.RECONVERGENT B1 ;  /* 0x0000000000017941 */ /* 0x000fea0003800200 */
.L_x_155:
        /* <DEDUP_REMOVED lines=28> */
[----:B-1----:R-:W-:-:S03]  /*0ac0*/  @!P1 LEA R9, R13, R2, 0x18 ;  /* 0x000000020d099211 */ /* 0x002fc600078ec0ff */
[----:B------:R-:W0:Y:S02]  /*0ad0*/  SHFL.DOWN PT, R5, R11, 0x8, 0x1f ;  /* 0x09001f000b057f89 */ /* 0x000e2400000e0000 */
[----:B0-----:R-:W-:-:S10]  /*0ae0*/  DADD R4, R4, R10 ;  /* 0x0000000004047229 */ /* 0x001fd4000000000a */
[----:B------:R-:W-:Y:S02]  /*0af0*/  FSEL R6, R10, R4, P0 ;  /* 0x000000040a067208 */ /* 0x000fe40000000000 */
[----:B------:R-:W-:Y:S01]  /*0b00*/  FSEL R7, R11, R5, P0 ;  /* 0x000000050b077208 */ /* 0x000fe20000000000 */
[----:B------:R-:W-:Y:S01]  /*0b10*/  @!P1 IMAD.IADD R11, R0, 0x1, R9 ;  /* 0x00000001000b9824 */ /* 0x000fe200078e0209 */
        /* <DEDUP_REMOVED lines=14> */
[----:B------:R-:W2:Y:S04]  /*0c00*/  LDS.128 R16, [UR4+0x30] ;  /* 0x00003004ff107984 */ /* 0x000ea80008000c00 */
[----:B-1----:R-:W1:Y:S01]  /*0c10*/  LDS.128 R4, [UR4+0x40] ;  /* 0x00004004ff047984 */ /* 0x002e620008000c00 */
[----:B0-----:R-:W-:-:S03]  /*0c20*/  DADD R12, R8, R12 ;  /* 0x00000000080c7229 */ /* 0x001fc6000000000c */
[----:B------:R-:W0:Y:S05]  /*0c30*/  LDS.128 R8, [UR4+0x50] ;  /* 0x00005004ff087984 */ /* 0x000e2a0008000c00 */
[----:B------:R-:W-:-:S08]  /*0c40*/  DADD R12, R12, R14 ;  /* 0x000000000c0c7229 */ /* 0x000fd0000000000e */
[----:B--2---:R-:W-:-:S08]  /*0c50*/  DADD R12, R12, R16 ;  /* 0x000000000c0c7229 */ /* 0x004fd00000000010 */
[----:B------:R-:W-:Y:S02]  /*0c60*/  DADD R18, R12, R18 ;  /* 0x000000000c127229 */ /* 0x000fe40000000012 */
[----:B------:R-:W2:Y:S06]  /*0c70*/  LDS.128 R12, [UR4+0x60] ;  /* 0x00006004ff0c7984 */ /* 0x000eac0008000c00 */
[----:B-1----:R-:W-:-:S08]  /*0c80*/  DADD R4, R18, R4 ;  /* 0x0000000012047229 */ /* 0x002fd00000000004 */
[----:B------:R-:W-:Y:S02]  /*0c90*/  DADD R2, R4, R6 ;  /* 0x0000000004027229 */ /* 0x000fe40000000006 */
[----:B------:R-:W1:Y:S06]  /*0ca0*/  LDS.128 R4, [UR4+0x70] ;  /* 0x00007004ff047984 */ /* 0x000e6c0008000c00 */
[----:B0-----:R-:W-:-:S08]  /*0cb0*/  DADD R2, R2, R8 ;  /* 0x0000000002027229 */ /* 0x001fd00000000008 */
[----:B------:R-:W-:Y:S01]  /*0cc0*/  DADD R2, R2, R10 ;  /* 0x0000000002027229 */ /* 0x000fe2000000000a */
[----:B------:R-:W0:Y:S07]  /*0cd0*/  LDS.128 R8, [UR4+0x80] ;  /* 0x00008004ff087984 */ /* 0x000e2e0008000c00 */
[----:B--2---:R-:W-:-:S08]  /*0ce0*/  DADD R2, R2, R12 ;  /* 0x0000000002027229 */ /* 0x004fd0000000000c */
        /* <DEDUP_REMOVED lines=14> */
.L_x_165:
        /* <DEDUP_REMOVED lines=26> */
[----:B0-----:R-:W-:-:S10]  /*0f70*/  DADD R4, R4, R8 ;  /* 0x0000000004047229 */ /* 0x001fd40000000008 */
[----:B------:R-:W-:Y:S02]  /*0f80*/  FSEL R6, R8, R4, P0 ;  /* 0x0000000408067208 */ /* 0x000fe40000000000 */
[----:B------:R-:W-:Y:S01]  /*0f90*/  FSEL R7, R9, R5, P0 ;  /* 0x0000000509077208 */ /* 0x000fe20000000000 */
[----:B------:R-:W0:Y:S01]  /*0fa0*/  @!P1 S2R R8, SR_CgaCtaId ;  /* 0x0000000000089919 */ /* 0x000e220000008800 */
[----:B------:R-:W-:Y:S01]  /*0fb0*/  ISETP.GT.AND P0, PT, R0, R13, PT ;  /* 0x0000000d0000720c */ /* 0x000fe20003f04270 */
[----:B------:R-:W-:Y:S01]  /*0fc0*/  VIADD R0, R12, 0x10 ;  /* 0x000000100c007836 */ /* 0x000fe20000000000 */
[----:B------:R-:W-:Y:S04]  /*0fd0*/  SHFL.DOWN PT, R4, R6, 0x8, R13 ;  /* 0x0900000006047989 */ /* 0x000fe800000e000d */
[----:B------:R-:W1:Y:S02]  /*0fe0*/  SHFL.DOWN PT, R5, R7, 0x8, R13 ;  /* 0x0900000007057989 */ /* 0x000e6400000e000d */
[----:B-1----:R-:W-:-:S10]  /*0ff0*/  DADD R4, R4, R6 ;  /* 0x0000000004047229 */ /* 0x002fd40000000006 */
[----:B------:R-:W-:Y:S02]  /*1000*/  FSEL R10, R6, R4, P0 ;  /* 0x00000004060a7208 */ /* 0x000fe40000000000 */
[----:B------:R-:W-:Y:S02]  /*1010*/  FSEL R11, R7, R5, P0 ;  /* 0x00000005070b7208 */ /* 0x000fe40000000000 */
[----:B------:R-:W-:Y:S01]  /*1020*/  @!P1 MOV R7, 0x400 ;  /* 0x0000040000079802 */ /* 0x000fe20000000f00 */
[----:B------:R-:W-:Y:S01]  /*1030*/  SHFL.DOWN PT, R4, R10, 0x10, R13 ;  /* 0x0a0000000a047989 */ /* 0x000fe200000e000d */
[----:B------:R-:W-:Y:S02]  /*1040*/  ISETP.GT.AND P0, PT, R0, R13, PT ;  /* 0x0000000d0000720c */ /* 0x000fe40003f04270 */
        /* <DEDUP_REMOVED lines=14> */
[----:B------:R-:W-:Y:S01]  /*1130*/  ISETP.GT.U32.AND P1, PT, R2, 0x20, PT ;  /* 0x000000200200780c */ /* 0x000fe20003f24070 */
[----:B-1----:R-:W-:-:S09]  /*1140*/  ULEA UR4, UR5, UR4, 0x18 ;  /* 0x0000000405047291 */ /* 0x002fd2000f8ec0ff */
[----:B------:R-:W1:Y:S04]  /*1150*/  LDS.128 R12, [UR4+0x20] ;  /* 0x00002004ff0c7984 */ /* 0x000e680008000c00 */
[----:B0-----:R-:W0:Y:S01]  /*1160*/  LDS.128 R4, [UR4+0x30] ;  /* 0x00003004ff047984 */ /* 0x001e220008000c00 */
        /* <DEDUP_REMOVED lines=70> */
[----:B------:R-:W0:Y:S01]  /*15d0*/  LDS.64 R4, [UR4+0xb0] ;  /* 0x0000b004ff047984 */ /* 0x000e220008000a00 */
        /* <DEDUP_REMOVED lines=8> */
[----:B------:R-:W-:-:S04]  /*1660*/  ISETP.GT.U32.AND P1, PT, R2, 0x260, PT ;  /* 0x000002600200780c */ /* 0x000fc80003f24070 */
[----:B0-----:R-:W-:-:S10]  /*1670*/  DADD R4, R4, R6 ;  /* 0x0000000004047229 */ /* 0x001fd40000000006 */
[----:B------:R-:W-:Y:S02]  /*1680*/  FSEL R8, R4, R6, P1 ;  /* 0x0000000604087208 */ /* 0x000fe40000800000 */
[----:B------:R-:W-:Y:S01]  /*1690*/  FSEL R9, R5, R7, P1 ;  /* 0x0000000705097208 */ /* 0x000fe20000800000 */
[----:B------:R-:W-:Y:S06]  /*16a0*/  BRA `(.L_x_166) ;  /* 0x00000010008c7947 */ /* 0x000fec0003800000 */
.L_x_152:
[----:B------:R-:W0:Y:S01]  /*16b0*/  S2R R0, SR_TID.X ;  /* 0x0000000000007919 */ /* 0x000e220000002100 */
[----:B------:R-:W1:Y:S02]  /*16c0*/  LDCU.64 UR4, c[0x0][0x380] ;  /* 0x00007000ff0477ac */ /* 0x000e640008000a00 */
[----:B-1----:R-:W-:Y:S02]  /*16d0*/  IMAD.U32 R6, RZ, RZ, UR4 ;  /* 0x00000004ff067e24 */ /* 0x002fe4000f8e00ff */
[----:B------:R-:W-:Y:S02]  /*16e0*/  IMAD.U32 R7, RZ, RZ, UR5 ;  /* 0x00000005ff077e24 */ /* 0x000fe4000f8e00ff */
[----:B0-----:R-:W-:-:S05]  /*16f0*/  IMAD.WIDE.U32 R20, R0, 0x8, R6 ;  /* 0x0000000800147825 */ /* 0x001fca00078e0006 */
        /* <DEDUP_REMOVED lines=8> */
[----:B------:R-:W-:Y:S01]  /*1780*/  VIADD R3, R2, 0xffffec00 ;  /* 0xffffec0002037836 */ /* 0x000fe20000000000 */
[----:B------:R-:W-:-:S04]  /*1790*/  UMOV UR4, 0x1400 ;  /* 0x0000140000047882 */ /* 0x000fc80000000000 */
[----:B------:R-:W-:Y:S01]  /*17a0*/  ISETP.GE.U32.AND P0, PT, R3, 0x1400, PT ;  /* 0x000014000300780c */ /* 0x000fe20003f06070 */
        /* <DEDUP_REMOVED lines=8> */
[----:B------:R-:W0:Y:S01]  /*1830*/  LDC R2, c[0x0][0x390] ;  /* 0x0000e400ff027b82 */ /* 0x000e220000000800 */
[----:B------:R-:W-:-:S07]  /*1840*/  UMOV UR4, 0x1400 ;  /* 0x0000140000047882 */ /* 0x000fce0000000000 */
[----:B------:R-:W1:Y:S02]  /*1850*/  LDC.64 R6, c[0x0][0x380] ;  /* 0x0000e000ff067b82 */ /* 0x000e640000000a00 */
.L_x_169:
[----:B------:R-:W-:-:S04]  /*1860*/  VIADD R9, R0, UR4 ;  /* 0x0000000400097c36 */ /* 0x000fc80008000000 */
[----:B-1----:R-:W-:-:S05]  /*1870*/  IMAD.WIDE.U32 R8, R9, 0x8, R6 ;  /* 0x0000000809087825 */ /* 0x002fca00078e0006 */
        /* <DEDUP_REMOVED lines=8> */
[----:B--2---:R-:W-:-:S08]  /*1900*/  DADD R10, R10, R38 ;  /* 0x000000000a0a7229 */ /* 0x004fd00000000026 */
[----:B---3--:R-:W-:Y:S01]  /*1910*/  DADD R10, R12, R10 ;  /* 0x000000000c0a7229 */ /* 0x008fe2000000000a */
[----:B0-----:R-:W-:-:S05]  /*1920*/  VIADD R12, R2, -UR4 ;  /* 0x80000004020c7c36 */ /* 0x001fca0008000000 */
[----:B------:R-:W-:Y:S02]  /*1930*/  ISETP.GE.U32.AND P0, PT, R12, 0x1400, PT ;  /* 0x000014000c00780c */ /* 0x000fe40003f06070 */
[----:B----4-:R-:W-:-:S08]  /*1940*/  DADD R10, R14, R10 ;  /* 0x000000000e0a7229 */ /* 0x010fd0000000000a */
[----:B-----5:R-:W-:-:S08]  /*1950*/  DADD R10, R16, R10 ;  /* 0x00000000100a7229 */ /* 0x020fd0000000000a */
[----:B------:R-:W-:-:S08]  /*1960*/  DADD R10, R18, R10 ;  /* 0x00000000120a7229 */ /* 0x000fd0000000000a */
[----:B------:R-:W-:-:S08]  /*1970*/  DADD R10, R20, R10 ;  /* 0x00000000140a7229 */ /* 0x000fd0000000000a */
[----:B------:R-:W-:-:S08]  /*1980*/  DADD R10, R22, R10 ;  /* 0x00000000160a7229 */ /* 0x000fd0000000000a */
[----:B------:R-:W-:Y:S01]  /*1990*/  DADD R38, R4, R10 ;  /* 0x0000000004267229 */ /* 0x000fe2000000000a */
[----:B------:R-:W-:Y:S10]  /*19a0*/  @!P0 BRA `(.L_x_168) ;  /* 0x0000000800a48947 */ /* 0x000ff40003800000 */
[----:B------:R-:W-:-:S06]  /*19b0*/  UIADD3 UR4, UPT, UPT, UR4, 0x1400, URZ ;  /* 0x0000140004047890 */ /* 0x000fcc000fffe0ff */
[----:B------:R-:W-:-:S13]  /*19c0*/  ISETP.LT.U32.AND P0, PT, R3, UR4, PT ;  /* 0x0000000403007c0c */ /* 0x000fda000bf01070 */
[----:B------:R-:W-:Y:S05]  /*19d0*/  @!P0 BRA `(.L_x_169) ;  /* 0xfffffffc00a08947 */ /* 0x000fea000383ffff */
.L_x_167:
[----:B------:R-:W-:Y:S01]  /*19e0*/  VIADD R3, R2, -UR4 ;  /* 0x8000000402037c36 */ /* 0x000fe20008000000 */
[----:B------:R-:W-:Y:S04]  /*19f0*/  BSSY.RECONVERGENT B1, `(.L_x_168) ;  /* 0x00000a4000017945 */ /* 0x000fe80003800200 */
[----:B------:R-:W-:-:S04]  /*1a00*/  ISETP.GE.AND P0, PT, R0, R3, PT ;  /* 0x000000030000720c */ /* 0x000fc80003f06270 */
[----:B------:R-:W-:-:S13]  /*1a10*/  ISETP.LE.U32.OR P0, PT, R2, UR4, P0 ;  /* 0x0000000402007c0c */ /* 0x000fda0008703470 */
[----:B------:R-:W-:Y:S05]  /*1a20*/  @P0 BRA `(.L_x_170) ;  /* 0x0000000800800947 */ /* 0x000fea0003800000 */
[----:B------:R-:W-:Y:S01]  /*1a30*/  LOP3.LUT R3, RZ, R0, RZ, 0x33, !PT ;  /* 0x00000000ff037212 */ /* 0x000fe200078e33ff */
[----:B------:R-:W-:Y:S03]  /*1a40*/  BSSY.RECONVERGENT B2, `(.L_x_171) ;  /* 0x0000053000027945 */ /* 0x000fe60003800200 */
[----:B------:R-:W-:-:S04]  /*1a50*/  IADD3 R3, PT, PT, R2, -UR4, R3 ;  /* 0x8000000402037c10 */ /* 0x000fc8000fffe003 */
[C---:B------:R-:W-:Y:S01]  /*1a60*/  ISETP.GE.U32.AND P0, PT, R3.reuse, 0x2580, PT ;  /* 0x000025800300780c */ /* 0x040fe20003f06070 */
[----:B------:R-:W-:-:S05]  /*1a70*/  IMAD.HI.U32 R2, R3, -0x33333333, RZ ;  /* 0xcccccccd03027827 */ /* 0x000fca00078e00ff */
[----:B------:R-:W-:Y:S01]  /*1a80*/  LEA.HI R3, R2, 0x1, RZ, 0x17 ;  /* 0x0000000102037811 */ /* 0x000fe200078fb8ff */
[----:B------:R-:W-:-:S03]  /*1a90*/  IMAD.MOV.U32 R2, RZ, RZ, R0 ;  /* 0x000000ffff027224 */ /* 0x000fc600078e0000 */
[----:B------:R-:W-:-:S03]  /*1aa0*/  LOP3.LUT R4, R3, 0xf, RZ, 0xc0, !PT ;  /* 0x0000000f03047812 */ /* 0x000fc600078ec0ff */
[----:B------:R-:W-:Y:S05]  /*1ab0*/  @!P0 BRA `(.L_x_172) ;  /* 0x00000004002c8947 */ /* 0x000fea0003800000 */
[----:B------:R-:W-:Y:S01]  /*1ac0*/  LOP3.LUT R42, R3, 0xfffff0, RZ, 0xc0, !PT ;  /* 0x00fffff0032a7812 */ /* 0x000fe200078ec0ff */
[----:B------:R-:W-:Y:S01]  /*1ad0*/  BSSY.RECONVERGENT B3, `(.L_x_173) ;  /* 0x0000048000037945 */ /* 0x000fe20003800200 */
[C---:B------:R-:W-:Y:S01]  /*1ae0*/  LOP3.LUT R2, R0.reuse, 0x1400, RZ, 0xfc, !PT ;  /* 0x0000140000027812 */ /* 0x040fe200078efcff */
[----:B------:R-:W-:Y:S02]  /*1af0*/  VIADD R5, R0, UR4 ;  /* 0x0000000400057c36 */ /* 0x000fe40008000000 */
[----:B------:R-:W-:-:S07]  /*1b00*/  IMAD.MOV R42, RZ, RZ, -R42 ;  /* 0x000000ffff2a7224 */ /* 0x000fce00078e0a2a */
.L_x_174:
        /* <DEDUP_REMOVED lines=68> */
[----:B------:R-:W-:Y:S05]  /*1f50*/  BSYNC.RECONVERGENT B3 ;  /* 0x0000000000037941 */ /* 0x000fea0003800200 */
.L_x_173:
[----:B------:R-:W-:-:S07]  /*1f60*/  VIADD R2, R2, 0xffffec00 ;  /* 0xffffec0002027836 */ /* 0x000fce0000000000 */
.L_x_172:
[----:B------:R-:W-:Y:S05]  /*1f70*/  BSYNC.RECONVERGENT B2 ;  /* 0x0000000000027941 */ /* 0x000fea0003800200 */
.L_x_171:
        /* <DEDUP_REMOVED lines=40> */
.L_x_176:
[----:B------:R-:W-:Y:S05]  /*2200*/  BSYNC.RECONVERGENT B2 ;  /* 0x0000000000027941 */ /* 0x000fea0003800200 */
.L_x_175:
        /* <DEDUP_REMOVED lines=23> */
.L_x_178:
[----:B------:R-:W-:Y:S05]  /*2380*/  BSYNC.RECONVERGENT B2 ;  /* 0x0000000000027941 */ /* 0x000fea0003800200 */
.L_x_177:
[----:B------:R-:W-:Y:S05]  /*2390*/  @!P1 BRA `(.L_x_170) ;  /* 0x0000000000249947 */ /* 0x000fea0003800000 */
[----:B------:R-:W-:Y:S02]  /*23a0*/  VIADD R5, R2, UR4 ;  /* 0x0000000402057c36 */ /* 0x000fe40008000000 */
[----:B------:R-:W-:-:S07]  /*23b0*/  IMAD.MOV R4, RZ, RZ, -R3 ;  /* 0x000000ffff047224 */ /* 0x000fce00078e0a03 */
.L_x_179:
[----:B------:R-:W-:-:S06]  /*23c0*/  IMAD.WIDE.U32 R2, R5, 0x8, R6 ;  /* 0x0000000805027825 */ /* 0x000fcc00078e0006 */
[----:B------:R-:W2:Y:S01]  /*23d0*/  LDG.E.64 R2, desc[UR6][R2.64] ;  /* 0x0000000602027981 */ /* 0x000ea2000c1e1b00 */
[----:B------:R-:W-:Y:S02]  /*23e0*/  VIADD R4, R4, 0x1 ;  /* 0x0000000104047836 */ /* 0x000fe40000000000 */
[----:B------:R-:W-:-:S03]  /*23f0*/  VIADD R5, R5, 0x280 ;  /* 0x0000028005057836 */ /* 0x000fc60000000000 */
[----:B------:R-:W-:Y:S01]  /*2400*/  ISETP.NE.AND P0, PT, R4, RZ, PT ;  /* 0x000000ff0400720c */ /* 0x000fe20003f05270 */
[----:B--2---:R-:W-:-:S12]  /*2410*/  DADD R38, R2, R38 ;  /* 0x0000000002267229 */ /* 0x004fd80000000026 */
[----:B------:R-:W-:Y:S05]  /*2420*/  @P0 BRA `(.L_x_179) ;  /* 0xfffffffc00e40947 */ /* 0x000fea000383ffff */
.L_x_170:
[----:B------:R-:W-:Y:S05]  /*2430*/  BSYNC.RECONVERGENT B1 ;  /* 0x0000000000017941 */ /* 0x000fea0003800200 */
.L_x_168:
        /* <DEDUP_REMOVED lines=49> */
[----:B------:R-:W0:Y:S05]  /*2750*/  LDS.128 R8, [UR4+0x50] ;  /* 0x00005004ff087984 */ /* 0x000e2a0008000c00 */
[----:B------:R-:W-:-:S08]  /*2760*/  DADD R12, R12, R14 ;  /* 0x000000000c0c7229 */ /* 0x000fd0000000000e */
[----:B-1----:R-:W-:-:S08]  /*2770*/  DADD R12, R12, R16 ;  /* 0x000000000c0c7229 */ /* 0x002fd00000000010 */
[----:B------:R-:W-:Y:S02]  /*2780*/  DADD R18, R12, R18 ;  /* 0x000000000c127229 */ /* 0x000fe40000000012 */
[----:B------:R-:W1:Y:S06]  /*2790*/  LDS.128 R12, [UR4+0x60] ;  /* 0x00006004ff0c7984 */ /* 0x000e6c0008000c00 */
        /* <DEDUP_REMOVED lines=12> */
[----:B0-----:R-:W-:Y:S01]  /*2860*/  DADD R2, R2, R8 ;  /* 0x0000000002027229 */ /* 0x001fe20000000008 */
[----:B------:R-:W0:Y:S07]  /*2870*/  LDS.64 R8, [UR4+0xb0] ;  /* 0x0000b004ff087984 */ /* 0x000e2e0008000a00 */
[----:B------:R-:W-:-:S08]  /*2880*/  DADD R2, R2, R10 ;  /* 0x0000000002027229 */ /* 0x000fd0000000000a */
[----:B-1----:R-:W-:-:S08]  /*2890*/  DADD R2, R2, R12 ;  /* 0x0000000002027229 */ /* 0x002fd0000000000c */
[----:B------:R-:W-:-:S08]  /*28a0*/  DADD R2, R2, R14 ;  /* 0x0000000002027229 */ /* 0x000fd0000000000e */
[----:B--2---:R-:W-:-:S08]  /*28b0*/  DADD R2, R2, R4 ;  /* 0x0000000002027229 */ /* 0x004fd00000000004 */
[----:B------:R-:W-:-:S08]  /*28c0*/  DADD R2, R2, R6 ;  /* 0x0000000002027229 */ /* 0x000fd00000000006 */
[----:B0-----:R-:W-:-:S11]  /*28d0*/  DADD R8, R2, R8 ;  /* 0x0000000002087229 */ /* 0x001fd60000000008 */
.L_x_166:
[----:B------:R-:W-:Y:S05]  /*28e0*/  BSYNC.RECONVERGENT B0 ;  /* 0x0000000000007941 */ /* 0x000fea0003800200 */
.L_x_151:
[----:B------:R-:W-:Y:S05]  /*28f0*/  @P0 EXIT ;  /* 0x000000000000094d */ /* 0x000fea0003800000 */
[----:B------:R-:W0:Y:S01]  /*2900*/  LDCU.64 UR4, c[0x0][0x398] ;  /* 0x00007300ff0477ac */ /* 0x000e220008000a00 */
[----:B--2---:R-:W2:Y:S01]  /*2910*/  LDC.64 R2, c[0x0][0x388] ;  /* 0x0000e200ff027b82 */ /* 0x004ea20000000a00 */
[----:B0-----:R-:W-:-:S07]  /*2920*/  DADD R8, R8, UR4 ;  /* 0x0000000408087e29 */ /* 0x001fce0008000000 */
[----:B--2---:R-:W-:Y:S01]  /*2930*/  STG.E.64 desc[UR6][R2.64], R8 ;  /* 0x0000000802007986 */ /* 0x004fe2000c101b06 */
[----:B------:R-:W-:Y:S05]  /*2940*/  EXIT ;  /* 0x000000000000794d */ /* 0x000fea0003800000 */
.L_x_180:
        /* <DEDUP_REMOVED lines=11> */
.L_x_1697:


//--------------------- .text._ZN3cub18CUB_300001_SM_10006detail11EmptyKernelIvEEvv --------------------------
	.section	.text._ZN3cub18CUB_300001_SM_10006detail11EmptyKernelIvEEvv,"ax",@progbits
	.align	128
        .global         _ZN3cub18CUB_300001_SM_10006detail11EmptyKernelIvEEvv
        .type           _ZN3cub18CUB_300001_SM_10006detail11EmptyKernelIvEEvv,@function
        .size           _ZN3cub18CUB_300001_SM_10006detail11EmptyKernelIvEEvv,(.L_x_1698 - _ZN3cub18CUB_300001_SM_10006detail11EmptyKernelIvEEvv)
        .other          _ZN3cub18CUB_300001_SM_10006detail11EmptyKernelIvEEvv,@"STO_CUDA_ENTRY STV_DEFAULT"
_ZN3cub18CUB_300001_SM_10006detail11EmptyKernelIvEEvv:
.text._ZN3cub18CUB_300001_SM_10006detail11EmptyKernelIvEEvv:
[----:B------:R-:W-:Y:S01]  /*0000*/  LDC R1, c[0x0][0x37c] ;  /* 0x0000df00ff017b82 */ /* 0x000fe20000000800 */
[----:B------:R-:W-:Y:S05]  /*0010*/  EXIT ;  /* 0x000000000000794d */ /* 0x000fea0003800000 */
.L_x_181:
        /* <DEDUP_REMOVED lines=14> */
.L_x_1698:


//--------------------- .text._ZN6thrust24THRUST_300001_SM_1000_NS8cuda_cub4core6detail13_kernel_agentINS1_8__reduce11ReduceAgentIPN4cuda3std3__45tupleIJdlEEESC_SB_lNS1_9__extrema9arg_max_fIdlNS9_4lessIdEEEEEEJSC_SC_iSH_EEEvDpT0_ --------------------------
	.section	.text._ZN6thrust24THRUST_300001_SM_1000_NS8cuda_cub4core6detail13_kernel_agentINS1_8__reduce11ReduceAgentIPN4cuda3std3__45tupleIJdlEEESC_SB_lNS1_9__extrema9arg_max_fIdlNS9_4lessIdEEEEEEJSC_SC_iSH_EEEvDpT0_,"ax",@progbits
	.align	128
        .global         _ZN6thrust24THRUST_300001_SM_1000_NS8cuda_cub4core6detail13_kernel_agentINS1_8__reduce11ReduceAgentIPN4cuda3std3__45tupleIJdlEEESC_SB_lNS1_9__extrema9arg_max_fIdlNS9_4lessIdEEEEEEJSC_SC_iSH_EEEvDpT0_
        .type           _ZN6thrust24THRUST_300001_SM_1000_NS8cuda_cub4core6detail13_kernel_agentINS1_8__reduce11ReduceAgentIPN4cuda3std3__45tupleIJdlEEESC_SB_lNS1_9__extrema9arg_max_fIdlNS9_4lessIdEEEEEEJSC_SC_iSH_EEEvDpT0_,@function
        .size           _ZN6thrust24THRUST_300001_SM_1000_NS8cuda_cub4core6detail13_kernel_agentINS1_8__reduce11ReduceAgentIPN4cuda3std3__45tupleIJdlEEESC_SB_lNS1_9__extrema9arg_max_fIdlNS9_4lessIdEEEEEEJSC_SC_iSH_EEEvDpT0_,(.L_x_1699 - _ZN6thrust24THRUST_300001_SM_1000_NS8cuda_cub4core6detail13_kernel_agentINS1_8__reduce11ReduceAgentIPN4cuda3std3__45tupleIJdlEEESC_SB_lNS1_9__extrema9arg_max_fIdlNS9_4lessIdEEEEEEJSC_SC_iSH_EEEvDpT0_)
        .other          _ZN6thrust24THRUST_300001_SM_1000_NS8cuda_cub4core6detail13_kernel_agentINS1_8__reduce11ReduceAgentIPN4cuda3std3__45tupleIJdlEEESC_SB_lNS1_9__extrema9arg_max_fIdlNS9_4lessIdEEEEEEJSC_SC_iSH_EEEvDpT0_,@"STO_CUDA_ENTRY STV_DEFAULT"
_ZN6thrust24THRUST_300001_SM_1000_NS8cuda_cub4core6detail13_kernel_agentINS1_8__reduce11ReduceAgentIPN4cuda3std3__45tupleIJdlEEESC_SB_lNS1_9__extrema9arg_max_fIdlNS9_4lessIdEEEEEEJSC_SC_iSH_EEEvDpT0_:
.text._ZN6thrust24THRUST_300001_SM_1000_NS8cuda_cub4core6detail13_kernel_agentINS1_8__reduce11ReduceAgentIPN4cuda3std3__45tupleIJdlEEESC_SB_lNS1_9__extrema9arg_max_fIdlNS9_4lessIdEEEEEEJSC_SC_iSH_EEEvDpT0_:
[----:B------:R-:W-:Y:S01]  /*0000*/  LDC R1, c[0x0][0x37c] ;  /* 0x0000df00ff017b82 */ /* 0x000fe20000000800 */
[----:B------:R-:W0:Y:S02]  /*0010*/  LDCU UR8, c[0x0][0x390] ;  /* 0x00007200ff0877ac */ /* 0x000e240008000800 */
[----:B0-----:R-:W-:-:S13]  /*0020*/  ISETP.NE.AND P0, PT, RZ, UR8, PT ;  /* 0x00000008ff007c0c */ /* 0x001fda000bf05270 */
[----:B------:R-:W-:Y:S05]  /*0030*/  @!P0 EXIT ;  /* 0x000000000000894d */ /* 0x000fea0003800000 */
[----:B------:R-:W-:Y:S01]  /*0040*/  UISETP.GT.AND UP0, UPT, UR8, 0x4ff, UPT ;  /* 0x000004ff0800788c */ /* 0x000fe2000bf04270 */
[----:B------:R-:W-:Y:S01]  /*0050*/  BSSY.RECONVERGENT B0, `(.L_x_182) ;  /* 0x00006c3000007945 */ /* 0x000fe20003800200 */
[----:B------:R-:W0:Y:S07]  /*0060*/  LDCU.64 UR10, c[0x0][0x358] ;  /* 0x00006b00ff0a77ac */ /* 0x000e2e0008000a00 */
[----:B------:R-:W-:Y:S05]  /*0070*/  BRA.U UP0, `(.L_x_183) ;  /* 0x0000003900807547 */ /* 0x000fea000b800000 */
[----:B------:R-:W1:Y:S01]  /*0080*/  S2R R0, SR_TID.X ;  /* 0x0000000000007919 */ /* 0x000e620000002100 */
[----:B------:R-:W2:Y:S01]  /*0090*/  LDCU UR4, c[0x0][0x390] ;  /* 0x00007200ff0477ac */ /* 0x000ea20008000800 */
[----:B------:R-:W-:Y:S01]  /*00a0*/  BSSY.RECONVERGENT B1, `(.L_x_184) ;  /* 0x000000b000017945 */ /* 0x000fe20003800200 */
[----:B------:R-:W-:Y:S02]  /*00b0*/  CS2R R14, SRZ ;  /* 0x00000000000e7805 */ /* 0x000fe4000001ff00 */
[----:B------:R-:W-:Y:S02]  /*00c0*/  CS2R R12, SRZ ;  /* 0x00000000000c7805 */ /* 0x000fe4000001ff00 */
[----:B-1----:R-:W-:Y:S01]  /*00d0*/  ISETP.GE.AND P0, PT, R0, UR8, PT ;  /* 0x0000000800007c0c */ /* 0x002fe2000bf06270 */
[----:B------:R-:W-:-:S12]  /*00e0*/  IMAD.MOV.U32 R19, RZ, RZ, R0 ;  /* 0x000000ffff137224 */ /* 0x000fd800078e0000 */
[----:B--2---:R-:W-:Y:S05]  /*00f0*/  @P0 BRA `(.L_x_185) ;  /* 0x0000000000140947 */ /* 0x004fea0003800000 */
[----:B------:R-:W1:Y:S02]  /*0100*/  LDC.64 R2, c[0x0][0x380] ;  /* 0x0000e000ff027b82 */ /* 0x000e640000000a00 */
[----:B-1----:R-:W-:-:S05]  /*0110*/  IMAD.WIDE.U32 R2, R0, 0x10, R2 ;  /* 0x0000001000027825 */ /* 0x002fca00078e0002 */
[----:B0-----:R1:W5:Y:S04]  /*0120*/  LDG.E.64.CONSTANT R14, desc[UR10][R2.64] ;  /* 0x0000000a020e7981 */ /* 0x001368000c1e9b00 */
[----:B------:R1:W5:Y:S01]  /*0130*/  LDG.E.64.CONSTANT R12, desc[UR10][R2.64+0x8] ;  /* 0x0000080a020c7981 */ /* 0x000362000c1e9b00 */
[----:B------:R-:W-:-:S07]  /*0140*/  VIADD R19, R0, 0x100 ;  /* 0x0000010000137836 */ /* 0x000fce0000000000 */
.L_x_185:
[----:B0-----:R-:W-:Y:S05]  /*0150*/  BSYNC.RECONVERGENT B1 ;  /* 0x0000000000017941 */ /* 0x001fea0003800200 */
.L_x_184:
[----:B------:R-:W-:Y:S01]  /*0160*/  ISETP.GE.AND P0, PT, R19, UR8, PT ;  /* 0x0000000813007c0c */ /* 0x000fe2000bf06270 */
[----:B------:R-:W-:-:S12]  /*0170*/  BSSY.RECONVERGENT B1, `(.L_x_186) ;  /* 0x0000099000017945 */ /* 0x000fd80003800200 */
[----:B------:R-:W-:Y:S05]  /*0180*/  @P0 BRA `(.L_x_187) ;  /* 0x00000008005c0947 */ /* 0x000fea0003800000 */
[----:B------:R-:W-:Y:S01]  /*0190*/  LOP3.LUT R4, RZ, R19, RZ, 0x33, !PT ;  /* 0x00000013ff047212 */ /* 0x000fe200078e33ff */
[----:B------:R-:W-:Y:S04]  /*01a0*/  BSSY.RECONVERGENT B2, `(.L_x_188) ;  /* 0x000002e000027945 */ /* 0x000fe80003800200 */
[----:B------:R-:W-:-:S05]  /*01b0*/  VIADD R4, R4, UR8 ;  /* 0x0000000804047c36 */ /* 0x000fca0008000000 */
[----:B-1----:R-:W-:-:S04]  /*01c0*/  LOP3.LUT R2, R4, 0x300, RZ, 0xc0, !PT ;  /* 0x0000030004027812 */ /* 0x002fc800078ec0ff */
[----:B------:R-:W-:-:S13]  /*01d0*/  ISETP.NE.AND P0, PT, R2, 0x300, PT ;  /* 0x000003000200780c */ /* 0x000fda0003f05270 */
[----:B------:R-:W-:Y:S05]  /*01e0*/  @!P0 BRA `(.L_x_189) ;  /* 0x0000000000a48947 */ /* 0x000fea0003800000 */
[----:B------:R-:W0:Y:S01]  /*01f0*/  LDC.64 R2, c[0x0][0x380] ;  /* 0x0000e000ff027b82 */ /* 0x000e220000000a00 */
[----:B------:R-:W-:-:S04]  /*0200*/  LEA.HI R5, R4, 0x1, RZ, 0x18 ;  /* 0x0000000104057811 */ /* 0x000fc800078fc0ff */
[----:B------:R-:W-:-:S05]  /*0210*/  LOP3.LUT R5, R5, 0x3, RZ, 0xc0, !PT ;  /* 0x0000000305057812 */ /* 0x000fca00078ec0ff */
[----:B------:R-:W-:Y:S02]  /*0220*/  IMAD.MOV R5, RZ, RZ, -R5 ;  /* 0x000000ffff057224 */ /* 0x000fe400078e0a05 */
[----:B0-----:R-:W-:-:S04]  /*0230*/  IMAD.WIDE.U32 R2, R19, 0x10, R2 ;  /* 0x0000001013027825 */ /* 0x001fc800078e0002 */
[----:B------:R-:W-:-:S07]  /*0240*/  IMAD.MOV.U32 R16, RZ, RZ, R2 ;  /* 0x000000ffff107224 */ /* 0x000fce00078e0002 */
.L_x_192:
[----:B------:R-:W-:-:S05]  /*0250*/  IMAD.MOV.U32 R2, RZ, RZ, R16 ;  /* 0x000000ffff027224 */ /* 0x000fca00078e0010 */
[----:B------:R-:W2:Y:S04]  /*0260*/  LDG.E.64.CONSTANT R8, desc[UR10][R2.64] ;  /* 0x0000000a02087981 */ /* 0x000ea8000c1e9b00 */
[----:B------:R-:W3:Y:S01]  /*0270*/  LDG.E.64.CONSTANT R10, desc[UR10][R2.64+0x8] ;  /* 0x0000080a020a7981 */ /* 0x000ee2000c1e9b00 */
[----:B------:R-:W-:Y:S01]  /*0280*/  VIADD R5, R5, 0x1 ;  /* 0x0000000105057836 */ /* 0x000fe20000000000 */
[----:B------:R-:W-:Y:S01]  /*0290*/  BSSY.RECONVERGENT B3, `(.L_x_190) ;  /* 0x000001b000037945 */ /* 0x000fe20003800200 */
[----:B-----5:R-:W-:Y:S01]  /*02a0*/  IMAD.MOV.U32 R21, RZ, RZ, R13 ;  /* 0x000000ffff157224 */ /* 0x020fe200078e000d */
[----:B------:R-:W-:Y:S01]  /*02b0*/  IADD3 R16, P3, PT, R2, 0x1000, RZ ;  /* 0x0000100002107810 */ /* 0x000fe20007f7e0ff */
[----:B------:R-:W-:Y:S01]  /*02c0*/  IMAD.MOV.U32 R17, RZ, RZ, R12 ;  /* 0x000000ffff117224 */ /* 0x000fe200078e000c */
[----:B------:R-:W-:Y:S01]  /*02d0*/  ISETP.NE.AND P2, PT, R5, RZ, PT ;  /* 0x000000ff0500720c */ /* 0x000fe20003f45270 */
[----:B------:R-:W-:-:S02]  /*02e0*/  IMAD.MOV.U32 R6, RZ, RZ, R14 ;  /* 0x000000ffff067224 */ /* 0x000fc400078e000e */
[----:B------:R-:W-:Y:S01]  /*02f0*/  IMAD.MOV.U32 R7, RZ, RZ, R15 ;  /* 0x000000ffff077224 */ /* 0x000fe200078e000f */
[----:B--2---:R-:W-:Y:S01]  /*0300*/  DSETP.GEU.AND P0, PT, R14, R8, PT ;  /* 0x000000080e00722a */ /* 0x004fe20003f0e000 */
[----:B------:R-:W-:Y:S02]  /*0310*/  IMAD.MOV.U32 R14, RZ, RZ, R8 ;  /* 0x000000ffff0e7224 */ /* 0x000fe400078e0008 */
[----:B---3--:R-:W-:Y:S02]  /*0320*/  IMAD.MOV.U32 R12, RZ, RZ, R10 ;  /* 0x000000ffff0c7224 */ /* 0x008fe400078e000a */
[----:B------:R-:W-:Y:S02]  /*0330*/  IMAD.MOV.U32 R13, RZ, RZ, R11 ;  /* 0x000000ffff0d7224 */ /* 0x000fe400078e000b */
[----:B------:R-:W-:-:S07]  /*0340*/  IMAD.MOV.U32 R15, RZ, RZ, R9 ;  /* 0x000000ffff0f7224 */ /* 0x000fce00078e0009 */
[----:B------:R-:W-:Y:S05]  /*0350*/  @!P0 BRA `(.L_x_191) ;  /* 0x0000000000388947 */ /* 0x000fea0003800000 */
[----:B------:R-:W-:Y:S01]  /*0360*/  DSETP.GT.AND P0, PT, R6, R8, PT ;  /* 0x000000080600722a */ /* 0x000fe20003f04000 */
[----:B------:R-:W-:Y:S02]  /*0370*/  IMAD.MOV.U32 R14, RZ, RZ, R6 ;  /* 0x000000ffff0e7224 */ /* 0x000fe400078e0006 */
[----:B------:R-:W-:Y:S02]  /*0380*/  IMAD.MOV.U32 R15, RZ, RZ, R7 ;  /* 0x000000ffff0f7224 */ /* 0x000fe400078e0007 */
[----:B------:R-:W-:Y:S02]  /*0390*/  IMAD.MOV.U32 R12, RZ, RZ, R17 ;  /* 0x000000ffff0c7224 */ /* 0x000fe400078e0011 */
[----:B------:R-:W-:-:S07]  /*03a0*/  IMAD.MOV.U32 R13, RZ, RZ, R21 ;  /* 0x000000ffff0d7224 */ /* 0x000fce00078e0015 */
[----:B------:R-:W-:Y:S05]  /*03b0*/  @P0 BRA `(.L_x_191) ;  /* 0x0000000000200947 */ /* 0x000fea0003800000 */
[CC--:B------:R-:W-:Y:S02]  /*03c0*/  ISETP.GE.U32.AND P1, PT, R17.reuse, R10.reuse, PT ;  /* 0x0000000a1100720c */ /* 0x0c0fe40003f26070 */
[----:B------:R-:W-:Y:S02]  /*03d0*/  ISETP.LT.U32.AND P0, PT, R17, R10, PT ;  /* 0x0000000a1100720c */ /* 0x000fe40003f01070 */
[CC--:B------:R-:W-:Y:S02]  /*03e0*/  ISETP.GE.AND.EX P1, PT, R21.reuse, R11.reuse, PT, P1 ;  /* 0x0000000b1500720c */ /* 0x0c0fe40003f26310 */
[----:B------:R-:W-:Y:S02]  /*03f0*/  ISETP.LT.AND.EX P0, PT, R21, R11, PT, P0 ;  /* 0x0000000b1500720c */ /* 0x000fe40003f01300 */
[----:B------:R-:W-:Y:S02]  /*0400*/  FSEL R14, R6, R8, !P1 ;  /* 0x00000008060e7208 */ /* 0x000fe40004800000 */
[----:B------:R-:W-:-:S02]  /*0410*/  FSEL R15, R7, R9, !P1 ;  /* 0x00000009070f7208 */ /* 0x000fc40004800000 */
[----:B------:R-:W-:Y:S02]  /*0420*/  SEL R12, R17, R10, P0 ;  /* 0x0000000a110c7207 */ /* 0x000fe40000000000 */
[----:B------:R-:W-:-:S07]  /*0430*/  SEL R13, R21, R11, P0 ;  /* 0x0000000b150d7207 */ /* 0x000fce0000000000 */
.L_x_191:
[----:B------:R-:W-:Y:S05]  /*0440*/  BSYNC.RECONVERGENT B3 ;  /* 0x0000000000037941 */ /* 0x000fea0003800200 */
.L_x_190:
[----:B------:R-:W-:Y:S02]  /*0450*/  IMAD.X R3, RZ, RZ, R3, P3 ;  /* 0x000000ffff037224 */ /* 0x000fe400018e0603 */
[----:B------:R-:W-:Y:S01]  /*0460*/  VIADD R19, R19, 0x100 ;  /* 0x0000010013137836 */ /* 0x000fe20000000000 */
[----:B------:R-:W-:Y:S06]  /*0470*/  @P2 BRA `(.L_x_192) ;  /* 0xfffffffc00742947 */ /* 0x000fec000383ffff */
.L_x_189:
[----:B------:R-:W-:Y:S05]  /*0480*/  BSYNC.RECONVERGENT B2 ;  /* 0x0000000000027941 */ /* 0x000fea0003800200 */
.L_x_188:
[----:B------:R-:W0:Y:S01]  /*0490*/  LDC.64 R8, c[0x0][0x380] ;  /* 0x0000e000ff087b82 */ /* 0x000e220000000a00 */
[----:B------:R-:W-:-:S13]  /*04a0*/  ISETP.GE.U32.AND P0, PT, R4, 0x300, PT ;  /* 0x000003000400780c */ /* 0x000fda0003f06070 */
[----:B------:R-:W-:Y:S05]  /*04b0*/  @!P0 BRA `(.L_x_187) ;  /* 0x0000000400908947 */ /* 0x000fea0003800000 */
.L_x_201:
[----:B0-----:R-:W-:-:S05]  /*04c0*/  IMAD.WIDE R20, R19, 0x10, R8 ;  /* 0x0000001013147825 */ /* 0x001fca00078e0208 */
[----:B------:R-:W2:Y:S04]  /*04d0*/  LDG.E.64.CONSTANT R10, desc[UR10][R20.64] ;  /* 0x0000000a140a7981 */ /* 0x000ea8000c1e9b00 */
[----:B------:R-:W3:Y:S04]  /*04e0*/  LDG.E.64.CONSTANT R16, desc[UR10][R20.64+0x8] ;  /* 0x0000080a14107981 */ /* 0x000ee8000c1e9b00 */
[----:B-----5:R0:W5:Y:S04]  /*04f0*/  LDG.E.64.CONSTANT R6, desc[UR10][R20.64+0x1000] ;  /* 0x0010000a14067981 */ /* 0x020168000c1e9b00 */
[----:B------:R0:W5:Y:S01]  /*0500*/  LDG.E.64.CONSTANT R4, desc[UR10][R20.64+0x1008] ;  /* 0x0010080a14047981 */ /* 0x000162000c1e9b00 */
[----:B------:R-:W-:Y:S01]  /*0510*/  BSSY.RECONVERGENT B2, `(.L_x_193) ;  /* 0x0000015000027945 */ /* 0x000fe20003800200 */
[----:B--2---:R-:W-:Y:S01]  /*0520*/  DSETP.GEU.AND P0, PT, R14, R10, PT ;  /* 0x0000000a0e00722a */ /* 0x004fe20003f0e000 */
[----:B------:R-:W-:-:S02]  /*0530*/  IMAD.MOV.U32 R2, RZ, RZ, R10 ;  /* 0x000000ffff027224 */ /* 0x000fc400078e000a */
[----:B------:R-:W-:Y:S02]  /*0540*/  IMAD.MOV.U32 R3, RZ, RZ, R11 ;  /* 0x000000ffff037224 */ /* 0x000fe400078e000b */
[----:B---3--:R-:W-:Y:S02]  /*0550*/  IMAD.MOV.U32 R23, RZ, RZ, R16 ;  /* 0x000000ffff177224 */ /* 0x008fe400078e0010 */
[----:B------:R-:W-:-:S07]  /*0560*/  IMAD.MOV.U32 R25, RZ, RZ, R17 ;  /* 0x000000ffff197224 */ /* 0x000fce00078e0011 */
[----:B0-----:R-:W-:Y:S05]  /*0570*/  @!P0 BRA `(.L_x_194) ;  /* 0x0000000000388947 */ /* 0x001fea0003800000 */
[----:B------:R-:W-:Y:S01]  /*0580*/  DSETP.GT.AND P0, PT, R14, R10, PT ;  /* 0x0000000a0e00722a */ /* 0x000fe20003f04000 */
[----:B------:R-:W-:Y:S02]  /*0590*/  IMAD.MOV.U32 R23, RZ, RZ, R12 ;  /* 0x000000ffff177224 */ /* 0x000fe400078e000c */
[----:B------:R-:W-:Y:S02]  /*05a0*/  IMAD.MOV.U32 R25, RZ, RZ, R13 ;  /* 0x000000ffff197224 */ /* 0x000fe400078e000d */
[----:B------:R-:W-:Y:S02]  /*05b0*/  IMAD.MOV.U32 R2, RZ, RZ, R14 ;  /* 0x000000ffff027224 */ /* 0x000fe400078e000e */
[----:B------:R-:W-:-:S07]  /*05c0*/  IMAD.MOV.U32 R3, RZ, RZ, R15 ;  /* 0x000000ffff037224 */ /* 0x000fce00078e000f */
[----:B------:R-:W-:Y:S05]  /*05d0*/  @P0 BRA `(.L_x_194) ;  /* 0x0000000000200947 */ /* 0x000fea0003800000 */
[CC--:B------:R-:W-:Y:S02]  /*05e0*/  ISETP.LT.U32.AND P1, PT, R12.reuse, R16.reuse, PT ;  /* 0x000000100c00720c */ /* 0x0c0fe40003f21070 */
[CC--:B------:R-:W-:Y:S02]  /*05f0*/  ISETP.GE.U32.AND P0, PT, R12.reuse, R16.reuse, PT ;  /* 0x000000100c00720c */ /* 0x0c0fe40003f06070 */
[CC--:B------:R-:W-:Y:S02]  /*0600*/  ISETP.LT.AND.EX P1, PT, R13.reuse, R17.reuse, PT, P1 ;  /* 0x000000110d00720c */ /* 0x0c0fe40003f21310 */
[CC--:B------:R-:W-:Y:S02]  /*0610*/  ISETP.GE.AND.EX P0, PT, R13.reuse, R17.reuse, PT, P0 ;  /* 0x000000110d00720c */ /* 0x0c0fe40003f06300 */
[----:B------:R-:W-:Y:S02]  /*0620*/  SEL R23, R12, R16, P1 ;  /* 0x000000100c177207 */ /* 0x000fe40000800000 */
[----:B------:R-:W-:-:S02]  /*0630*/  SEL R25, R13, R17, P1 ;  /* 0x000000110d197207 */ /* 0x000fc40000800000 */
[----:B------:R-:W-:Y:S02]  /*0640*/  FSEL R2, R14, R10, !P0 ;  /* 0x0000000a0e027208 */ /* 0x000fe40004000000 */
[----:B------:R-:W-:-:S07]  /*0650*/  FSEL R3, R15, R11, !P0 ;  /* 0x0000000b0f037208 */ /* 0x000fce0004000000 */
.L_x_194:
[----:B------:R-:W-:Y:S05]  /*0660*/  BSYNC.RECONVERGENT B2 ;  /* 0x0000000000027941 */ /* 0x000fea0003800200 */
.L_x_193:
[----:B------:R0:W5:Y:S04]  /*0670*/  LDG.E.64.CONSTANT R14, desc[UR10][R20.64+0x2000] ;  /* 0x0020000a140e7981 */ /* 0x000168000c1e9b00 */
[----:B------:R0:W5:Y:S04]  /*0680*/  LDG.E.64.CONSTANT R12, desc[UR10][R20.64+0x2008] ;  /* 0x0020080a140c7981 */ /* 0x000168000c1e9b00 */
[----:B------:R0:W5:Y:S04]  /*0690*/  LDG.E.64.CONSTANT R10, desc[UR10][R20.64+0x3000] ;  /* 0x0030000a140a7981 */ /* 0x000168000c1e9b00 */
[----:B------:R0:W5:Y:S02]  /*06a0*/  LDG.E.64.CONSTANT R16, desc[UR10][R20.64+0x3008] ;  /* 0x0030080a14107981 */ /* 0x000164000c1e9b00 */
[----:B-----5:R-:W-:Y:S01]  /*06b0*/  DSETP.GEU.AND P0, PT, R2, R6, PT ;  /* 0x000000060200722a */ /* 0x020fe20003f0e000 */
[----:B------:R-:W-:Y:S01]  /*06c0*/  BSSY.RECONVERGENT B2, `(.L_x_195) ;  /* 0x0000014000027945 */ /* 0x000fe20003800200 */
[----:B------:R-:W-:-:S02]  /*06d0*/  IMAD.MOV.U32 R26, RZ, RZ, R6 ;  /* 0x000000ffff1a7224 */ /* 0x000fc400078e0006 */
[----:B------:R-:W-:Y:S02]  /*06e0*/  IMAD.MOV.U32 R27, RZ, RZ, R7 ;  /* 0x000000ffff1b7224 */ /* 0x000fe400078e0007 */
[----:B------:R-:W-:Y:S02]  /*06f0*/  IMAD.MOV.U32 R29, RZ, RZ, R4 ;  /* 0x000000ffff1d7224 */ /* 0x000fe400078e0004 */
[----:B------:R-:W-:-:S06]  /*0700*/  IMAD.MOV.U32 R18, RZ, RZ, R5 ;  /* 0x000000ffff127224 */ /* 0x000fcc00078e0005 */
[----:B0-----:R-:W-:Y:S05]  /*0710*/  @!P0 BRA `(.L_x_196) ;  /* 0x0000000000388947 */ /* 0x001fea0003800000 */
        /* <DEDUP_REMOVED lines=14> */
.L_x_196:
[----:B------:R-:W-:Y:S05]  /*0800*/  BSYNC.RECONVERGENT B2 ;  /* 0x0000000000027941 */ /* 0x000fea0003800200 */
.L_x_195:
[----:B------:R-:W-:Y:S01]  /*0810*/  DSETP.GEU.AND P0, PT, R26, R14, PT ;  /* 0x0000000e1a00722a */ /* 0x000fe20003f0e000 */
[----:B------:R-:W-:Y:S01]  /*0820*/  BSSY.RECONVERGENT B2, `(.L_x_197) ;  /* 0x0000014000027945 */ /* 0x000fe20003800200 */
[----:B------:R-:W-:Y:S02]  /*0830*/  IMAD.MOV.U32 R2, RZ, RZ, R14 ;  /* 0x000000ffff027224 */ /* 0x000fe400078e000e */
[----:B------:R-:W-:Y:S02]  /*0840*/  IMAD.MOV.U32 R3, RZ, RZ, R15 ;  /* 0x000000ffff037224 */ /* 0x000fe400078e000f */
[----:B------:R-:W-:Y:S02]  /*0850*/  IMAD.MOV.U32 R5, RZ, RZ, R12 ;  /* 0x000000ffff057224 */ /* 0x000fe400078e000c */
[----:B------:R-:W-:-:S06]  /*0860*/  IMAD.MOV.U32 R7, RZ, RZ, R13 ;  /* 0x000000ffff077224 */ /* 0x000fcc00078e000d */
        /* <DEDUP_REMOVED lines=15> */
.L_x_198:
[----:B------:R-:W-:Y:S05]  /*0960*/  BSYNC.RECONVERGENT B2 ;  /* 0x0000000000027941 */ /* 0x000fea0003800200 */
.L_x_197:
        /* <DEDUP_REMOVED lines=21> */
.L_x_200:
[----:B------:R-:W-:Y:S05]  /*0ac0*/  BSYNC.RECONVERGENT B2 ;  /* 0x0000000000027941 */ /* 0x000fea0003800200 */
.L_x_199:
[----:B------:R-:W-:-:S05]  /*0ad0*/  VIADD R19, R19, 0x400 ;  /* 0x0000040013137836 */ /* 0x000fca0000000000 */
[----:B------:R-:W-:-:S13]  /*0ae0*/  ISETP.GE.AND P0, PT, R19, UR4, PT ;  /* 0x0000000413007c0c */ /* 0x000fda000bf06270 */
[----:B------:R-:W-:Y:S05]  /*0af0*/  @!P0 BRA `(.L_x_201) ;  /* 0xfffffff800708947 */ /* 0x000fea000383ffff */
.L_x_187:
[----:B------:R-:W-:Y:S05]  /*0b00*/  BSYNC.RECONVERGENT B1 ;  /* 0x0000000000017941 */ /* 0x000fea0003800200 */
.L_x_186:
[----:B------:R-:W2:Y:S02]  /*0b10*/  LDCU UR6, c[0x0][0x390] ;  /* 0x00007200ff0677ac */ /* 0x000ea40008000800 */
[----:B--2---:R-:W-:-:S09]  /*0b20*/  UISETP.GE.AND UP0, UPT, UR6, 0x100, UPT ;  /* 0x000001000600788c */ /* 0x004fd2000bf06270 */
[----:B------:R-:W-:Y:S05]  /*0b30*/  BRA.U !UP0, `(.L_x_202) ;  /* 0x0000001508507547 */ /* 0x000fea000b800000 */
[----:B0-----:R-:W0:Y:S01]  /*0b40*/  S2R R9, SR_LANEID ;  /* 0x0000000000097919 */ /* 0x001e220000000000 */
[----:B------:R-:W-:Y:S01]  /*0b50*/  BSSY.RECONVERGENT B1, `(.L_x_203) ;  /* 0x000001f000017945 */ /* 0x000fe20003800200 */
[----:B-----5:R-:W-:Y:S01]  /*0b60*/  IMAD.MOV.U32 R11, RZ, RZ, R12 ;  /* 0x000000ffff0b7224 */ /* 0x020fe200078e000c */
[----:B------:R2:W3:Y:S01]  /*0b70*/  SHFL.DOWN PT, R4, R14, 0x1, 0x1f ;  /* 0x08201f000e047f89 */ /* 0x0004e200000e0000 */
[----:B------:R-:W-:Y:S02]  /*0b80*/  IMAD.MOV.U32 R16, RZ, RZ, R13 ;  /* 0x000000ffff107224 */ /* 0x000fe400078e000d */
[----:B-1----:R-:W-:Y:S01]  /*0b90*/  IMAD.MOV.U32 R2, RZ, RZ, R14 ;  /* 0x000000ffff027224 */ /* 0x002fe200078e000e */
[----:B------:R2:W1:Y:S01]  /*0ba0*/  SHFL.DOWN PT, R5, R15, 0x1, 0x1f ;  /* 0x08201f000f057f89 */ /* 0x00046200000e0000 */
[----:B------:R-:W-:-:S03]  /*0bb0*/  IMAD.MOV.U32 R3, RZ, RZ, R15 ;  /* 0x000000ffff037224 */ /* 0x000fc600078e000f */
[----:B------:R2:W4:Y:S04]  /*0bc0*/  SHFL.DOWN PT, R7, R12, 0x1, 0x1f ;  /* 0x08201f000c077f89 */ /* 0x00052800000e0000 */
[----:B------:R2:W1:Y:S01]  /*0bd0*/  SHFL.DOWN PT, R17, R13, 0x1, 0x1f ;  /* 0x08201f000d117f89 */ /* 0x00046200000e0000 */
[----:B0-----:R-:W-:-:S13]  /*0be0*/  ISETP.GT.AND P0, PT, R9, 0x1e, PT ;  /* 0x0000001e0900780c */ /* 0x001fda0003f04270 */
[----:B-1234-:R-:W-:Y:S05]  /*0bf0*/  @P0 BRA `(.L_x_204) ;  /* 0x0000000000500947 */ /* 0x01efea0003800000 */
[----:B------:R-:W-:Y:S01]  /*0c00*/  DSETP.GEU.AND P0, PT, R14, R4, PT ;  /* 0x000000040e00722a */ /* 0x000fe20003f0e000 */
[----:B------:R-:W-:Y:S02]  /*0c10*/  IMAD.MOV.U32 R11, RZ, RZ, R7 ;  /* 0x000000ffff0b7224 */ /* 0x000fe400078e0007 */
[----:B------:R-:W-:Y:S02]  /*0c20*/  IMAD.MOV.U32 R16, RZ, RZ, R17 ;  /* 0x000000ffff107224 */ /* 0x000fe400078e0011 */
        /* <DEDUP_REMOVED lines=9> */
[CC--:B------:R-:W-:Y:S02]  /*0cc0*/  ISETP.LT.U32.AND P1, PT, R12.reuse, R7.reuse, PT ;  /* 0x000000070c00720c */ /* 0x0c0fe40003f21070 */
[C---:B------:R-:W-:Y:S02]  /*0cd0*/  ISETP.GE.U32.AND P0, PT, R12.reuse, R7, PT ;  /* 0x000000070c00720c */ /* 0x040fe40003f06070 */
[CC--:B------:R-:W-:Y:S02]  /*0ce0*/  ISETP.LT.AND.EX P1, PT, R13.reuse, R17.reuse, PT, P1 ;  /* 0x000000110d00720c */ /* 0x0c0fe40003f21310 */
[C---:B------:R-:W-:Y:S02]  /*0cf0*/  ISETP.GE.AND.EX P0, PT, R13.reuse, R17, PT, P0 ;  /* 0x000000110d00720c */ /* 0x040fe40003f06300 */
[----:B------:R-:W-:Y:S02]  /*0d00*/  SEL R11, R12, R7, P1 ;  /* 0x000000070c0b7207 */ /* 0x000fe40000800000 */
[----:B------:R-:W-:-:S02]  /*0d10*/  SEL R16, R13, R17, P1 ;  /* 0x000000110d107207 */ /* 0x000fc40000800000 */
[----:B------:R-:W-:Y:S02]  /*0d20*/  FSEL R2, R14, R4, !P0 ;  /* 0x000000040e027208 */ /* 0x000fe40004000000 */
[----:B------:R-:W-:-:S07]  /*0d30*/  FSEL R3, R15, R5, !P0 ;  /* 0x000000050f037208 */ /* 0x000fce0004000000 */
.L_x_204:
[----:B------:R-:W-:Y:S05]  /*0d40*/  BSYNC.RECONVERGENT B1 ;  /* 0x0000000000017941 */ /* 0x000fea0003800200 */
.L_x_203:
[----:B------:R-:W-:Y:S01]  /*0d50*/  ISETP.GT.AND P0, PT, R9, 0x1d, PT ;  /* 0x0000001d0900780c */ /* 0x000fe20003f04270 */
[----:B------:R0:W1:Y:S01]  /*0d60*/  SHFL.DOWN PT, R6, R2, 0x2, 0x1f ;  /* 0x08401f0002067f89 */ /* 0x00006200000e0000 */
[----:B------:R-:W-:Y:S01]  /*0d70*/  BSSY.RECONVERGENT B1, `(.L_x_205) ;  /* 0x000001d000017945 */ /* 0x000fe20003800200 */
[----:B------:R-:W-:Y:S02]  /*0d80*/  IMAD.MOV.U32 R8, RZ, RZ, R11 ;  /* 0x000000ffff087224 */ /* 0x000fe400078e000b */
[----:B------:R0:W2:Y:S01]  /*0d90*/  SHFL.DOWN PT, R7, R3, 0x2, 0x1f ;  /* 0x08401f0003077f89 */ /* 0x0000a200000e0000 */
[----:B------:R-:W-:Y:S02]  /*0da0*/  IMAD.MOV.U32 R10, RZ, RZ, R16 ;  /* 0x000000ffff0a7224 */ /* 0x000fe400078e0010 */
[----:B------:R-:W-:Y:S01]  /*0db0*/  IMAD.MOV.U32 R4, RZ, RZ, R2 ;  /* 0x000000ffff047224 */ /* 0x000fe200078e0002 */
[----:B------:R0:W3:Y:S01]  /*0dc0*/  SHFL.DOWN PT, R12, R11, 0x2, 0x1f ;  /* 0x08401f000b0c7f89 */ /* 0x0000e200000e0000 */
[----:B------:R-:W-:-:S03]  /*0dd0*/  IMAD.MOV.U32 R5, RZ, RZ, R3 ;  /* 0x000000ffff057224 */ /* 0x000fc600078e0003 */
[----:B------:R0:W4:Y:S01]  /*0de0*/  SHFL.DOWN PT, R13, R16, 0x2, 0x1f ;  /* 0x08401f00100d7f89 */ /* 0x00012200000e0000 */
[----:B------:R-:W-:Y:S05]  /*0df0*/  @P0 BRA `(.L_x_206) ;  /* 0x0000000000500947 */ /* 0x000fea0003800000 */
[----:B-12---:R-:W-:Y:S01]  /*0e00*/  DSETP.GEU.AND P0, PT, R2, R6, PT ;  /* 0x000000060200722a */ /* 0x006fe20003f0e000 */
[----:B---3--:R-:W-:Y:S02]  /*0e10*/  IMAD.MOV.U32 R8, RZ, RZ, R12 ;  /* 0x000000ffff087224 */ /* 0x008fe400078e000c */
[----:B----4-:R-:W-:Y:S02]  /*0e20*/  IMAD.MOV.U32 R10, RZ, RZ, R13 ;  /* 0x000000ffff0a7224 */ /* 0x010fe400078e000d */
        /* <DEDUP_REMOVED lines=17> */
.L_x_206:
[----:B------:R-:W-:Y:S05]  /*0f40*/  BSYNC.RECONVERGENT B1 ;  /* 0x0000000000017941 */ /* 0x000fea0003800200 */
.L_x_205:
[----:B------:R-:W-:Y:S01]  /*0f50*/  ISETP.GT.AND P0, PT, R9, 0x1b, PT ;  /* 0x0000001b0900780c */ /* 0x000fe20003f04270 */
[----:B-1----:R1:W1:Y:S01]  /*0f60*/  SHFL.DOWN PT, R6, R4, 0x4, 0x1f ;  /* 0x08801f0004067f89 */ /* 0x00226200000e0000 */
[----:B------:R-:W-:Y:S01]  /*0f70*/  BSSY.RECONVERGENT B1, `(.L_x_207) ;  /* 0x000001d000017945 */ /* 0x000fe20003800200 */
[----:B0-----:R-:W-:Y:S02]  /*0f80*/  IMAD.MOV.U32 R11, RZ, RZ, R8 ;  /* 0x000000ffff0b7224 */ /* 0x001fe400078e0008 */
[----:B--2---:R0:W2:Y:S01]  /*0f90*/  SHFL.DOWN PT, R7, R5, 0x4, 0x1f ;  /* 0x08801f0005077f89 */ /* 0x0040a200000e0000 */
[----:B---3--:R-:W-:Y:S02]  /*0fa0*/  IMAD.MOV.U32 R12, RZ, RZ, R10 ;  /* 0x000000ffff0c7224 */ /* 0x008fe400078e000a */
[----:B------:R-:W-:Y:S01]  /*0fb0*/  IMAD.MOV.U32 R2, RZ, RZ, R4 ;  /* 0x000000ffff027224 */ /* 0x000fe200078e0004 */
[----:B----4-:R0:W3:Y:S01]  /*0fc0*/  SHFL.DOWN PT, R13, R8, 0x4, 0x1f ;  /* 0x08801f00080d7f89 */ /* 0x0100e200000e0000 */
        /* <DEDUP_REMOVED lines=23> */
.L_x_208:
[----:B------:R-:W-:Y:S05]  /*1140*/  BSYNC.RECONVERGENT B1 ;  /* 0x0000000000017941 */ /* 0x000fea0003800200 */
.L_x_207:
[----:B------:R-:W-:Y:S01]  /*1150*/  ISETP.GT.AND P0, PT, R9, 0x17, PT ;  /* 0x000000170900780c */ /* 0x000fe20003f04270 */
[----:B-1----:R1:W1:Y:S01]  /*1160*/  SHFL.DOWN PT, R6, R2, 0x8, 0x1f ;  /* 0x09001f0002067f89 */ /* 0x00226200000e0000 */
[----:B------:R-:W-:Y:S01]  /*1170*/  BSSY.RECONVERGENT B1, `(.L_x_209) ;  /* 0x000001d000017945 */ /* 0x000fe20003800200 */
[----:B0-----:R-:W-:Y:S02]  /*1180*/  IMAD.MOV.U32 R8, RZ, RZ, R11 ;  /* 0x000000ffff087224 */ /* 0x001fe400078e000b */
[----:B--2---:R0:W2:Y:S01]  /*1190*/  SHFL.DOWN PT, R7, R3, 0x8, 0x1f ;  /* 0x09001f0003077f89 */ /* 0x0040a200000e0000 */
[----:B------:R-:W-:Y:S02]  /*11a0*/  IMAD.MOV.U32 R10, RZ, RZ, R12 ;  /* 0x000000ffff0a7224 */ /* 0x000fe400078e000c */
[----:B------:R-:W-:Y:S01]  /*11b0*/  IMAD.MOV.U32 R4, RZ, RZ, R2 ;  /* 0x000000ffff047224 */ /* 0x000fe200078e0002 */
[----:B------:R0:W0:Y:S01]  /*11c0*/  SHFL.DOWN PT, R14, R11, 0x8, 0x1f ;  /* 0x09001f000b0e7f89 */ /* 0x00002200000e0000 */
[----:B------:R-:W-:-:S03]  /*11d0*/  IMAD.MOV.U32 R5, RZ, RZ, R3 ;  /* 0x000000ffff057224 */ /* 0x000fc600078e0003 */
[----:B---3--:R3:W0:Y:S01]  /*11e0*/  SHFL.DOWN PT, R13, R12, 0x8, 0x1f ;  /* 0x09001f000c0d7f89 */ /* 0x00862200000e0000 */
[----:B------:R-:W-:Y:S05]  /*11f0*/  @P0 BRA `(.L_x_210) ;  /* 0x0000000000500947 */ /* 0x000fea0003800000 */
[----:B-12---:R-:W-:Y:S01]  /*1200*/  DSETP.GEU.AND P0, PT, R2, R6, PT ;  /* 0x000000060200722a */ /* 0x006fe20003f0e000 */
[----:B0-----:R-:W-:Y:S02]  /*1210*/  IMAD.MOV.U32 R8, RZ, RZ, R14 ;  /* 0x000000ffff087224 */ /* 0x001fe400078e000e */
        /* <DEDUP_REMOVED lines=18> */
.L_x_210:
[----:B------:R-:W-:Y:S05]  /*1340*/  BSYNC.RECONVERGENT B1 ;  /* 0x0000000000017941 */ /* 0x000fea0003800200 */
.L_x_209:
[----:B------:R-:W-:Y:S01]  /*1350*/  ISETP.GT.AND P0, PT, R9, 0xf, PT ;  /* 0x0000000f0900780c */ /* 0x000fe20003f04270 */
[----:B-1----:R1:W1:Y:S01]  /*1360*/  SHFL.DOWN PT, R2, R4, 0x10, 0x1f ;  /* 0x0a001f0004027f89 */ /* 0x00226200000e0000 */
[----:B------:R-:W-:Y:S01]  /*1370*/  BSSY.RECONVERGENT B1, `(.L_x_211) ;  /* 0x000001d000017945 */ /* 0x000fe20003800200 */
[----:B0-----:R-:W-:Y:S02]  /*1380*/  IMAD.MOV.U32 R14, RZ, RZ, R8 ;  /* 0x000000ffff0e7224 */ /* 0x001fe400078e0008 */
[----:B------:R0:W0:Y:S01]  /*1390*/  SHFL.DOWN PT, R3, R5, 0x10, 0x1f ;  /* 0x0a001f0005037f89 */ /* 0x00002200000e0000 */
[----:B----4-:R-:W-:Y:S02]  /*13a0*/  IMAD.MOV.U32 R15, RZ, RZ, R10 ;  /* 0x000000ffff0f7224 */ /* 0x010fe400078e000a */
[----:B---3--:R-:W-:Y:S01]  /*13b0*/  IMAD.MOV.U32 R12, RZ, RZ, R4 ;  /* 0x000000ffff0c7224 */ /* 0x008fe200078e0004 */
[----:B--2---:R2:W3:Y:S01]  /*13c0*/  SHFL.DOWN PT, R7, R8, 0x10, 0x1f ;  /* 0x0a001f0008077f89 */ /* 0x0044e200000e0000 */
[----:B------:R-:W-:-:S03]  /*13d0*/  IMAD.MOV.U32 R13, RZ, RZ, R5 ;  /* 0x000000ffff0d7224 */ /* 0x000fc600078e0005 */
[----:B------:R2:W4:Y:S01]  /*13e0*/  SHFL.DOWN PT, R11, R10, 0x10, 0x1f ;  /* 0x0a001f000a0b7f89 */ /* 0x00052200000e0000 */
[----:B------:R-:W-:Y:S05]  /*13f0*/  @P0 BRA `(.L_x_212) ;  /* 0x0000000000500947 */ /* 0x000fea0003800000 */
[----:B01----:R-:W-:Y:S01]  /*1400*/  DSETP.GEU.AND P0, PT, R4, R2, PT ;  /* 0x000000020400722a */ /* 0x003fe20003f0e000 */
        /* <DEDUP_REMOVED lines=19> */
.L_x_212:
[----:B------:R-:W-:Y:S05]  /*1540*/  BSYNC.RECONVERGENT B1 ;  /* 0x0000000000017941 */ /* 0x000fea0003800200 */
.L_x_211:
[----:B------:R-:W-:Y:S01]  /*1550*/  ISETP.NE.AND P0, PT, R9, RZ, PT ;  /* 0x000000ff0900720c */ /* 0x000fe20003f05270 */
[----:B------:R-:W-:-:S12]  /*1560*/  BSSY.RECONVERGENT B1, `(.L_x_213) ;  /* 0x000000a000017945 */ /* 0x000fd80003800200 */
[----:B------:R-:W-:Y:S05]  /*1570*/  @P0 BRA `(.L_x_214) ;  /* 0x0000000000200947 */ /* 0x000fea0003800000 */
[----:B-1----:R-:W1:Y:S01]  /*1580*/  S2R R4, SR_CgaCtaId ;  /* 0x0000000000047919 */ /* 0x002e620000008800 */
[----:B0-----:R-:W-:Y:S02]  /*1590*/  MOV R3, 0x400 ;  /* 0x0000040000037802 */ /* 0x001fe40000000f00 */
[----:B------:R-:W-:-:S04]  /*15a0*/  SHF.R.U32.HI R2, RZ, 0x1, R0 ;  /* 0x00000001ff027819 */ /* 0x000fc80000011600 */
[----:B------:R-:W-:Y:S02]  /*15b0*/  LOP3.LUT R2, R2, 0x1f0, RZ, 0xc0, !PT ;  /* 0x000001f002027812 */ /* 0x000fe400078ec0ff */
[----:B-1----:R-:W-:-:S05]  /*15c0*/  LEA R3, R4, R3, 0x18 ;  /* 0x0000000304037211 */ /* 0x002fca00078ec0ff */
[----:B------:R-:W-:-:S05]  /*15d0*/  IMAD.IADD R3, R2, 0x1, R3 ;  /* 0x0000000102037824 */ /* 0x000fca00078e0203 */
[----:B------:R0:W-:Y:S04]  /*15e0*/  STS.64 [R3+0x10], R14 ;  /* 0x0000100e03007388 */ /* 0x0001e80000000a00 */
[----:B------:R0:W-:Y:S02]  /*15f0*/  STS.64 [R3+0x8], R12 ;  /* 0x0000080c03007388 */ /* 0x0001e40000000a00 */
.L_x_214:
[----:B------:R-:W-:Y:S05]  /*1600*/  BSYNC.RECONVERGENT B1 ;  /* 0x0000000000017941 */ /* 0x000fea0003800200 */
.L_x_213:
[----:B------:R-:W-:Y:S01]  /*1610*/  BAR.SYNC.DEFER_BLOCKING 0x0 ;  /* 0x0000000000007b1d */ /* 0x000fe20000010000 */
[----:B------:R-:W-:-:S13]  /*1620*/  ISETP.NE.AND P1, PT, R0, RZ, PT ;  /* 0x000000ff0000720c */ /* 0x000fda0003f25270 */
[----:B------:R-:W-:Y:S05]  /*1630*/  @P1 BRA `(.L_x_215) ;  /* 0x0000005400901947 */ /* 0x000fea0003800000 */
[----:B0-----:R-:W0:Y:S01]  /*1640*/  S2R R3, SR_CgaCtaId ;  /* 0x0000000000037919 */ /* 0x001e220000008800 */
[----:B------:R-:W-:Y:S01]  /*1650*/  MOV R0, 0x400 ;  /* 0x0000040000007802 */ /* 0x000fe20000000f00 */
[----:B------:R-:W-:Y:S03]  /*1660*/  BSSY.RECONVERGENT B1, `(.L_x_216) ;  /* 0x000001a000017945 */ /* 0x000fe60003800200 */
[----:B0-----:R-:W-:-:S05]  /*1670*/  LEA R0, R3, R0, 0x18 ;  /* 0x0000000003007211 */ /* 0x001fca00078ec0ff */
[----:B------:R-:W0:Y:S04]  /*1680*/  LDS.64 R16, [R0+0x18] ;  /* 0x0000180000107984 */ /* 0x000e280000000a00 */
[----:B-1-3--:R-:W1:Y:S04]  /*1690*/  LDS.128 R4, [R0+0x20] ;  /* 0x0000200000047984 */ /* 0x00ae680000000c00 */
[----:B------:R3:W3:Y:S04]  /*16a0*/  LDS.64 R2, [R0+0x80] ;  /* 0x0000800000027984 */ /* 0x0006e80000000a00 */
[----:B--2-4-:R2:W4:Y:S01]  /*16b0*/  LDS.128 R8, [R0+0x30] ;  /* 0x0000300000087984 */ /* 0x0145220000000c00 */
[----:B0-----:R-:W-:Y:S01]  /*16c0*/  DSETP.GEU.AND P0, PT, R12, R16, PT ;  /* 0x000000100c00722a */ /* 0x001fe20003f0e000 */
[----:B------:R-:W-:-:S02]  /*16d0*/  IMAD.MOV.U32 R20, RZ, RZ, R16 ;  /* 0x000000ffff147224 */ /* 0x000fc400078e0010 */
[----:B------:R-:W-:Y:S02]  /*16e0*/  IMAD.MOV.U32 R21, RZ, RZ, R17 ;  /* 0x000000ffff157224 */ /* 0x000fe400078e0011 */
[----:B-1----:R-:W-:Y:S02]  /*16f0*/  IMAD.MOV.U32 R22, RZ, RZ, R4 ;  /* 0x000000ffff167224 */ /* 0x002fe400078e0004 */
[----:B------:R-:W-:-:S07]  /*1700*/  IMAD.MOV.U32 R23, RZ, RZ, R5 ;  /* 0x000000ffff177224 */ /* 0x000fce00078e0005 */
[----:B--234-:R-:W-:Y:S05]  /*1710*/  @!P0 BRA `(.L_x_217) ;  /* 0x0000000000388947 */ /* 0x01cfea0003800000 */
[----:B------:R-:W-:Y:S01]  /*1720*/  DSETP.GEU.AND P0, PT, R16, R12, PT ;  /* 0x0000000c1000722a */ /* 0x000fe20003f0e000 */
[----:B------:R-:W-:Y:S02]  /*1730*/  IMAD.MOV.U32 R20, RZ, RZ, R12 ;  /* 0x000000ffff147224 */ /* 0x000fe400078e000c */
[----:B------:R-:W-:Y:S02]  /*1740*/  IMAD.MOV.U32 R21, RZ, RZ, R13 ;  /* 0x000000ffff157224 */ /* 0x000fe400078e000d */
[----:B------:R-:W-:Y:S02]  /*1750*/  IMAD.MOV.U32 R22, RZ, RZ, R14 ;  /* 0x000000ffff167224 */ /* 0x000fe400078e000e */
[----:B------:R-:W-:-:S07]  /*1760*/  IMAD.MOV.U32 R23, RZ, RZ, R15 ;  /* 0x000000ffff177224 */ /* 0x000fce00078e000f */
[----:B------:R-:W-:Y:S05]  /*1770*/  @!P0 BRA `(.L_x_217) ;  /* 0x0000000000208947 */ /* 0x000fea0003800000 */
        /* <DEDUP_REMOVED lines=8> */
.L_x_217:
[----:B------:R-:W-:Y:S05]  /*1800*/  BSYNC.RECONVERGENT B1 ;  /* 0x0000000000017941 */ /* 0x000fea0003800200 */
.L_x_216:
[----:B------:R0:W1:Y:S01]  /*1810*/  LDS.128 R12, [R0+0x40] ;  /* 0x00004000000c7984 */ /* 0x0000620000000c00 */
[----:B------:R-:W-:Y:S01]  /*1820*/  DSETP.GEU.AND P0, PT, R20, R6, PT ;  /* 0x000000061400722a */ /* 0x000fe20003f0e000 */
[----:B------:R-:W-:Y:S01]  /*1830*/  BSSY.RECONVERGENT B1, `(.L_x_218) ;  /* 0x0000015000017945 */ /* 0x000fe20003800200 */
[----:B------:R-:W-:Y:S01]  /*1840*/  IMAD.MOV.U32 R4, RZ, RZ, R6 ;  /* 0x000000ffff047224 */ /* 0x000fe200078e0006 */
[----:B------:R0:W2:Y:S01]  /*1850*/  LDS.128 R16, [R0+0x50] ;  /* 0x0000500000107984 */ /* 0x0000a20000000c00 */
[----:B------:R-:W-:Y:S02]  /*1860*/  IMAD.MOV.U32 R5, RZ, RZ, R7 ;  /* 0x000000ffff057224 */ /* 0x000fe400078e0007 */
[----:B------:R-:W-:Y:S02]  /*1870*/  IMAD.MOV.U32 R27, RZ, RZ, R8 ;  /* 0x000000ffff1b7224 */ /* 0x000fe400078e0008 */
[----:B------:R-:W-:-:S06]  /*1880*/  IMAD.MOV.U32 R29, RZ, RZ, R9 ;  /* 0x000000ffff1d7224 */ /* 0x000fcc00078e0009 */
[----:B0-----:R-:W-:Y:S05]  /*1890*/  @!P0 BRA `(.L_x_219) ;  /* 0x0000000000388947 */ /* 0x001fea0003800000 */
[----:B------:R-:W-:Y:S01]  /*18a0*/  DSETP.GEU.AND P0, PT, R6, R20, PT ;  /* 0x000000140600722a */ /* 0x000fe20003f0e000 */
[----:B------:R-:W-:Y:S02]  /*18b0*/  IMAD.MOV.U32 R27, RZ, RZ, R22 ;  /* 0x000000ffff1b7224 */ /* 0x000fe400078e0016 */
[----:B------:R-:W-:Y:S02]  /*18c0*/  IMAD.MOV.U32 R29, RZ, RZ, R23 ;  /* 0x000000ffff1d7224 */ /* 0x000fe400078e0017 */
[----:B------:R-:W-:Y:S02]  /*18d0*/  IMAD.MOV.U32 R4, RZ, RZ, R20 ;  /* 0x000000ffff047224 */ /* 0x000fe400078e0014 */
[----:B------:R-:W-:-:S07]  /*18e0*/  IMAD.MOV.U32 R5, RZ, RZ, R21 ;  /* 0x000000ffff057224 */ /* 0x000fce00078e0015 */
[----:B------:R-:W-:Y:S05]  /*18f0*/  @!P0 BRA `(.L_x_219) ;  /* 0x0000000000208947 */ /* 0x000fea0003800000 */
        /* <DEDUP_REMOVED lines=8> */
.L_x_219:
[----:B------:R-:W-:Y:S05]  /*1980*/  BSYNC.RECONVERGENT B1 ;  /* 0x0000000000017941 */ /* 0x000fea0003800200 */
.L_x_218:
[----:B------:R-:W-:Y:S01]  /*1990*/  DSETP.GEU.AND P0, PT, R4, R10, PT ;  /* 0x0000000a0400722a */ /* 0x000fe20003f0e000 */
[----:B------:R-:W-:Y:S01]  /*19a0*/  BSSY.RECONVERGENT B1, `(.L_x_220) ;  /* 0x0000014000017945 */ /* 0x000fe20003800200 */
[----:B------:R-:W-:Y:S02]  /*19b0*/  IMAD.MOV.U32 R20, RZ, RZ, R10 ;  /* 0x000000ffff147224 */ /* 0x000fe400078e000a */
[----:B------:R-:W-:Y:S02]  /*19c0*/  IMAD.MOV.U32 R21, RZ, RZ, R11 ;  /* 0x000000ffff157224 */ /* 0x000fe400078e000b */
[----:B-1----:R-:W-:Y:S02]  /*19d0*/  IMAD.MOV.U32 R25, RZ, RZ, R12 ;  /* 0x000000ffff197224 */ /* 0x002fe400078e000c */
[----:B------:R-:W-:-:S06]  /*19e0*/  IMAD.MOV.U32 R23, RZ, RZ, R13 ;  /* 0x000000ffff177224 */ /* 0x000fcc00078e000d */
[----:B------:R-:W-:Y:S05]  /*19f0*/  @!P0 BRA `(.L_x_221) ;  /* 0x0000000000388947 */ /* 0x000fea0003800000 */
        /* <DEDUP_REMOVED lines=14> */
.L_x_221:
[----:B------:R-:W-:Y:S05]  /*1ae0*/  BSYNC.RECONVERGENT B1 ;  /* 0x0000000000017941 */ /* 0x000fea0003800200 */
.L_x_220:
[----:B------:R0:W1:Y:S01]  /*1af0*/  LDS.128 R8, [R0+0x60] ;  /* 0x0000600000087984 */ /* 0x0000620000000c00 */
[----:B------:R-:W-:Y:S01]  /*1b00*/  DSETP.GEU.AND P0, PT, R20, R14, PT ;  /* 0x0000000e1400722a */ /* 0x000fe20003f0e000 */
[----:B------:R-:W-:Y:S01]  /*1b10*/  BSSY.RECONVERGENT B1, `(.L_x_222) ;  /* 0x0000015000017945 */ /* 0x000fe20003800200 */
[----:B------:R-:W-:Y:S01]  /*1b20*/  IMAD.MOV.U32 R12, RZ, RZ, R14 ;  /* 0x000000ffff0c7224 */ /* 0x000fe200078e000e */
[----:B------:R0:W3:Y:S01]  /*1b30*/  LDS.128 R4, [R0+0x70] ;  /* 0x0000700000047984 */ /* 0x0000e20000000c00 */
[----:B------:R-:W-:Y:S02]  /*1b40*/  IMAD.MOV.U32 R13, RZ, RZ, R15 ;  /* 0x000000ffff0d7224 */ /* 0x000fe400078e000f */
[----:B--2---:R-:W-:Y:S02]  /*1b50*/  IMAD.MOV.U32 R27, RZ, RZ, R16 ;  /* 0x000000ffff1b7224 */ /* 0x004fe400078e0010 */
        /* <DEDUP_REMOVED lines=16> */
.L_x_223:
[----:B------:R-:W-:Y:S05]  /*1c60*/  BSYNC.RECONVERGENT B1 ;  /* 0x0000000000017941 */ /* 0x000fea0003800200 */
.L_x_222:
        /* <DEDUP_REMOVED lines=21> */
.L_x_225:
[----:B------:R-:W-:Y:S05]  /*1dc0*/  BSYNC.RECONVERGENT B1 ;  /* 0x0000000000017941 */ /* 0x000fea0003800200 */
.L_x_224:
[----:B------:R-:W-:Y:S01]  /*1dd0*/  DSETP.GEU.AND P0, PT, R14, R10, PT ;  /* 0x0000000a0e00722a */ /* 0x000fe20003f0e000 */
[----:B------:R-:W-:Y:S01]  /*1de0*/  BSSY.RECONVERGENT B1, `(.L_x_226) ;  /* 0x0000014000017945 */ /* 0x000fe20003800200 */
[----:B------:R-:W-:Y:S02]  /*1df0*/  IMAD.MOV.U32 R8, RZ, RZ, R10 ;  /* 0x000000ffff087224 */ /* 0x000fe400078e000a */
[----:B------:R-:W-:Y:S02]  /*1e00*/  IMAD.MOV.U32 R9, RZ, RZ, R11 ;  /* 0x000000ffff097224 */ /* 0x000fe400078e000b */
[----:B---3--:R-:W-:Y:S02]  /*1e10*/  IMAD.MOV.U32 R17, RZ, RZ, R4 ;  /* 0x000000ffff117224 */ /* 0x008fe400078e0004 */
        /* <DEDUP_REMOVED lines=16> */
.L_x_227:
[----:B------:R-:W-:Y:S05]  /*1f20*/  BSYNC.RECONVERGENT B1 ;  /* 0x0000000000017941 */ /* 0x000fea0003800200 */
.L_x_226:
[----:B------:R-:W-:Y:S01]  /*1f30*/  DSETP.GEU.AND P0, PT, R8, R6, PT ;  /* 0x000000060800722a */ /* 0x000fe20003f0e000 */
[----:B------:R-:W-:Y:S02]  /*1f40*/  IMAD.MOV.U32 R12, RZ, RZ, R6 ;  /* 0x000000ffff0c7224 */ /* 0x000fe400078e0006 */
[----:B------:R-:W-:Y:S02]  /*1f50*/  IMAD.MOV.U32 R13, RZ, RZ, R7 ;  /* 0x000000ffff0d7224 */ /* 0x000fe400078e0007 */
[----:B------:R-:W-:Y:S02]  /*1f60*/  IMAD.MOV.U32 R14, RZ, RZ, R2 ;  /* 0x000000ffff0e7224 */ /* 0x000fe400078e0002 */
[----:B------:R-:W-:-:S07]  /*1f70*/  IMAD.MOV.U32 R15, RZ, RZ, R3 ;  /* 0x000000ffff0f7224 */ /* 0x000fce00078e0003 */
        /* <DEDUP_REMOVED lines=14> */
[----:B------:R-:W-:Y:S01]  /*2060*/  SEL R15, R0, R3, P2 ;  /* 0x00000003000f7207 */ /* 0x000fe20001000000 */
[----:B------:R-:W-:Y:S06]  /*2070*/  BRA `(.L_x_215) ;  /* 0x0000004c00007947 */ /* 0x000fec0003800000 */
.L_x_202:
[----:B-1----:R-:W1:Y:S01]  /*2080*/  S2R R2, SR_LANEID ;  /* 0x0000000000027919 */ /* 0x002e620000000000 */
[----:B------:R-:W-:Y:S01]  /*2090*/  LOP3.LUT R3, R0, 0x3e0, RZ, 0xc0, !PT ;  /* 0x000003e000037812 */ /* 0x000fe200078ec0ff */
[----:B------:R-:W-:Y:S01]  /*20a0*/  BSSY.RECONVERGENT B1, `(.L_x_228) ;  /* 0x0000024000017945 */ /* 0x000fe20003800200 */
[----:B-----5:R-:W-:Y:S02]  /*20b0*/  IMAD.MOV.U32 R18, RZ, RZ, R12 ;  /* 0x000000ffff127224 */ /* 0x020fe400078e000c */
[----:B------:R-:W-:Y:S02]  /*20c0*/  IMAD.MOV.U32 R20, RZ, RZ, R13 ;  /* 0x000000ffff147224 */ /* 0x000fe400078e000d */
[----:B------:R-:W-:Y:S01]  /*20d0*/  VIADD R4, R3, 0x20 ;  /* 0x0000002003047836 */ /* 0x000fe20000000000 */
[----:B------:R-:W-:Y:S01]  /*20e0*/  LOP3.LUT R3, RZ, R3, RZ, 0x33, !PT ;  /* 0x00000003ff037212 */ /* 0x000fe200078e33ff */
[----:B------:R-:W-:Y:S02]  /*20f0*/  IMAD.MOV.U32 R6, RZ, RZ, R14 ;  /* 0x000000ffff067224 */ /* 0x000fe400078e000e */
[----:B------:R-:W-:Y:S01]  /*2100*/  IMAD.MOV.U32 R7, RZ, RZ, R15 ;  /* 0x000000ffff077224 */ /* 0x000fe200078e000f */
[----:B------:R-:W-:Y:S01]  /*2110*/  ISETP.GT.AND P0, PT, R4, UR6, PT ;  /* 0x0000000604007c0c */ /* 0x000fe2000bf04270 */
[----:B------:R-:W-:-:S05]  /*2120*/  VIADD R3, R3, UR6 ;  /* 0x0000000603037c36 */ /* 0x000fca0008000000 */
[----:B------:R-:W-:-:S05]  /*2130*/  SEL R3, R3, 0x1f, P0 ;  /* 0x0000001f03037807 */ /* 0x000fca0000000000 */
[----:B------:R2:W3:Y:S04]  /*2140*/  SHFL.DOWN PT, R4, R14, 0x1, R3 ;  /* 0x082000000e047989 */ /* 0x0004e800000e0003 */
[----:B------:R2:W4:Y:S04]  /*2150*/  SHFL.DOWN PT, R5, R15, 0x1, R3 ;  /* 0x082000000f057989 */ /* 0x00052800000e0003 */
[----:B0-----:R2:W0:Y:S01]  /*2160*/  SHFL.DOWN PT, R9, R12, 0x1, R3 ;  /* 0x082000000c097989 */ /* 0x00142200000e0003 */
[----:B-1----:R-:W-:-:S03]  /*2170*/  ISETP.GE.AND P0, PT, R2, R3, PT ;  /* 0x000000030200720c */ /* 0x002fc60003f06270 */
[----:B------:R2:W1:Y:S10]  /*2180*/  SHFL.DOWN PT, R11, R13, 0x1, R3 ;  /* 0x082000000d0b7989 */ /* 0x00047400000e0003 */
[----:B--2---:R-:W-:Y:S05]  /*2190*/  @P0 BRA `(.L_x_229) ;  /* 0x0000000000500947 */ /* 0x004fea0003800000 */
[----:B---34-:R-:W-:Y:S01]  /*21a0*/  DSETP.GEU.AND P0, PT, R14, R4, PT ;  /* 0x000000040e00722a */ /* 0x018fe20003f0e000 */
[----:B0-----:R-:W-:Y:S02]  /*21b0*/  IMAD.MOV.U32 R18, RZ, RZ, R9 ;  /* 0x000000ffff127224 */ /* 0x001fe400078e0009 */
[----:B-1----:R-:W-:Y:S02]  /*21c0*/  IMAD.MOV.U32 R20, RZ, RZ, R11 ;  /* 0x000000ffff147224 */ /* 0x002fe400078e000b */
        /* <DEDUP_REMOVED lines=17> */
.L_x_229:
[----:B------:R-:W-:Y:S05]  /*22e0*/  BSYNC.RECONVERGENT B1 ;  /* 0x0000000000017941 */ /* 0x000fea0003800200 */
.L_x_228:
[----:B---3--:R-:W-:Y:S01]  /*22f0*/  VIADD R4, R2, 0x2 ;  /* 0x0000000202047836 */ /* 0x008fe20000000000 */
[----:B------:R2:W3:Y:S01]  /*2300*/  SHFL.DOWN PT, R8, R6, 0x2, R3 ;  /* 0x0840000006087989 */ /* 0x0004e200000e0003 */
[----:B------:R-:W-:Y:S01]  /*2310*/  BSSY.RECONVERGENT B1, `(.L_x_230) ;  /* 0x000001e000017945 */ /* 0x000fe20003800200 */
[----:B------:R-:W-:Y:S02]  /*2320*/  IMAD.MOV.U32 R10, RZ, RZ, R18 ;  /* 0x000000ffff0a7224 */ /* 0x000fe400078e0012 */
[----:B------:R-:W-:Y:S01]  /*2330*/  ISETP.GT.AND P0, PT, R4, R3, PT ;  /* 0x000000030400720c */ /* 0x000fe20003f04270 */
[----:B0-----:R2:W0:Y:S01]  /*2340*/  SHFL.DOWN PT, R9, R7, 0x2, R3 ;  /* 0x0840000007097989 */ /* 0x00142200000e0003 */
[----:B------:R-:W-:Y:S02]  /*2350*/  IMAD.MOV.U32 R16, RZ, RZ, R20 ;  /* 0x000000ffff107224 */ /* 0x000fe400078e0014 */
[----:B------:R-:W-:Y:S01]  /*2360*/  IMAD.MOV.U32 R4, RZ, RZ, R6 ;  /* 0x000000ffff047224 */ /* 0x000fe200078e0006 */
[----:B-1----:R2:W1:Y:S01]  /*2370*/  SHFL.DOWN PT, R11, R18, 0x2, R3 ;  /* 0x08400000120b7989 */ /* 0x00246200000e0003 */
[----:B----4-:R-:W-:-:S03]  /*2380*/  IMAD.MOV.U32 R5, RZ, RZ, R7 ;  /* 0x000000ffff057224 */ /* 0x010fc600078e0007 */
[----:B------:R2:W4:Y:S04]  /*2390*/  SHFL.DOWN PT, R13, R20, 0x2, R3 ;  /* 0x08400000140d7989 */ /* 0x00052800000e0003 */
[----:B------:R-:W-:Y:S05]  /*23a0*/  @P0 BRA `(.L_x_231) ;  /* 0x0000000000500947 */ /* 0x000fea0003800000 */
[----:B0--3--:R-:W-:Y:S01]  /*23b0*/  DSETP.GEU.AND P0, PT, R6, R8, PT ;  /* 0x000000080600722a */ /* 0x009fe20003f0e000 */
[----:B-1----:R-:W-:Y:S02]  /*23c0*/  IMAD.MOV.U32 R10, RZ, RZ, R11 ;  /* 0x000000ffff0a7224 */ /* 0x002fe400078e000b */
        /* <DEDUP_REMOVED lines=18> */
.L_x_231:
[----:B------:R-:W-:Y:S05]  /*24f0*/  BSYNC.RECONVERGENT B1 ;  /* 0x0000000000017941 */ /* 0x000fea0003800200 */
.L_x_230:
[----:B--2---:R-:W-:Y:S01]  /*2500*/  VIADD R6, R2, 0x4 ;  /* 0x0000000402067836 */ /* 0x004fe20000000000 */
[----:B---3--:R2:W3:Y:S01]  /*2510*/  SHFL.DOWN PT, R8, R4, 0x4, R3 ;  /* 0x0880000004087989 */ /* 0x0084e200000e0003 */
[----:B------:R-:W-:Y:S01]  /*2520*/  BSSY.RECONVERGENT B1, `(.L_x_232) ;  /* 0x000001e000017945 */ /* 0x000fe20003800200 */
[----:B------:R-:W-:Y:S02]  /*2530*/  IMAD.MOV.U32 R12, RZ, RZ, R10 ;  /* 0x000000ffff0c7224 */ /* 0x000fe400078e000a */
[----:B------:R-:W-:Y:S01]  /*2540*/  ISETP.GT.AND P0, PT, R6, R3, PT ;  /* 0x000000030600720c */ /* 0x000fe20003f04270 */
[----:B0-----:R2:W0:Y:S01]  /*2550*/  SHFL.DOWN PT, R9, R5, 0x4, R3 ;  /* 0x0880000005097989 */ /* 0x00142200000e0003 */
[----:B------:R-:W-:Y:S02]  /*2560*/  IMAD.MOV.U32 R14, RZ, RZ, R16 ;  /* 0x000000ffff0e7224 */ /* 0x000fe400078e0010 */
[----:B------:R-:W-:Y:S01]  /*2570*/  IMAD.MOV.U32 R6, RZ, RZ, R4 ;  /* 0x000000ffff067224 */ /* 0x000fe200078e0004 */
[----:B-1----:R2:W1:Y:S01]  /*2580*/  SHFL.DOWN PT, R11, R10, 0x4, R3 ;  /* 0x088000000a0b7989 */ /* 0x00246200000e0003 */
[----:B------:R-:W-:-:S03]  /*2590*/  IMAD.MOV.U32 R7, RZ, RZ, R5 ;  /* 0x000000ffff077224 */ /* 0x000fc600078e0005 */
[----:B----4-:R2:W4:Y:S04]  /*25a0*/  SHFL.DOWN PT, R13, R16, 0x4, R3 ;  /* 0x08800000100d7989 */ /* 0x01052800000e0003 */
        /* <DEDUP_REMOVED lines=21> */
.L_x_233:
[----:B------:R-:W-:Y:S05]  /*2700*/  BSYNC.RECONVERGENT B1 ;  /* 0x0000000000017941 */ /* 0x000fea0003800200 */
.L_x_232:
        /* <DEDUP_REMOVED lines=32> */
.L_x_235:
[----:B------:R-:W-:Y:S05]  /*2910*/  BSYNC.RECONVERGENT B1 ;  /* 0x0000000000017941 */ /* 0x000fea0003800200 */
.L_x_234:
[----:B---3--:R-:W-:Y:S01]  /*2920*/  VIADD R8, R2, 0x10 ;  /* 0x0000001002087836 */ /* 0x008fe20000000000 */
[----:B--2---:R2:W3:Y:S01]  /*2930*/  SHFL.DOWN PT, R6, R4, 0x10, R3 ;  /* 0x0a00000004067989 */ /* 0x0044e200000e0003 */
[----:B------:R-:W-:Y:S01]  /*2940*/  BSSY.RECONVERGENT B1, `(.L_x_236) ;  /* 0x000001e000017945 */ /* 0x000fe20003800200 */
[----:B------:R-:W-:Y:S02]  /*2950*/  IMAD.MOV.U32 R14, RZ, RZ, R10 ;  /* 0x000000ffff0e7224 */ /* 0x000fe400078e000a */
[----:B------:R-:W-:Y:S01]  /*2960*/  ISETP.GT.AND P0, PT, R8, R3, PT ;  /* 0x000000030800720c */ /* 0x000fe20003f04270 */
[----:B------:R2:W2:Y:S01]  /*2970*/  SHFL.DOWN PT, R7, R5, 0x10, R3 ;  /* 0x0a00000005077989 */ /* 0x0004a200000e0003 */
[----:B------:R-:W-:Y:S02]  /*2980*/  IMAD.MOV.U32 R15, RZ, RZ, R16 ;  /* 0x000000ffff0f7224 */ /* 0x000fe400078e0010 */
[----:B------:R-:W-:Y:S01]  /*2990*/  IMAD.MOV.U32 R12, RZ, RZ, R4 ;  /* 0x000000ffff0c7224 */ /* 0x000fe200078e0004 */
[----:B0-----:R0:W0:Y:S01]  /*29a0*/  SHFL.DOWN PT, R9, R10, 0x10, R3 ;  /* 0x0a0000000a097989 */ /* 0x00102200000e0003 */
[----:B----4-:R-:W-:-:S03]  /*29b0*/  IMAD.MOV.U32 R13, RZ, RZ, R5 ;  /* 0x000000ffff0d7224 */ /* 0x010fc600078e0005 */
[----:B-1----:R1:W4:Y:S04]  /*29c0*/  SHFL.DOWN PT, R11, R16, 0x10, R3 ;  /* 0x0a000000100b7989 */ /* 0x00232800000e0003 */
[----:B------:R-:W-:Y:S05]  /*29d0*/  @P0 BRA `(.L_x_237) ;  /* 0x0000000000500947 */ /* 0x000fea0003800000 */
[----:B--23--:R-:W-:Y:S01]  /*29e0*/  DSETP.GEU.AND P0, PT, R4, R6, PT ;  /* 0x000000060400722a */ /* 0x00cfe20003f0e000 */
[----:B0-----:R-:W-:Y:S02]  /*29f0*/  IMAD.MOV.U32 R14, RZ, RZ, R9 ;  /* 0x000000ffff0e7224 */ /* 0x001fe400078e0009 */
        /* <DEDUP_REMOVED lines=18> */
.L_x_237:
[----:B------:R-:W-:Y:S05]  /*2b20*/  BSYNC.RECONVERGENT B1 ;  /* 0x0000000000017941 */ /* 0x000fea0003800200 */
.L_x_236:
[----:B------:R-:W-:Y:S01]  /*2b30*/  ISETP.NE.AND P0, PT, R2, RZ, PT ;  /* 0x000000ff0200720c */ /* 0x000fe20003f05270 */
[----:B------:R-:W-:-:S12]  /*2b40*/  BSSY.RECONVERGENT B1, `(.L_x_238) ;  /* 0x000000a000017945 */ /* 0x000fd80003800200 */
[----:B------:R-:W-:Y:S05]  /*2b50*/  @P0 BRA `(.L_x_239) ;  /* 0x0000000000200947 */ /* 0x000fea0003800000 */
[----:B--2---:R-:W2:Y:S01]  /*2b60*/  S2R R4, SR_CgaCtaId ;  /* 0x0000000000047919 */ /* 0x004ea20000008800 */
[----:B01----:R-:W-:Y:S02]  /*2b70*/  MOV R3, 0x400 ;  /* 0x0000040000037802 */ /* 0x003fe40000000f00 */
[----:B------:R-:W-:-:S04]  /*2b80*/  SHF.R.U32.HI R2, RZ, 0x1, R0 ;  /* 0x00000001ff027819 */ /* 0x000fc80000011600 */
[----:B------:R-:W-:Y:S02]  /*2b90*/  LOP3.LUT R2, R2, 0x1f0, RZ, 0xc0, !PT ;  /* 0x000001f002027812 */ /* 0x000fe400078ec0ff */
[----:B--2---:R-:W-:-:S05]  /*2ba0*/  LEA R3, R4, R3, 0x18 ;  /* 0x0000000304037211 */ /* 0x004fca00078ec0ff */
[----:B------:R-:W-:-:S05]  /*2bb0*/  IMAD.IADD R3, R2, 0x1, R3 ;  /* 0x0000000102037824 */ /* 0x000fca00078e0203 */
[----:B------:R0:W-:Y:S04]  /*2bc0*/  STS.64 [R3+0x10], R14 ;  /* 0x0000100e03007388 */ /* 0x0001e80000000a00 */
[----:B------:R0:W-:Y:S02]  /*2bd0*/  STS.64 [R3+0x8], R12 ;  /* 0x0000080c03007388 */ /* 0x0001e40000000a00 */
.L_x_239:
[----:B------:R-:W-:Y:S05]  /*2be0*/  BSYNC.RECONVERGENT B1 ;  /* 0x0000000000017941 */ /* 0x000fea0003800200 */
.L_x_238:
[----:B------:R-:W-:Y:S01]  /*2bf0*/  BAR.SYNC.DEFER_BLOCKING 0x0 ;  /* 0x0000000000007b1d */ /* 0x000fe20000010000 */
[----:B------:R-:W-:-:S13]  /*2c00*/  ISETP.NE.AND P1, PT, R0, RZ, PT ;  /* 0x000000ff0000720c */ /* 0x000fda0003f25270 */
[----:B------:R-:W-:Y:S05]  /*2c10*/  @P1 BRA `(.L_x_215) ;  /* 0x0000004000181947 */ /* 0x000fea0003800000 */
[----:B------:R-:W-:Y:S01]  /*2c20*/  UISETP.GE.AND UP0, UPT, UR6, 0x21, UPT ;  /* 0x000000210600788c */ /* 0x000fe2000bf06270 */
[----:B----4-:R-:W-:Y:S02]  /*2c30*/  IMAD.MOV.U32 R11, RZ, RZ, R14 ;  /* 0x000000ffff0b7224 */ /* 0x010fe400078e000e */
[----:B------:R-:W-:Y:S02]  /*2c40*/  IMAD.MOV.U32 R8, RZ, RZ, R15 ;  /* 0x000000ffff087224 */ /* 0x000fe400078e000f */
[----:B------:R-:W-:Y:S02]  /*2c50*/  IMAD.MOV.U32 R2, RZ, RZ, R12 ;  /* 0x000000ffff027224 */ /* 0x000fe400078e000c */
[----:B012---:R-:W-:Y:S02]  /*2c60*/  IMAD.MOV.U32 R3, RZ, RZ, R13 ;  /* 0x000000ffff037224 */ /* 0x007fe400078e000d */
[----:B------:R-:W-:Y:S05]  /*2c70*/  BRA.U !UP0, `(.L_x_240) ;  /* 0x00000001086c7547 */ /* 0x000fea000b800000 */
[----:B------:R-:W0:Y:S01]  /*2c80*/  S2UR UR5, SR_CgaCtaId ;  /* 0x00000000000579c3 */ /* 0x000e220000008800 */
[----:B------:R-:W-:Y:S01]  /*2c90*/  UMOV UR4, 0x400 ;  /* 0x0000040000047882 */ /* 0x000fe20000000000 */
[----:B------:R-:W-:Y:S01]  /*2ca0*/  BSSY.RECONVERGENT B1, `(.L_x_240) ;  /* 0x0000018000017945 */ /* 0x000fe20003800200 */
[----:B0-----:R-:W-:-:S09]  /*2cb0*/  ULEA UR4, UR5, UR4, 0x18 ;  /* 0x0000000405047291 */ /* 0x001fd2000f8ec0ff */
[----:B------:R-:W0:Y:S04]  /*2cc0*/  LDS.64 R4, [UR4+0x18] ;  /* 0x00001804ff047984 */ /* 0x000e280008000a00 */
[----:B---3--:R-:W1:Y:S01]  /*2cd0*/  LDS.64 R6, [UR4+0x20] ;  /* 0x00002004ff067984 */ /* 0x008e620008000a00 */
[----:B0-----:R-:W-:Y:S01]  /*2ce0*/  DSETP.GEU.AND P0, PT, R12, R4, PT ;  /* 0x000000040c00722a */ /* 0x001fe20003f0e000 */
[----:B------:R-:W-:Y:S02]  /*2cf0*/  IMAD.MOV.U32 R2, RZ, RZ, R4 ;  /* 0x000000ffff027224 */ /* 0x000fe400078e0004 */
[----:B------:R-:W-:Y:S02]  /*2d00*/  IMAD.MOV.U32 R3, RZ, RZ, R5 ;  /* 0x000000ffff037224 */ /* 0x000fe400078e0005 */
[----:B-1----:R-:W-:-:S02]  /*2d10*/  IMAD.MOV.U32 R11, RZ, RZ, R6 ;  /* 0x000000ffff0b7224 */ /* 0x002fc400078e0006 */
        /* <DEDUP_REMOVED lines=16> */
.L_x_241:
[----:B------:R-:W-:Y:S05]  /*2e20*/  BSYNC.RECONVERGENT B1 ;  /* 0x0000000000017941 */ /* 0x000fea0003800200 */
.L_x_240:
[----:B------:R-:W-:Y:S01]  /*2e30*/  UISETP.GE.AND UP0, UPT, UR6, 0x41, UPT ;  /* 0x000000410600788c */ /* 0x000fe2000bf06270 */
[----:B------:R-:W-:Y:S02]  /*2e40*/  IMAD.MOV.U32 R9, RZ, RZ, R11 ;  /* 0x000000ffff097224 */ /* 0x000fe400078e000b */
[----:B------:R-:W-:Y:S02]  /*2e50*/  IMAD.MOV.U32 R0, RZ, RZ, R8 ;  /* 0x000000ffff007224 */ /* 0x000fe400078e0008 */
[----:B------:R-:W-:Y:S02]  /*2e60*/  IMAD.MOV.U32 R4, RZ, RZ, R2 ;  /* 0x000000ffff047224 */ /* 0x000fe400078e0002 */
[----:B------:R-:W-:Y:S02]  /*2e70*/  IMAD.MOV.U32 R5, RZ, RZ, R3 ;  /* 0x000000ffff057224 */ /* 0x000fe400078e0003 */
[----:B------:R-:W-:Y:S05]  /*2e80*/  BRA.U !UP0, `(.L_x_242) ;  /* 0x00000001086c7547 */ /* 0x000fea000b800000 */
[----:B------:R-:W0:Y:S01]  /*2e90*/  S2UR UR5, SR_CgaCtaId ;  /* 0x00000000000579c3 */ /* 0x000e220000008800 */
[----:B------:R-:W-:Y:S01]  /*2ea0*/  UMOV UR4, 0x400 ;  /* 0x0000040000047882 */ /* 0x000fe20000000000 */
[----:B------:R-:W-:Y:S01]  /*2eb0*/  BSSY.RECONVERGENT B1, `(.L_x_242) ;  /* 0x0000018000017945 */ /* 0x000fe20003800200 */
[----:B0-----:R-:W-:-:S09]  /*2ec0*/  ULEA UR4, UR5, UR4, 0x18 ;  /* 0x0000000405047291 */ /* 0x001fd2000f8ec0ff */
[----:B---3--:R-:W0:Y:S04]  /*2ed0*/  LDS.64 R6, [UR4+0x28] ;  /* 0x00002804ff067984 */ /* 0x008e280008000a00 */
[----:B------:R-:W1:Y:S01]  /*2ee0*/  LDS.64 R12, [UR4+0x30] ;  /* 0x00003004ff0c7984 */ /* 0x000e620008000a00 */
        /* <DEDUP_REMOVED lines=20> */
.L_x_243:
[----:B------:R-:W-:Y:S05]  /*3030*/  BSYNC.RECONVERGENT B1 ;  /* 0x0000000000017941 */ /* 0x000fea0003800200 */
.L_x_242:
        /* <DEDUP_REMOVED lines=32> */
.L_x_245:
[----:B------:R-:W-:Y:S05]  /*3240*/  BSYNC.RECONVERGENT B1 ;  /* 0x0000000000017941 */ /* 0x000fea0003800200 */
.L_x_244:
        /* <DEDUP_REMOVED lines=32> */
.L_x_247:
[----:B------:R-:W-:Y:S05]  /*3450*/  BSYNC.RECONVERGENT B1 ;  /* 0x0000000000017941 */ /* 0x000fea0003800200 */
.L_x_246:
        /* <DEDUP_REMOVED lines=32> */
.L_x_249:
[----:B------:R-:W-:Y:S05]  /*3660*/  BSYNC.RECONVERGENT B1 ;  /* 0x0000000000017941 */ /* 0x000fea0003800200 */
.L_x_248:
        /* <DEDUP_REMOVED lines=32> */
.L_x_251:
[----:B------:R-:W-:Y:S05]  /*3870*/  BSYNC.RECONVERGENT B1 ;  /* 0x0000000000017941 */ /* 0x000fea0003800200 */
.L_x_250:
[----:B------:R-:W-:Y:S01]  /*3880*/  UISETP.GE.AND UP0, UPT, UR6, 0xe1, UPT ;  /* 0x000000e10600788c */ /* 0x000fe2000bf06270 */
[----:B------:R-:W-:Y:S02]  /*3890*/  IMAD.MOV.U32 R14, RZ, RZ, R9 ;  /* 0x000000ffff0e7224 */ /* 0x000fe400078e0009 */
[----:B------:R-:W-:Y:S02]  /*38a0*/  IMAD.MOV.U32 R15, RZ, RZ, R0 ;  /* 0x000000ffff0f7224 */ /* 0x000fe400078e0000 */
[----:B------:R-:W-:Y:S02]  /*38b0*/  IMAD.MOV.U32 R12, RZ, RZ, R4 ;  /* 0x000000ffff0c7224 */ /* 0x000fe400078e0004 */
[----:B------:R-:W-:Y:S02]  /*38c0*/  IMAD.MOV.U32 R13, RZ, RZ, R5 ;  /* 0x000000ffff0d7224 */ /* 0x000fe400078e0005 */
[----:B------:R-:W-:Y:S05]  /*38d0*/  BRA.U !UP0, `(.L_x_215) ;  /* 0x0000003108e87547 */ /* 0x000fea000b800000 */
[----:B------:R-:W0:Y:S01]  /*38e0*/  S2UR UR5, SR_CgaCtaId ;  /* 0x00000000000579c3 */ /* 0x000e220000008800 */
[----:B------:R-:W-:Y:S02]  /*38f0*/  UMOV UR4, 0x400 ;  /* 0x0000040000047882 */ /* 0x000fe40000000000 */
        /* <DEDUP_REMOVED lines=24> */
.L_x_183:
[----:B------:R-:W1:Y:S01]  /*3a80*/  S2R R0, SR_TID.X ;  /* 0x0000000000007919 */ /* 0x000e620000002100 */
[----:B------:R-:W1:Y:S02]  /*3a90*/  LDC.64 R2, c[0x0][0x380] ;  /* 0x0000e000ff027b82 */ /* 0x000e640000000a00 */
[----:B-1----:R-:W-:-:S05]  /*3aa0*/  IMAD.WIDE.U32 R2, R0, 0x10, R2 ;  /* 0x0000001000027825 */ /* 0x002fca00078e0002 */
[----:B0-----:R-:W2:Y:S04]  /*3ab0*/  LDG.E.64.CONSTANT R18, desc[UR10][R2.64] ;  /* 0x0000000a02127981 */ /* 0x001ea8000c1e9b00 */
[----:B------:R-:W2:Y:S04]  /*3ac0*/  LDG.E.64.CONSTANT R16, desc[UR10][R2.64+0x1000] ;  /* 0x0010000a02107981 */ /* 0x000ea8000c1e9b00 */
[----:B------:R-:W3:Y:S04]  /*3ad0*/  LDG.E.64.CONSTANT R20, desc[UR10][R2.64+0x8] ;  /* 0x0000080a02147981 */ /* 0x000ee8000c1e9b00 */
[----:B------:R-:W3:Y:S04]  /*3ae0*/  LDG.E.64.CONSTANT R14, desc[UR10][R2.64+0x1008] ;  /* 0x0010080a020e7981 */ /* 0x000ee8000c1e9b00 */
[----:B------:R-:W4:Y:S04]  /*3af0*/  LDG.E.64.CONSTANT R12, desc[UR10][R2.64+0x2000] ;  /* 0x0020000a020c7981 */ /* 0x000f28000c1e9b00 */
[----:B------:R-:W5:Y:S04]  /*3b00*/  LDG.E.64.CONSTANT R10, desc[UR10][R2.64+0x2008] ;  /* 0x0020080a020a7981 */ /* 0x000f68000c1e9b00 */
[----:B------:R-:W5:Y:S04]  /*3b10*/  LDG.E.64.CONSTANT R6, desc[UR10][R2.64+0x3000] ;  /* 0x0030000a02067981 */ /* 0x000f68000c1e9b00 */
[----:B------:R-:W5:Y:S04]  /*3b20*/  LDG.E.64.CONSTANT R4, desc[UR10][R2.64+0x3008] ;  /* 0x0030080a02047981 */ /* 0x000f68000c1e9b00 */
[----:B------:R-:W5:Y:S04]  /*3b30*/  LDG.E.64.CONSTANT R28, desc[UR10][R2.64+0x4000] ;  /* 0x0040000a021c7981 */ /* 0x000f68000c1e9b00 */
[----:B------:R-:W5:Y:S01]  /*3b40*/  LDG.E.64.CONSTANT R8, desc[UR10][R2.64+0x4008] ;  /* 0x0040080a02087981 */ /* 0x000f62000c1e9b00 */
[----:B------:R-:W-:Y:S01]  /*3b50*/  UISETP.GE.U32.AND UP0, UPT, UR8, 0xa00, UPT ;  /* 0x00000a000800788c */ /* 0x000fe2000bf06070 */
[----:B------:R-:W-:Y:S01]  /*3b60*/  UMOV UR9, 0x500 ;  /* 0x0000050000097882 */ /* 0x000fe20000000000 */
[----:B------:R-:W-:Y:S01]  /*3b70*/  UMOV UR4, URZ ;  /* 0x000000ff00047c82 */ /* 0x000fe20008000000 */
[----:B--2---:R-:W-:-:S14]  /*3b80*/  DSETP.GEU.AND P2, PT, R18, R16, PT ;  /* 0x000000101200722a */ /* 0x004fdc0003f4e000 */
[----:B---3--:R-:W-:-:S04]  /*3b90*/  @P2 ISETP.GE.U32.AND P0, PT, R20, R14, PT ;  /* 0x0000000e1400220c */ /* 0x008fc80003f06070 */
[----:B------:R-:W-:-:S13]  /*3ba0*/  @P2 ISETP.GE.AND.EX P0, PT, R21, R15, PT, P0 ;  /* 0x0000000f1500220c */ /* 0x000fda0003f06300 */
[----:B------:R-:W-:-:S06]  /*3bb0*/  @P2 DSETP.LT.OR P0, PT, R16, R18, !P0 ;  /* 0x000000121000222a */ /* 0x000fcc0004701400 */
[----:B------:R-:W-:Y:S02]  /*3bc0*/  @P2 FSEL R18, R18, R16, P0 ;  /* 0x0000001012122208 */ /* 0x000fe40000000000 */
[----:B------:R-:W-:Y:S02]  /*3bd0*/  @P2 FSEL R19, R19, R17, P0 ;  /* 0x0000001113132208 */ /* 0x000fe40000000000 */
[----:B------:R-:W-:Y:S01]  /*3be0*/  @P2 SEL R14, R20, R14, P0 ;  /* 0x0000000e140e2207 */ /* 0x000fe20000000000 */
[----:B------:R-:W-:Y:S01]  /*3bf0*/  @P2 IMAD.MOV.U32 R16, RZ, RZ, R18 ;  /* 0x000000ffff102224 */ /* 0x000fe200078e0012 */
[----:B------:R-:W-:Y:S01]  /*3c00*/  @P2 SEL R15, R21, R15, P0 ;  /* 0x0000000f150f2207 */ /* 0x000fe20000000000 */
[----:B------:R-:W-:-:S06]  /*3c10*/  @P2 IMAD.MOV.U32 R17, RZ, RZ, R19 ;  /* 0x000000ffff112224 */ /* 0x000fcc00078e0013 */
[----:B----4-:R-:W-:-:S14]  /*3c20*/  DSETP.GEU.AND P1, PT, R16, R12, PT ;  /* 0x0000000c1000722a */ /* 0x010fdc0003f2e000 */
[----:B-----5:R-:W-:-:S04]  /*3c30*/  @P1 ISETP.GE.U32.AND P0, PT, R14, R10, PT ;  /* 0x0000000a0e00120c */ /* 0x020fc80003f06070 */
[----:B------:R-:W-:-:S13]  /*3c40*/  @P1 ISETP.GE.AND.EX P0, PT, R15, R11, PT, P0 ;  /* 0x0000000b0f00120c */ /* 0x000fda0003f06300 */
[----:B------:R-:W-:-:S06]  /*3c50*/  @P1 DSETP.GT.OR P0, PT, R16, R12, !P0 ;  /* 0x0000000c1000122a */ /* 0x000fcc0004704400 */
[----:B------:R-:W-:Y:S02]  /*3c60*/  @P1 FSEL R16, R16, R12, P0 ;  /* 0x0000000c10101208 */ /* 0x000fe40000000000 */
[----:B------:R-:W-:Y:S02]  /*3c70*/  @P1 FSEL R17, R17, R13, P0 ;  /* 0x0000000d11111208 */ /* 0x000fe40000000000 */
[----:B------:R-:W-:Y:S01]  /*3c80*/  @P1 SEL R10, R14, R10, P0 ;  /* 0x0000000a0e0a1207 */ /* 0x000fe20000000000 */
[----:B------:R-:W-:Y:S01]  /*3c90*/  @P1 IMAD.MOV.U32 R12, RZ, RZ, R16 ;  /* 0x000000ffff0c1224 */ /* 0x000fe200078e0010 */
[----:B------:R-:W-:Y:S01]  /*3ca0*/  @P1 SEL R11, R15, R11, P0 ;  /* 0x0000000b0f0b1207 */ /* 0x000fe20000000000 */
[----:B------:R-:W-:-:S06]  /*3cb0*/  @P1 IMAD.MOV.U32 R13, RZ, RZ, R17 ;  /* 0x000000ffff0d1224 */ /* 0x000fcc00078e0011 */
[----:B------:R-:W-:-:S14]  /*3cc0*/  DSETP.GEU.AND P2, PT, R12, R6, PT ;  /* 0x000000060c00722a */ /* 0x000fdc0003f4e000 */
[----:B------:R-:W-:-:S04]  /*3cd0*/  @P2 ISETP.GE.U32.AND P0, PT, R10, R4, PT ;  /* 0x000000040a00220c */ /* 0x000fc80003f06070 */
        /* <DEDUP_REMOVED lines=17> */
[----:B------:R-:W-:Y:S01]  /*3df0*/  @P1 IMAD.MOV.U32 R29, RZ, RZ, R7 ;  /* 0x000000ffff1d1224 */ /* 0x000fe200078e0007 */
[----:B------:R-:W-:Y:S06]  /*3e00*/  BRA.U !UP0, `(.L_x_252) ;  /* 0x0000000d08987547 */ /* 0x000fec000b800000 */
[----:B------:R-:W-:-:S04]  /*3e10*/  UIADD3 UR9, UP0, UPT, UR8, -0xa00, URZ ;  /* 0xfffff60008097890 */ /* 0x000fc8000ff1e0ff */
[----:B------:R-:W-:Y:S02]  /*3e20*/  ULEA.HI.X.SX32 UR8, UR8, 0xffffffff, 0x1, UP0 ;  /* 0xffffffff08087891 */ /* 0x000fe400080f0eff */
[----:B------:R-:W-:Y:S02]  /*3e30*/  UIMAD.WIDE.U32 UR12, UR9, -0x33333333, URZ ;  /* 0xcccccccd090c78a5 */ /* 0x000fe4000f8e00ff */
[----:B------:R-:W-:Y:S02]  /*3e40*/  UIMAD.WIDE.U32 UR4, UR8, -0x33333333, URZ ;  /* 0xcccccccd080478a5 */ /* 0x000fe4000f8e00ff */
[----:B------:R-:W-:Y:S02]  /*3e50*/  UISETP.GE.U32.AND UP1, UPT, UR9, 0x500, UPT ;  /* 0x000005000900788c */ /* 0x000fe4000bf26070 */
[----:B------:R-:W-:Y:S02]  /*3e60*/  UIMAD.WIDE.U32 UR4, UP0, UR9, -0x33333334, UR4 ;  /* 0xcccccccc090478a5 */ /* 0x000fe4000f800004 */
[----:B------:R-:W-:-:S02]  /*3e70*/  UISETP.GE.U32.AND.EX UP1, UPT, UR8, URZ, UPT, UP1 ;  /* 0x000000ff0800728c */ /* 0x000fc4000bf26110 */
[----:B------:R-:W-:Y:S02]  /*3e80*/  UIADD3.X UR7, UPT, UPT, URZ, URZ, URZ, UP0, !UPT ;  /* 0x000000ffff077290 */ /* 0x000fe400087fe4ff */
[----:B------:R-:W-:Y:S01]  /*3e90*/  UIADD3 URZ, UP0, UPT, UR13, UR4, URZ ;  /* 0x000000040dff7290 */ /* 0x000fe2000ff1e0ff */
[----:B------:R-:W-:Y:S01]  /*3ea0*/  UMOV UR6, UR5 ;  /* 0x0000000500067c82 */ /* 0x000fe20008000000 */
[----:B------:R-:W-:Y:S02]  /*3eb0*/  UMOV UR9, 0x500 ;  /* 0x0000050000097882 */ /* 0x000fe40000000000 */
[----:B------:R-:W-:-:S04]  /*3ec0*/  UIMAD.WIDE.U32.X UR6, UR8, -0x33333334, UR6, UP0 ;  /* 0xcccccccc080678a5 */ /* 0x000fc800080e0406 */
[----:B------:R-:W-:-:S04]  /*3ed0*/  USHF.R.U64 UR5, UR6, 0xa, UR7 ;  /* 0x0000000a06057899 */ /* 0x000fc80008001207 */
[----:B------:R-:W-:-:S04]  /*3ee0*/  ULOP3.LUT UR4, UR5, 0x1, URZ, 0xc0, !UPT ;  /* 0x0000000105047892 */ /* 0x000fc8000f8ec0ff */
[----:B------:R-:W-:-:S03]  /*3ef0*/  UISETP.NE.U32.AND UP0, UPT, UR4, 0x1, UPT ;  /* 0x000000010400788c */ /* 0x000fc6000bf05070 */
[----:B------:R-:W-:Y:S01]  /*3f00*/  UMOV UR4, URZ ;  /* 0x000000ff00047c82 */ /* 0x000fe20008000000 */
[----:B------:R-:W-:Y:S01]  /*3f10*/  UISETP.NE.U32.AND.EX UP0, UPT, URZ, URZ, UPT, UP0 ;  /* 0x000000ffff00728c */ /* 0x000fe2000bf05100 */
[----:B------:R-:W-:Y:S10]  /*3f20*/  BRA.U !UP1, `(.L_x_253) ;  /* 0x0000000909307547 */ /* 0x000ff4000b800000 */
[----:B------:R-:W0:Y:S01]  /*3f30*/  LDCU.64 UR8, c[0x0][0x380] ;  /* 0x00007000ff0877ac */ /* 0x000e220008000a00 */
[----:B------:R-:W-:Y:S01]  /*3f40*/  UIADD3 UR5, UP1, UPT, UR5, 0x1, URZ ;  /* 0x0000000105057890 */ /* 0x000fe2000ff3e0ff */
[----:B------:R-:W-:-:S03]  /*3f50*/  UMOV UR4, URZ ;  /* 0x000000ff00047c82 */ /* 0x000fc60008000000 */
[----:B------:R-:W-:Y:S02]  /*3f60*/  ULEA.HI.X UR6, UR7, URZ, URZ, 0x16, UP1 ;  /* 0x000000ff07067291 */ /* 0x000fe400088fb4ff */
[----:B------:R-:W-:Y:S02]  /*3f70*/  ULOP3.LUT UR5, UR5, 0xfffffffe, URZ, 0xc0, !UPT ;  /* 0xfffffffe05057892 */ /* 0x000fe4000f8ec0ff */
[----:B------:R-:W-:Y:S01]  /*3f80*/  ULOP3.LUT UR6, UR6, 0x7fffff, URZ, 0xc0, !UPT ;  /* 0x007fffff06067892 */ /* 0x000fe2000f8ec0ff */
[----:B0-----:R-:W-:-:S04]  /*3f90*/  LEA R4, P0, R0, UR8, 0x4 ;  /* 0x0000000800047c11 */ /* 0x001fc8000f8020ff */
[----:B------:R-:W-:Y:S02]  /*3fa0*/  IADD3 R4, P1, PT, R4, 0xe008, RZ ;  /* 0x0000e00804047810 */ /* 0x000fe40007f3e0ff */
[----:B------:R-:W-:Y:S01]  /*3fb0*/  LEA.HI.X R0, R0, UR9, RZ, 0x4, P0 ;  /* 0x0000000900007c11 */ /* 0x000fe200080f24ff */
[----:B------:R-:W-:-:S04]  /*3fc0*/  UMOV UR9, 0x500 ;  /* 0x0000050000097882 */ /* 0x000fc80000000000 */
[----:B------:R-:W-:-:S07]  /*3fd0*/  IMAD.X R5, RZ, RZ, R0, P1 ;  /* 0x000000ffff057224 */ /* 0x000fce00008e0600 */
.L_x_254:
[----:B------:R-:W2:Y:S04]  /*3fe0*/  LDG.E.64.CONSTANT R12, desc[UR10][R4.64+-0x9008] ;  /* 0xff6ff80a040c7981 */ /* 0x000ea8000c1e9b00 */
[----:B------:R-:W3:Y:S04]  /*3ff0*/  LDG.E.64.CONSTANT R16, desc[UR10][R4.64+-0x9000] ;  /* 0xff70000a04107981 */ /* 0x000ee8000c1e9b00 */
[----:B------:R-:W4:Y:S04]  /*4000*/  LDG.E.64.CONSTANT R18, desc[UR10][R4.64+-0x8008] ;  /* 0xff7ff80a04127981 */ /* 0x000f28000c1e9b00 */
[----:B------:R-:W5:Y:S04]  /*4010*/  LDG.E.64.CONSTANT R20, desc[UR10][R4.64+-0x8000] ;  /* 0xff80000a04147981 */ /* 0x000f68000c1e9b00 */
[----:B------:R-:W5:Y:S04]  /*4020*/  LDG.E.64.CONSTANT R22, desc[UR10][R4.64+-0x7008] ;  /* 0xff8ff80a04167981 */ /* 0x000f68000c1e9b00 */
[----:B------:R-:W5:Y:S04]  /*4030*/  LDG.E.64.CONSTANT R24, desc[UR10][R4.64+-0x7000] ;  /* 0xff90000a04187981 */ /* 0x000f68000c1e9b00 */
[----:B------:R-:W5:Y:S04]  /*4040*/  LDG.E.64.CONSTANT R26, desc[UR10][R4.64+-0x6008] ;  /* 0xff9ff80a041a7981 */ /* 0x000f68000c1e9b00 */
[----:B------:R-:W5:Y:S04]  /*4050*/  LDG.E.64.CONSTANT R6, desc[UR10][R4.64+-0x6000] ;  /* 0xffa0000a04067981 */ /* 0x000f68000c1e9b00 */
[----:B------:R-:W5:Y:S01]  /*4060*/  LDG.E.64.CONSTANT R14, desc[UR10][R4.64+-0x4000] ;  /* 0xffc0000a040e7981 */ /* 0x000f62000c1e9b00 */
[----:B--2---:R-:W-:-:S14]  /*4070*/  DSETP.GEU.AND P2, PT, R28, R12, PT ;  /* 0x0000000c1c00722a */ /* 0x004fdc0003f4e000 */
[----:B---3--:R-:W-:-:S04]  /*4080*/  @P2 ISETP.GE.U32.AND P0, PT, R8, R16, PT ;  /* 0x000000100800220c */ /* 0x008fc80003f06070 */
[----:B------:R-:W-:-:S13]  /*4090*/  @P2 ISETP.GE.AND.EX P0, PT, R9, R17, PT, P0 ;  /* 0x000000110900220c */ /* 0x000fda0003f06300 */
[----:B------:R-:W-:-:S06]  /*40a0*/  @P2 DSETP.GT.OR P0, PT, R28, R12, !P0 ;  /* 0x0000000c1c00222a */ /* 0x000fcc0004704400 */
[----:B------:R-:W-:Y:S02]  /*40b0*/  @P2 FSEL R11, R29, R13, P0 ;  /* 0x0000000d1d0b2208 */ /* 0x000fe40000000000 */
[----:B------:R-:W-:Y:S02]  /*40c0*/  @P2 FSEL R0, R28, R12, P0 ;  /* 0x0000000c1c002208 */ /* 0x000fe40000000000 */
[----:B------:R-:W2:Y:S01]  /*40d0*/  LDG.E.64.CONSTANT R28, desc[UR10][R4.64+-0x5008] ;  /* 0xffaff80a041c7981 */ /* 0x000ea2000c1e9b00 */
[----:B------:R-:W-:Y:S02]  /*40e0*/  @P2 IMAD.MOV.U32 R13, RZ, RZ, R11 ;  /* 0x000000ffff0d2224 */ /* 0x000fe400078e000b */
[----:B------:R-:W-:Y:S01]  /*40f0*/  @P2 IMAD.MOV.U32 R12, RZ, RZ, R0 ;  /* 0x000000ffff0c2224 */ /* 0x000fe200078e0000 */
[----:B------:R-:W3:Y:S05]  /*4100*/  LDG.E.64.CONSTANT R10, desc[UR10][R4.64+-0x5000] ;  /* 0xffb0000a040a7981 */ /* 0x000eea000c1e9b00 */
[----:B----4-:R-:W-:Y:S01]  /*4110*/  DSETP.GEU.AND P1, PT, R12, R18, PT ;  /* 0x000000120c00722a */ /* 0x010fe20003f2e000 */
[----:B------:R-:W-:-:S02]  /*4120*/  @P2 SEL R16, R8, R16, P0 ;  /* 0x0000001008102207 */ /* 0x000fc40000000000 */
[----:B------:R-:W-:-:S11]  /*4130*/  @P2 SEL R17, R9, R17, P0 ;  /* 0x0000001109112207 */ /* 0x000fd60000000000 */
[----:B-----5:R-:W-:-:S04]  /*4140*/  @P1 ISETP.GE.U32.AND P0, PT, R16, R20, PT ;  /* 0x000000141000120c */ /* 0x020fc80003f06070 */
[----:B------:R-:W-:-:S13]  /*4150*/  @P1 ISETP.GE.AND.EX P0, PT, R17, R21, PT, P0 ;  /* 0x000000151100120c */ /* 0x000fda0003f06300 */
[----:B------:R-:W-:-:S06]  /*4160*/  @P1 DSETP.GT.OR P0, PT, R12, R18, !P0 ;  /* 0x000000120c00122a */ /* 0x000fcc0004704400 */
[----:B------:R-:W-:Y:S02]  /*4170*/  @P1 FSEL R0, R12, R18, P0 ;  /* 0x000000120c001208 */ /* 0x000fe40000000000 */
[----:B------:R-:W-:Y:S02]  /*4180*/  @P1 FSEL R9, R13, R19, P0 ;  /* 0x000000130d091208 */ /* 0x000fe40000000000 */
[----:B------:R-:W4:Y:S01]  /*4190*/  LDG.E.64.CONSTANT R12, desc[UR10][R4.64+-0x4008] ;  /* 0xffbff80a040c7981 */ /* 0x000f22000c1e9b00 */
[----:B------:R-:W-:Y:S02]  /*41a0*/  @P1 IMAD.MOV.U32 R18, RZ, RZ, R0 ;  /* 0x000000ffff121224 */ /* 0x000fe400078e0000 */
[----:B------:R-:W-:Y:S01]  /*41b0*/  @P1 IMAD.MOV.U32 R19, RZ, RZ, R9 ;  /* 0x000000ffff131224 */ /* 0x000fe200078e0009 */
[----:B------:R-:W-:Y:S01]  /*41c0*/  @P1 SEL R20, R16, R20, P0 ;  /* 0x0000001410141207 */ /* 0x000fe20000000000 */
[----:B------:R-:W5:Y:S04]  /*41d0*/  LDG.E.64.CONSTANT R8, desc[UR10][R4.64] ;  /* 0x0000000a04087981 */ /* 0x000f68000c1e9b00 */
[----:B------:R-:W-:Y:S01]  /*41e0*/  DSETP.GEU.AND P2, PT, R18, R22, PT ;  /* 0x000000161200722a */ /* 0x000fe20003f4e000 */
[----:B------:R-:W-:-:S02]  /*41f0*/  @P1 SEL R21, R17, R21, P0 ;  /* 0x0000001511151207 */ /* 0x000fc40000000000 */
[----:B------:R-:W5:Y:S11]  /*4200*/  LDG.E.64.CONSTANT R16, desc[UR10][R4.64+-0x3008] ;  /* 0xffcff80a04107981 */ /* 0x000f76000c1e9b00 */
[----:B------:R-:W-:-:S04]  /*4210*/  @P2 ISETP.GE.U32.AND P0, PT, R20, R24, PT ;  /* 0x000000181400220c */ /* 0x000fc80003f06070 */
[----:B------:R-:W-:-:S13]  /*4220*/  @P2 ISETP.GE.AND.EX P0, PT, R21, R25, PT, P0 ;  /* 0x000000191500220c */ /* 0x000fda0003f06300 */
[----:B------:R-:W-:-:S06]  /*4230*/  @P2 DSETP.GT.OR P0, PT, R18, R22, !P0 ;  /* 0x000000161200222a */ /* 0x000fcc0004704400 */
[----:B------:R-:W-:Y:S02]  /*4240*/  @P2 FSEL R0, R18, R22, P0 ;  /* 0x0000001612002208 */ /* 0x000fe40000000000 */
[----:B------:R-:W-:-:S03]  /*4250*/  @P2 FSEL R19, R19, R23, P0 ;  /* 0x0000001713132208 */ /* 0x000fc60000000000 */
[----:B------:R-:W-:Y:S02]  /*4260*/  @P2 IMAD.MOV.U32 R22, RZ, RZ, R0 ;  /* 0x000000ffff162224 */ /* 0x000fe400078e0000 */
[----:B------:R-:W-:Y:S02]  /*4270*/  @P2 IMAD.MOV.U32 R23, RZ, RZ, R19 ;  /* 0x000000ffff172224 */ /* 0x000fe400078e0013 */
[----:B------:R-:W5:Y:S04]  /*4280*/  LDG.E.64.CONSTANT R18, desc[UR10][R4.64+-0x3000] ;  /* 0xffd0000a04127981 */ /* 0x000f68000c1e9b00 */
[----:B------:R-:W-:Y:S01]  /*4290*/  DSETP.GEU.AND P1, PT, R22, R26, PT ;  /* 0x0000001a1600722a */ /* 0x000fe20003f2e000 */
[----:B------:R-:W-:Y:S02]  /*42a0*/  @P2 SEL R24, R20, R24, P0 ;  /* 0x0000001814182207 */ /* 0x000fe40000000000 */
[----:B------:R-:W-:-:S02]  /*42b0*/  @P2 SEL R25, R21, R25, P0 ;  /* 0x0000001915192207 */ /* 0x000fc40000000000 */
[----:B------:R-:W5:Y:S09]  /*42c0*/  LDG.E.64.CONSTANT R20, desc[UR10][R4.64+-0x2008] ;  /* 0xffdff80a04147981 */ /* 0x000f72000c1e9b00 */
[----:B------:R-:W-:-:S04]  /*42d0*/  @P1 ISETP.GE.U32.AND P0, PT, R24, R6, PT ;  /* 0x000000061800120c */ /* 0x000fc80003f06070 */
[----:B------:R-:W-:-:S13]  /*42e0*/  @P1 ISETP.GE.AND.EX P0, PT, R25, R7, PT, P0 ;  /* 0x000000071900120c */ /* 0x000fda0003f06300 */
[----:B------:R-:W-:-:S06]  /*42f0*/  @P1 DSETP.GT.OR P0, PT, R22, R26, !P0 ;  /* 0x0000001a1600122a */ /* 0x000fcc0004704400 */
[----:B------:R-:W-:Y:S02]  /*4300*/  @P1 FSEL R0, R22, R26, P0 ;  /* 0x0000001a16001208 */ /* 0x000fe40000000000 */
[----:B------:R-:W-:-:S03]  /*4310*/  @P1 FSEL R23, R23, R27, P0 ;  /* 0x0000001b17171208 */ /* 0x000fc60000000000 */
[----:B------:R-:W-:Y:S02]  /*4320*/  @P1 IMAD.MOV.U32 R26, RZ, RZ, R0 ;  /* 0x000000ffff1a1224 */ /* 0x000fe400078e0000 */
[----:B------:R-:W-:Y:S02]  /*4330*/  @P1 IMAD.MOV.U32 R27, RZ, RZ, R23 ;  /* 0x000000ffff1b1224 */ /* 0x000fe400078e0017 */
[----:B------:R-:W5:Y:S01]  /*4340*/  LDG.E.64.CONSTANT R22, desc[UR10][R4.64+-0x2000] ;  /* 0xffe0000a04167981 */ /* 0x000f62000c1e9b00 */
[----:B------:R-:W-:Y:S02]  /*4350*/  @P1 SEL R6, R24, R6, P0 ;  /* 0x0000000618061207 */ /* 0x000fe40000000000 */
[----:B------:R-:W-:Y:S02]  /*4360*/  @P1 SEL R7, R25, R7, P0 ;  /* 0x0000000719071207 */ /* 0x000fe40000000000 */
[----:B------:R-:W5:Y:S01]  /*4370*/  LDG.E.64.CONSTANT R24, desc[UR10][R4.64+-0x1008] ;  /* 0xffeff80a04187981 */ /* 0x000f62000c1e9b00 */
[----:B--2---:R-:W-:-:S14]  /*4380*/  DSETP.GEU.AND P2, PT, R26, R28, PT ;  /* 0x0000001c1a00722a */ /* 0x004fdc0003f4e000 */
[----:B---3--:R-:W-:-:S04]  /*4390*/  @P2 ISETP.GE.U32.AND P0, PT, R6, R10, PT ;  /* 0x0000000a0600220c */ /* 0x008fc80003f06070 */
[----:B------:R-:W-:-:S13]  /*43a0*/  @P2 ISETP.GE.AND.EX P0, PT, R7, R11, PT, P0 ;  /* 0x0000000b0700220c */ /* 0x000fda0003f06300 */
[----:B------:R-:W-:-:S06]  /*43b0*/  @P2 DSETP.GT.OR P0, PT, R26, R28, !P0 ;  /* 0x0000001c1a00222a */ /* 0x000fcc0004704400 */
[----:B------:R-:W-:Y:S02]  /*43c0*/  @P2 FSEL R0, R26, R28, P0 ;  /* 0x0000001c1a002208 */ /* 0x000fe40000000000 */
[----:B------:R-:W-:-:S03]  /*43d0*/  @P2 FSEL R27, R27, R29, P0 ;  /* 0x0000001d1b1b2208 */ /* 0x000fc60000000000 */
[----:B------:R-:W-:Y:S02]  /*43e0*/  @P2 IMAD.MOV.U32 R28, RZ, RZ, R0 ;  /* 0x000000ffff1c2224 */ /* 0x000fe400078e0000 */
[----:B------:R-:W-:Y:S02]  /*43f0*/  @P2 IMAD.MOV.U32 R29, RZ, RZ, R27 ;  /* 0x000000ffff1d2224 */ /* 0x000fe400078e001b */
[----:B------:R-:W2:Y:S04]  /*4400*/  LDG.E.64.CONSTANT R26, desc[UR10][R4.64+-0x1000] ;  /* 0xfff0000a041a7981 */ /* 0x000ea8000c1e9b00 */
[----:B----4-:R-:W-:Y:S01]  /*4410*/  DSETP.GEU.AND P1, PT, R28, R12, PT ;  /* 0x0000000c1c00722a */ /* 0x010fe20003f2e000 */
[----:B------:R-:W-:Y:S02]  /*4420*/  @P2 SEL R10, R6, R10, P0 ;  /* 0x0000000a060a2207 */ /* 0x000fe40000000000 */
[----:B------:R-:W-:-:S11]  /*4430*/  @P2 SEL R11, R7, R11, P0 ;  /* 0x0000000b070b2207 */ /* 0x000fd60000000000 */
[----:B------:R-:W-:-:S04]  /*4440*/  @P1 ISETP.GE.U32.AND P0, PT, R10, R14, PT ;  /* 0x0000000e0a00120c */ /* 0x000fc80003f06070 */
[----:B------:R-:W-:-:S13]  /*4450*/  @P1 ISETP.GE.AND.EX P0, PT, R11, R15, PT, P0 ;  /* 0x0000000f0b00120c */ /* 0x000fda0003f06300 */
[----:B------:R-:W-:-:S06]  /*4460*/  @P1 DSETP.GT.OR P0, PT, R28, R12, !P0 ;  /* 0x0000000c1c00122a */ /* 0x000fcc0004704400 */
[----:B------:R-:W-:Y:S02]  /*4470*/  @P1 FSEL R0, R28, R12, P0 ;  /* 0x0000000c1c001208 */ /* 0x000fe40000000000 */
[----:B------:R-:W-:Y:S02]  /*4480*/  @P1 FSEL R7, R29, R13, P0 ;  /* 0x0000000d1d071208 */ /* 0x000fe40000000000 */
[----:B------:R-:W3:Y:S01]  /*4490*/  LDG.E.64.CONSTANT R28, desc[UR10][R4.64+-0x8] ;  /* 0xfffff80a041c7981 */ /* 0x000ee2000c1e9b00 */
[----:B------:R-:W-:Y:S02]  /*44a0*/  @P1 IMAD.MOV.U32 R12, RZ, RZ, R0 ;  /* 0x000000ffff0c1224 */ /* 0x000fe400078e0000 */
[----:B------:R-:W-:-:S06]  /*44b0*/  @P1 IMAD.MOV.U32 R13, RZ, RZ, R7 ;  /* 0x000000ffff0d1224 */ /* 0x000fcc00078e0007 */
[----:B-----5:R-:W-:Y:S01]  /*44c0*/  DSETP.GEU.AND P2, PT, R12, R16, PT ;  /* 0x000000100c00722a */ /* 0x020fe20003f4e000 */
[----:B------:R-:W-:Y:S02]  /*44d0*/  @P1 SEL R14, R10, R14, P0 ;  /* 0x0000000e0a0e1207 */ /* 0x000fe40000000000 */
[----:B------:R-:W-:-:S11]  /*44e0*/  @P1 SEL R15, R11, R15, P0 ;  /* 0x0000000f0b0f1207 */ /* 0x000fd60000000000 */
[----:B------:R-:W-:-:S04]  /*44f0*/  @P2 ISETP.GE.U32.AND P0, PT, R14, R18, PT ;  /* 0x000000120e00220c */ /* 0x000fc80003f06070 */
[----:B------:R-:W-:-:S13]  /*4500*/  @P2 ISETP.GE.AND.EX P0, PT, R15, R19, PT, P0 ;  /* 0x000000130f00220c */ /* 0x000fda0003f06300 */
[----:B------:R-:W-:-:S06]  /*4510*/  @P2 DSETP.GT.OR P0, PT, R12, R16, !P0 ;  /* 0x000000100c00222a */ /* 0x000fcc0004704400 */
[----:B------:R-:W-:Y:S02]  /*4520*/  @P2 FSEL R0, R12, R16, P0 ;  /* 0x000000100c002208 */ /* 0x000fe40000000000 */
[----:B------:R-:W-:-:S03]  /*4530*/  @P2 FSEL R13, R13, R17, P0 ;  /* 0x000000110d0d2208 */ /* 0x000fc60000000000 */
[----:B------:R-:W-:Y:S02]  /*4540*/  @P2 IMAD.MOV.U32 R16, RZ, RZ, R0 ;  /* 0x000000ffff102224 */ /* 0x000fe400078e0000 */
[----:B------:R-:W-:-:S06]  /*4550*/  @P2 IMAD.MOV.U32 R17, RZ, RZ, R13 ;  /* 0x000000ffff112224 */ /* 0x000fcc00078e000d */
[----:B------:R-:W-:Y:S01]  /*4560*/  DSETP.GEU.AND P1, PT, R16, R20, PT ;  /* 0x000000141000722a */ /* 0x000fe20003f2e000 */
        /* <DEDUP_REMOVED lines=11> */
[----:B------:R-:W-:Y:S01]  /*4620*/  @P1 SEL R23, R19, R23, P0 ;  /* 0x0000001713171207 */ /* 0x000fe20000000000 */
[----:B------:R-:W-:-:S04]  /*4630*/  UIADD3 UR5, UP1, UPT, UR5, -0x2, URZ ;  /* 0xfffffffe05057890 */ /* 0x000fc8000ff3e0ff */
[----:B------:R-:W-:Y:S02]  /*4640*/  UIADD3.X UR6, UPT, UPT, UR6, -0x1, URZ, UP1, !UPT ;  /* 0xffffffff06067890 */ /* 0x000fe40008ffe4ff */
[----:B------:R-:W-:-:S04]  /*4650*/  UISETP.NE.U32.AND UP1, UPT, UR5, URZ, UPT ;  /* 0x000000ff0500728c */ /* 0x000fc8000bf25070 */
[----:B------:R-:W-:Y:S02]  /*4660*/  UISETP.NE.AND.EX UP1, UPT, UR6, URZ, UPT, UP1 ;  /* 0x000000ff0600728c */ /* 0x000fe4000bf25310 */
[----:B------:R-:W-:-:S04]  /*4670*/  UIADD3 UR9, UP2, UPT, UR9, 0xa00, URZ ;  /* 0x00000a0009097890 */ /* 0x000fc8000ff5e0ff */
[----:B------:R-:W-:Y:S01]  /*4680*/  UIADD3.X UR4, UPT, UPT, URZ, UR4, URZ, UP2, !UPT ;  /* 0x00000004ff047290 */ /* 0x000fe200097fe4ff */
[----:B--2---:R-:W-:-:S04]  /*4690*/  @P2 ISETP.GE.U32.AND P0, PT, R22, R26, PT ;  /* 0x0000001a1600220c */ /* 0x004fc80003f06070 */
[----:B------:R-:W-:-:S13]  /*46a0*/  @P2 ISETP.GE.AND.EX P0, PT, R23, R27, PT, P0 ;  /* 0x0000001b1700220c */ /* 0x000fda0003f06300 */
[----:B------:R-:W-:-:S06]  /*46b0*/  @P2 DSETP.GT.OR P0, PT, R20, R24, !P0 ;  /* 0x000000181400222a */ /* 0x000fcc0004704400 */
[----:B------:R-:W-:Y:S02]  /*46c0*/  @P2 FSEL R0, R20, R24, P0 ;  /* 0x0000001814002208 */ /* 0x000fe40000000000 */
[----:B------:R-:W-:-:S03]  /*46d0*/  @P2 FSEL R21, R21, R25, P0 ;  /* 0x0000001915152208 */ /* 0x000fc60000000000 */
[----:B------:R-:W-:Y:S02]  /*46e0*/  @P2 IMAD.MOV.U32 R24, RZ, RZ, R0 ;  /* 0x000000ffff182224 */ /* 0x000fe400078e0000 */
[----:B------:R-:W-:Y:S01]  /*46f0*/  @P2 IMAD.MOV.U32 R25, RZ, RZ, R21 ;  /* 0x000000ffff192224 */ /* 0x000fe200078e0015 */
[----:B------:R-:W-:-:S05]  /*4700*/  @P2 SEL R26, R22, R26, P0 ;  /* 0x0000001a161a2207 */ /* 0x000fca0000000000 */
[----:B---3--:R-:W-:Y:S01]  /*4710*/  DSETP.GEU.AND P1, PT, R24, R28, PT ;  /* 0x0000001c1800722a */ /* 0x008fe20003f2e000 */
[----:B------:R-:W-:-:S13]  /*4720*/  @P2 SEL R27, R23, R27, P0 ;  /* 0x0000001b171b2207 */ /* 0x000fda0000000000 */
[----:B------:R-:W-:-:S04]  /*4730*/  @P1 ISETP.GE.U32.AND P0, PT, R26, R8, PT ;  /* 0x000000081a00120c */ /* 0x000fc80003f06070 */
[----:B------:R-:W-:Y:S02]  /*4740*/  @P1 ISETP.GE.AND.EX P0, PT, R27, R9, PT, P0 ;  /* 0x000000091b00120c */ /* 0x000fe40003f06300 */
[----:B------:R-:W-:-:S11]  /*4750*/  IADD3 R4, P2, PT, R4, 0xa000, RZ ;  /* 0x0000a00004047810 */ /* 0x000fd60007f5e0ff */
[----:B------:R-:W-:Y:S01]  /*4760*/  @P1 DSETP.GT.OR P0, PT, R24, R28, !P0 ;  /* 0x0000001c1800122a */ /* 0x000fe20004704400 */
[----:B------:R-:W-:-:S05]  /*4770*/  IMAD.X R5, RZ, RZ, R5, P2 ;  /* 0x000000ffff057224 */ /* 0x000fca00010e0605 */
[----:B------:R-:W-:Y:S02]  /*4780*/  @P1 FSEL R0, R24, R28, P0 ;  /* 0x0000001c18001208 */ /* 0x000fe40000000000 */
[----:B------:R-:W-:Y:S02]  /*4790*/  @P1 FSEL R25, R25, R29, P0 ;  /* 0x0000001d19191208 */ /* 0x000fe40000000000 */
[----:B------:R-:W-:Y:S01]  /*47a0*/  @P1 SEL R8, R26, R8, P0 ;  /* 0x000000081a081207 */ /* 0x000fe20000000000 */
[----:B------:R-:W-:Y:S01]  /*47b0*/  @P1 IMAD.MOV.U32 R28, RZ, RZ, R0 ;  /* 0x000000ffff1c1224 */ /* 0x000fe200078e0000 */
[----:B------:R-:W-:Y:S01]  /*47c0*/  @P1 SEL R9, R27, R9, P0 ;  /* 0x000000091b091207 */ /* 0x000fe20000000000 */
[----:B------:R-:W-:Y:S01]  /*47d0*/  @P1 IMAD.MOV.U32 R29, RZ, RZ, R25 ;  /* 0x000000ffff1d1224 */ /* 0x000fe200078e0019 */
[----:B------:R-:W-:Y:S06]  /*47e0*/  BRA.U UP1, `(.L_x_254) ;  /* 0xfffffff501fc7547 */ /* 0x000fec000b83ffff */
.L_x_253:
[----:B------:R-:W-:Y:S05]  /*47f0*/  BRA.U !UP0, `(.L_x_252) ;  /* 0x00000005081c7547 */ /* 0x000fea000b800000 */
[----:B------:R-:W-:Y:S02]  /*4800*/  IMAD.U32 R25, RZ, RZ, UR9 ;  /* 0x00000009ff197e24 */ /* 0x000fe4000f8e00ff */
[----:B------:R-:W-:Y:S02]  /*4810*/  IMAD.U32 R5, RZ, RZ, UR9 ;  /* 0x00000009ff057e24 */ /* 0x000fe4000f8e00ff */
[----:B------:R-:W-:Y:S01]  /*4820*/  IMAD.U32 R0, RZ, RZ, UR4 ;  /* 0x00000004ff007e24 */ /* 0x000fe2000f8e00ff */
[----:B------:R-:W-:-:S04]  /*4830*/  LEA R24, P0, R25, R2, 0x4 ;  /* 0x0000000219187211 */ /* 0x000fc800078020ff */
[----:B------:R-:W-:-:S05]  /*4840*/  LEA.HI.X R25, R5, R3, R0, 0x4, P0 ;  /* 0x0000000305197211 */ /* 0x000fca00000f2400 */
        /* <DEDUP_REMOVED lines=8> */
[----:B------:R-:W5:Y:S04]  /*48d0*/  LDG.E.64.CONSTANT R2, desc[UR10][R24.64+0x4000] ;  /* 0x0040000a18027981 */ /* 0x000f68000c1e9b00 */
[----:B------:R-:W5:Y:S01]  /*48e0*/  LDG.E.64.CONSTANT R6, desc[UR10][R24.64+0x4008] ;  /* 0x0040080a18067981 */ /* 0x000f62000c1e9b00 */
[----:B------:R-:W-:-:S04]  /*48f0*/  UIADD3 UR9, UP0, UPT, UR9, 0x500, URZ ;  /* 0x0000050009097890 */ /* 0x000fc8000ff1e0ff */
[----:B------:R-:W-:Y:S01]  /*4900*/  UIADD3.X UR4, UPT, UPT, URZ, UR4, URZ, UP0, !UPT ;  /* 0x00000004ff047290 */ /* 0x000fe200087fe4ff */
[----:B--2---:R-:W-:-:S14]  /*4910*/  DSETP.GEU.AND P2, PT, R28, R22, PT ;  /* 0x000000161c00722a */ /* 0x004fdc0003f4e000 */
[----:B---3--:R-:W-:-:S04]  /*4920*/  @P2 ISETP.GE.U32.AND P0, PT, R8, R20, PT ;  /* 0x000000140800220c */ /* 0x008fc80003f06070 */
        /* <DEDUP_REMOVED lines=47> */
[----:B------:R-:W-:Y:S02]  /*4c20*/  @P2 IMAD.MOV.U32 R3, RZ, RZ, R11 ;  /* 0x000000ffff032224 */ /* 0x000fe400078e000b */
[----:B------:R-:W-:Y:S02]  /*4c30*/  IMAD.MOV.U32 R8, RZ, RZ, R6 ;  /* 0x000000ffff087224 */ /* 0x000fe400078e0006 */
[----:B------:R-:W-:-:S02]  /*4c40*/  IMAD.MOV.U32 R9, RZ, RZ, R7 ;  /* 0x000000ffff097224 */ /* 0x000fc400078e0007 */
[----:B------:R-:W-:Y:S02]  /*4c50*/  IMAD.MOV.U32 R28, RZ, RZ, R2 ;  /* 0x000000ffff1c7224 */ /* 0x000fe400078e0002 */
[----:B------:R-:W-:-:S07]  /*4c60*/  IMAD.MOV.U32 R29, RZ, RZ, R3 ;  /* 0x000000ffff1d7224 */ /* 0x000fce00078e0003 */
.L_x_252:
[----:B------:R-:W0:Y:S01]  /*4c70*/  LDCU UR6, c[0x0][0x390] ;  /* 0x00007200ff0677ac */ /* 0x000e220008000800 */
[----:B------:R-:W1:Y:S01]  /*4c80*/  S2R R0, SR_TID.X ;  /* 0x0000000000007919 */ /* 0x000e620000002100 */
[----:B0-----:R-:W-:Y:S02]  /*4c90*/  USHF.R.S32.HI UR5, URZ, 0x1f, UR6 ;  /* 0x0000001fff057899 */ /* 0x001fe40008011406 */
[----:B------:R-:W-:-:S04]  /*4ca0*/  UISETP.GE.U32.AND UP0, UPT, UR9, UR6, UPT ;  /* 0x000000060900728c */ /* 0x000fc8000bf06070 */
[----:B------:R-:W-:-:S09]  /*4cb0*/  UISETP.GE.AND.EX UP0, UPT, UR4, UR5, UPT, UP0 ;  /* 0x000000050400728c */ /* 0x000fd2000bf06300 */
[----:B-1----:R-:W-:Y:S05]  /*4cc0*/  BRA.U UP0, `(.L_x_255) ;  /* 0x0000000900a07547 */ /* 0x002fea000b800000 */
[----:B------:R-:W-:Y:S01]  /*4cd0*/  UIADD3 UR5, UPT, UPT, -UR9, UR6, URZ ;  /* 0x0000000609057290 */ /* 0x000fe2000fffe1ff */
[----:B------:R-:W-:Y:S05]  /*4ce0*/  BSSY.RECONVERGENT B1, `(.L_x_255) ;  /* 0x00000a6000017945 */ /* 0x000fea0003800200 */
[----:B------:R-:W-:-:S13]  /*4cf0*/  ISETP.GE.AND P0, PT, R0, UR5, PT ;  /* 0x0000000500007c0c */ /* 0x000fda000bf06270 */
[----:B------:R-:W-:Y:S05]  /*4d00*/  @P0 BRA `(.L_x_256) ;  /* 0x00000008008c0947 */ /* 0x000fea0003800000 */
[----:B------:R-:W-:Y:S01]  /*4d10*/  IMAD.U32 R3, RZ, RZ, UR6 ;  /* 0x00000006ff037e24 */ /* 0x000fe2000f8e00ff */
[----:B------:R-:W-:Y:S01]  /*4d20*/  LOP3.LUT R2, RZ, R0, RZ, 0x33, !PT ;  /* 0x00000000ff027212 */ /* 0x000fe200078e33ff */
[----:B------:R-:W-:Y:S01]  /*4d30*/  BSSY.RECONVERGENT B2, `(.L_x_257) ;  /* 0x0000032000027945 */ /* 0x000fe20003800200 */
[----:B------:R-:W-:Y:S02]  /*4d40*/  IMAD.MOV.U32 R16, RZ, RZ, R0 ;  /* 0x000000ffff107224 */ /* 0x000fe400078e0000 */
[----:B------:R-:W-:-:S04]  /*4d50*/  IADD3 R14, PT, PT, R3, -UR9, R2 ;  /* 0x80000009030e7c10 */ /* 0x000fc8000fffe002 */
[----:B------:R-:W-:-:S04]  /*4d60*/  LOP3.LUT R2, R14, 0x300, RZ, 0xc0, !PT ;  /* 0x000003000e027812 */ /* 0x000fc800078ec0ff */
[----:B------:R-:W-:-:S13]  /*4d70*/  ISETP.NE.AND P0, PT, R2, 0x300, PT ;  /* 0x000003000200780c */ /* 0x000fda0003f05270 */
[----:B------:R-:W-:Y:S05]  /*4d80*/  @!P0 BRA `(.L_x_258) ;  /* 0x0000000000b08947 */ /* 0x000fea0003800000 */
[----:B------:R-:W0:Y:S01]  /*4d90*/  LDCU.64 UR12, c[0x0][0x380] ;  /* 0x00007000ff0c77ac */ /* 0x000e220008000a00 */
[----:B------:R-:W-:Y:S01]  /*4da0*/  IADD3 R5, P0, PT, R0, UR9, RZ ;  /* 0x0000000900057c10 */ /* 0x000fe2000ff1e0ff */
[----:B------:R-:W-:Y:S01]  /*4db0*/  IMAD.MOV.U32 R16, RZ, RZ, R0 ;  /* 0x000000ffff107224 */ /* 0x000fe200078e0000 */
[----:B------:R-:W-:-:S03]  /*4dc0*/  LEA.HI R2, R14, 0x1, RZ, 0x18 ;  /* 0x000000010e027811 */ /* 0x000fc600078fc0ff */
[----:B------:R-:W-:Y:S01]  /*4dd0*/  IMAD.X R4, RZ, RZ, UR4, P0 ;  /* 0x00000004ff047e24 */ /* 0x000fe200080e06ff */
[----:B------:R-:W-:-:S05]  /*4de0*/  LOP3.LUT R2, R2, 0x3, RZ, 0xc0, !PT ;  /* 0x0000000302027812 */ /* 0x000fca00078ec0ff */
[----:B------:R-:W-:Y:S01]  /*4df0*/  IMAD.MOV R12, RZ, RZ, -R2 ;  /* 0x000000ffff0c7224 */ /* 0x000fe200078e0a02 */
[----:B0-----:R-:W-:-:S04]  /*4e00*/  LEA R13, P1, R5, UR12, 0x4 ;  /* 0x0000000c050d7c11 */ /* 0x001fc8000f8220ff */
[----:B------:R-:W-:-:S09]  /*4e10*/  LEA.HI.X R5, R5, UR13, R4, 0x4, P1 ;  /* 0x0000000d05057c11 */ /* 0x000fd200088f2404 */
.L_x_261:
[----:B------:R-:W-:-:S05]  /*4e20*/  IMAD.MOV.U32 R4, RZ, RZ, R13 ;  /* 0x000000ffff047224 */ /* 0x000fca00078e000d */
[----:B------:R-:W2:Y:S04]  /*4e30*/  LDG.E.64.CONSTANT R6, desc[UR10][R4.64] ;  /* 0x0000000a04067981 */ /* 0x000ea8000c1e9b00 */
[----:B------:R-:W3:Y:S01]  /*4e40*/  LDG.E.64.CONSTANT R2, desc[UR10][R4.64+0x8] ;  /* 0x0000080a04027981 */ /* 0x000ee2000c1e9b00 */
[----:B------:R-:W-:Y:S01]  /*4e50*/  VIADD R12, R12, 0x1 ;  /* 0x000000010c0c7836 */ /* 0x000fe20000000000 */
[----:B------:R-:W-:Y:S01]  /*4e60*/  BSSY.RECONVERGENT B3, `(.L_x_259) ;  /* 0x000001b000037945 */ /* 0x000fe20003800200 */
[----:B------:R-:W-:Y:S01]  /*4e70*/  IMAD.MOV.U32 R15, RZ, RZ, R8 ;  /* 0x000000ffff0f7224 */ /* 0x000fe200078e0008 */
        /* <DEDUP_REMOVED lines=25> */
.L_x_260:
[----:B------:R-:W-:Y:S05]  /*5010*/  BSYNC.RECONVERGENT B3 ;  /* 0x0000000000037941 */ /* 0x000fea0003800200 */
.L_x_259:
[----:B------:R-:W-:Y:S02]  /*5020*/  IMAD.X R5, RZ, RZ, R5, P3 ;  /* 0x000000ffff057224 */ /* 0x000fe400018e0605 */
[----:B------:R-:W-:Y:S01]  /*5030*/  VIADD R16, R16, 0x100 ;  /* 0x0000010010107836 */ /* 0x000fe20000000000 */
[----:B------:R-:W-:Y:S06]  /*5040*/  @P2 BRA `(.L_x_261) ;  /* 0xfffffffc00742947 */ /* 0x000fec000383ffff */
.L_x_258:
[----:B------:R-:W-:Y:S05]  /*5050*/  BSYNC.RECONVERGENT B2 ;  /* 0x0000000000027941 */ /* 0x000fea0003800200 */
.L_x_257:
[----:B------:R-:W-:-:S13]  /*5060*/  ISETP.GE.U32.AND P0, PT, R14, 0x300, PT ;  /* 0x000003000e00780c */ /* 0x000fda0003f06070 */
[----:B------:R-:W-:Y:S05]  /*5070*/  @!P0 BRA `(.L_x_256) ;  /* 0x0000000400b08947 */ /* 0x000fea0003800000 */
[----:B------:R-:W0:Y:S01]  /*5080*/  LDCU.64 UR12, c[0x0][0x380] ;  /* 0x00007000ff0c77ac */ /* 0x000e220008000a00 */
[----:B------:R-:W-:-:S05]  /*5090*/  IADD3 R11, P0, PT, R16, UR9, RZ ;  /* 0x00000009100b7c10 */ /* 0x000fca000ff1e0ff */
[----:B------:R-:W-:Y:S01]  /*50a0*/  IMAD.X R2, RZ, RZ, UR4, P0 ;  /* 0x00000004ff027e24 */ /* 0x000fe200080e06ff */
[----:B0-----:R-:W-:-:S04]  /*50b0*/  LEA R10, P1, R11, UR12, 0x4 ;  /* 0x0000000c0b0a7c11 */ /* 0x001fc8000f8220ff */
[----:B------:R-:W-:Y:S02]  /*50c0*/  IADD3 R10, P0, PT, R10, 0x3008, RZ ;  /* 0x000030080a0a7810 */ /* 0x000fe40007f1e0ff */
[----:B------:R-:W-:-:S05]  /*50d0*/  LEA.HI.X R11, R11, UR13, R2, 0x4, P1 ;  /* 0x0000000d0b0b7c11 */ /* 0x000fca00088f2402 */
[----:B------:R-:W-:-:S07]  /*50e0*/  IMAD.X R11, RZ, RZ, R11, P0 ;  /* 0x000000ffff0b7224 */ /* 0x000fce00000e060b */
.L_x_270:
[----:B------:R-:W2:Y:S04]  /*50f0*/  LDG.E.64.CONSTANT R12, desc[UR10][R10.64+-0x3008] ;  /* 0xffcff80a0a0c7981 */ /* 0x000ea8000c1e9b00 */
[----:B------:R-:W3:Y:S04]  /*5100*/  LDG.E.64.CONSTANT R14, desc[UR10][R10.64+-0x3000] ;  /* 0xffd0000a0a0e7981 */ /* 0x000ee8000c1e9b00 */
[----:B------:R0:W5:Y:S04]  /*5110*/  LDG.E.64.CONSTANT R6, desc[UR10][R10.64+-0x2008] ;  /* 0xffdff80a0a067981 */ /* 0x000168000c1e9b00 */
        /* <DEDUP_REMOVED lines=22> */
.L_x_263:
[----:B------:R-:W-:Y:S05]  /*5280*/  BSYNC.RECONVERGENT B2 ;  /* 0x0000000000027941 */ /* 0x000fea0003800200 */
.L_x_262:
        /* <DEDUP_REMOVED lines=25> */
.L_x_265:
[----:B------:R-:W-:Y:S05]  /*5420*/  BSYNC.RECONVERGENT B2 ;  /* 0x0000000000027941 */ /* 0x000fea0003800200 */
.L_x_264:
        /* <DEDUP_REMOVED lines=21> */
.L_x_267:
[----:B------:R-:W-:Y:S05]  /*5580*/  BSYNC.RECONVERGENT B2 ;  /* 0x0000000000027941 */ /* 0x000fea0003800200 */
.L_x_266:
        /* <DEDUP_REMOVED lines=21> */
.L_x_269:
[----:B------:R-:W-:Y:S05]  /*56e0*/  BSYNC.RECONVERGENT B2 ;  /* 0x0000000000027941 */ /* 0x000fea0003800200 */
.L_x_268:
[----:B------:R-:W-:Y:S01]  /*56f0*/  VIADD R16, R16, 0x400 ;  /* 0x0000040010107836 */ /* 0x000fe20000000000 */
[----:B------:R-:W-:-:S04]  /*5700*/  IADD3 R10, P1, PT, R10, 0x4000, RZ ;  /* 0x000040000a0a7810 */ /* 0x000fc80007f3e0ff */
[----:B------:R-:W-:Y:S01]  /*5710*/  ISETP.GE.AND P0, PT, R16, UR5, PT ;  /* 0x0000000510007c0c */ /* 0x000fe2000bf06270 */
[----:B------:R-:W-:-:S12]  /*5720*/  IMAD.X R11, RZ, RZ, R11, P1 ;  /* 0x000000ffff0b7224 */ /* 0x000fd800008e060b */
[----:B------:R-:W-:Y:S05]  /*5730*/  @!P0 BRA `(.L_x_270) ;  /* 0xfffffff8006c8947 */ /* 0x000fea000383ffff */
.L_x_256:
[----:B------:R-:W-:Y:S05]  /*5740*/  BSYNC.RECONVERGENT B1 ;  /* 0x0000000000017941 */ /* 0x000fea0003800200 */
.L_x_255:
[----:B------:R-:W0:Y:S01]  /*5750*/  S2R R10, SR_LANEID ;  /* 0x00000000000a7919 */ /* 0x000e220000000000 */
[----:B------:R-:W-:Y:S01]  /*5760*/  BSSY.RECONVERGENT B1, `(.L_x_271) ;  /* 0x000001f000017945 */ /* 0x000fe20003800200 */
[----:B------:R-:W-:Y:S01]  /*5770*/  IMAD.MOV.U32 R11, RZ, RZ, R8 ;  /* 0x000000ffff0b7224 */ /* 0x000fe200078e0008 */
[----:B------:R1:W2:Y:S01]  /*5780*/  SHFL.DOWN PT, R4, R28, 0x1, 0x1f ;  /* 0x08201f001c047f89 */ /* 0x0002a200000e0000 */
[----:B------:R-:W-:Y:S02]  /*5790*/  IMAD.MOV.U32 R12, RZ, RZ, R9 ;  /* 0x000000ffff0c7224 */ /* 0x000fe400078e0009 */
[----:B------:R-:W-:Y:S01]  /*57a0*/  IMAD.MOV.U32 R2, RZ, RZ, R28 ;  /* 0x000000ffff027224 */ /* 0x000fe200078e001c */
[----:B------:R1:W3:Y:S01]  /*57b0*/  SHFL.DOWN PT, R5, R29, 0x1, 0x1f ;  /* 0x08201f001d057f89 */ /* 0x0002e200000e0000 */
        /* <DEDUP_REMOVED lines=25> */
.L_x_272:
[----:B------:R-:W-:Y:S05]  /*5950*/  BSYNC.RECONVERGENT B1 ;  /* 0x0000000000017941 */ /* 0x000fea0003800200 */
.L_x_271:
        /* <DEDUP_REMOVED lines=31> */
.L_x_274:
[----:B------:R-:W-:Y:S05]  /*5b50*/  BSYNC.RECONVERGENT B1 ;  /* 0x0000000000017941 */ /* 0x000fea0003800200 */
.L_x_273:
[----:B------:R-:W-:Y:S01]  /*5b60*/  ISETP.GT.AND P0, PT, R10, 0x1b, PT ;  /* 0x0000001b0a00780c */ /* 0x000fe20003f04270 */
[----:B-1----:R1:W1:Y:S01]  /*5b70*/  SHFL.DOWN PT, R6, R4, 0x4, 0x1f ;  /* 0x08801f0004067f89 */ /* 0x00226200000e0000 */
[----:B------:R-:W-:Y:S01]  /*5b80*/  BSSY.RECONVERGENT B1, `(.L_x_275) ;  /* 0x000001d000017945 */ /* 0x000fe20003800200 */
[----:B0-----:R-:W-:Y:S02]  /*5b90*/  IMAD.MOV.U32 R11, RZ, RZ, R8 ;  /* 0x000000ffff0b7224 */ /* 0x001fe400078e0008 */
[----:B--2---:R0:W2:Y:S01]  /*5ba0*/  SHFL.DOWN PT, R7, R5, 0x4, 0x1f ;  /* 0x08801f0005077f89 */ /* 0x0040a200000e0000 */
[----:B------:R-:W-:Y:S02]  /*5bb0*/  IMAD.MOV.U32 R12, RZ, RZ, R9 ;  /* 0x000000ffff0c7224 */ /* 0x000fe400078e0009 */
[----:B------:R-:W-:Y:S01]  /*5bc0*/  IMAD.MOV.U32 R2, RZ, RZ, R4 ;  /* 0x000000ffff027224 */ /* 0x000fe200078e0004 */
[----:B----4-:R0:W4:Y:S01]  /*5bd0*/  SHFL.DOWN PT, R13, R8, 0x4, 0x1f ;  /* 0x08801f00080d7f89 */ /* 0x01012200000e0000 */
[----:B------:R-:W-:-:S03]  /*5be0*/  IMAD.MOV.U32 R3, RZ, RZ, R5 ;  /* 0x000000ffff037224 */ /* 0x000fc600078e0005 */
[----:B---3--:R0:W3:Y:S01]  /*5bf0*/  SHFL.DOWN PT, R14, R9, 0x4, 0x1f ;  /* 0x08801f00090e7f89 */ /* 0x0080e200000e0000 */
[----:B------:R-:W-:Y:S05]  /*5c00*/  @P0 BRA `(.L_x_276) ;  /* 0x0000000000500947 */ /* 0x000fea0003800000 */
[----:B-12---:R-:W-:Y:S01]  /*5c10*/  DSETP.GEU.AND P0, PT, R4, R6, PT ;  /* 0x000000060400722a */ /* 0x006fe20003f0e000 */
[----:B----4-:R-:W-:Y:S02]  /*5c20*/  IMAD.MOV.U32 R11, RZ, RZ, R13 ;  /* 0x000000ffff0b7224 */ /* 0x010fe400078e000d */
        /* <DEDUP_REMOVED lines=18> */
.L_x_276:
[----:B------:R-:W-:Y:S05]  /*5d50*/  BSYNC.RECONVERGENT B1 ;  /* 0x0000000000017941 */ /* 0x000fea0003800200 */
.L_x_275:
[----:B------:R-:W-:Y:S01]  /*5d60*/  ISETP.GT.AND P0, PT, R10, 0x17, PT ;  /* 0x000000170a00780c */ /* 0x000fe20003f04270 */
[----:B-1----:R1:W1:Y:S01]  /*5d70*/  SHFL.DOWN PT, R6, R2, 0x8, 0x1f ;  /* 0x09001f0002067f89 */ /* 0x00226200000e0000 */
[----:B------:R-:W-:Y:S01]  /*5d80*/  BSSY.RECONVERGENT B1, `(.L_x_277) ;  /* 0x000001d000017945 */ /* 0x000fe20003800200 */
[----:B0-----:R-:W-:Y:S02]  /*5d90*/  IMAD.MOV.U32 R8, RZ, RZ, R11 ;  /* 0x000000ffff087224 */ /* 0x001fe400078e000b */
[----:B--2---:R0:W2:Y:S01]  /*5da0*/  SHFL.DOWN PT, R7, R3, 0x8, 0x1f ;  /* 0x09001f0003077f89 */ /* 0x0040a200000e0000 */
[----:B------:R-:W-:Y:S02]  /*5db0*/  IMAD.MOV.U32 R9, RZ, RZ, R12 ;  /* 0x000000ffff097224 */ /* 0x000fe400078e000c */
[----:B------:R-:W-:Y:S01]  /*5dc0*/  IMAD.MOV.U32 R4, RZ, RZ, R2 ;  /* 0x000000ffff047224 */ /* 0x000fe200078e0002 */
[----:B---3--:R0:W3:Y:S01]  /*5dd0*/  SHFL.DOWN PT, R14, R11, 0x8, 0x1f ;  /* 0x09001f000b0e7f89 */ /* 0x0080e200000e0000 */
[----:B------:R-:W-:-:S03]  /*5de0*/  IMAD.MOV.U32 R5, RZ, RZ, R3 ;  /* 0x000000ffff057224 */ /* 0x000fc600078e0003 */
[----:B----4-:R0:W4:Y:S01]  /*5df0*/  SHFL.DOWN PT, R13, R12, 0x8, 0x1f ;  /* 0x09001f000c0d7f89 */ /* 0x01012200000e0000 */
        /* <DEDUP_REMOVED lines=21> */
.L_x_278:
[----:B------:R-:W-:Y:S05]  /*5f50*/  BSYNC.RECONVERGENT B1 ;  /* 0x0000000000017941 */ /* 0x000fea0003800200 */
.L_x_277:
[----:B------:R-:W-:Y:S01]  /*5f60*/  ISETP.GT.AND P0, PT, R10, 0xf, PT ;  /* 0x0000000f0a00780c */ /* 0x000fe20003f04270 */
[----:B-1----:R1:W1:Y:S01]  /*5f70*/  SHFL.DOWN PT, R2, R4, 0x10, 0x1f ;  /* 0x0a001f0004027f89 */ /* 0x00226200000e0000 */
[----:B------:R-:W-:Y:S01]  /*5f80*/  BSSY.RECONVERGENT B1, `(.L_x_279) ;  /* 0x000001d000017945 */ /* 0x000fe20003800200 */
[----:B---3--:R-:W-:Y:S02]  /*5f90*/  IMAD.MOV.U32 R14, RZ, RZ, R8 ;  /* 0x000000ffff0e7224 */ /* 0x008fe400078e0008 */
[----:B0-----:R0:W3:Y:S01]  /*5fa0*/  SHFL.DOWN PT, R3, R5, 0x10, 0x1f ;  /* 0x0a001f0005037f89 */ /* 0x0010e200000e0000 */
[----:B------:R-:W-:Y:S02]  /*5fb0*/  IMAD.MOV.U32 R15, RZ, RZ, R9 ;  /* 0x000000ffff0f7224 */ /* 0x000fe400078e0009 */
[----:B------:R-:W-:Y:S01]  /*5fc0*/  IMAD.MOV.U32 R12, RZ, RZ, R4 ;  /* 0x000000ffff0c7224 */ /* 0x000fe200078e0004 */
[----:B--2---:R0:W2:Y:S01]  /*5fd0*/  SHFL.DOWN PT, R7, R8, 0x10, 0x1f ;  /* 0x0a001f0008077f89 */ /* 0x0040a200000e0000 */
[----:B----4-:R-:W-:-:S03]  /*5fe0*/  IMAD.MOV.U32 R13, RZ, RZ, R5 ;  /* 0x000000ffff0d7224 */ /* 0x010fc600078e0005 */
[----:B------:R0:W4:Y:S01]  /*5ff0*/  SHFL.DOWN PT, R6, R9, 0x10, 0x1f ;  /* 0x0a001f0009067f89 */ /* 0x00012200000e0000 */
[----:B------:R-:W-:Y:S05]  /*6000*/  @P0 BRA `(.L_x_280) ;  /* 0x0000000000500947 */ /* 0x000fea0003800000 */
[----:B-1-3--:R-:W-:Y:S01]  /*6010*/  DSETP.GEU.AND P0, PT, R4, R2, PT ;  /* 0x000000020400722a */ /* 0x00afe20003f0e000 */
[----:B--2---:R-:W-:Y:S02]  /*6020*/  IMAD.MOV.U32 R14, RZ, RZ, R7 ;  /* 0x000000ffff0e7224 */ /* 0x004fe400078e0007 */
        /* <DEDUP_REMOVED lines=18> */
.L_x_280:
[----:B------:R-:W-:Y:S05]  /*6150*/  BSYNC.RECONVERGENT B1 ;  /* 0x0000000000017941 */ /* 0x000fea0003800200 */
.L_x_279:
[----:B------:R-:W-:Y:S01]  /*6160*/  ISETP.NE.AND P0, PT, R10, RZ, PT ;  /* 0x000000ff0a00720c */ /* 0x000fe20003f05270 */
[----:B------:R-:W-:-:S12]  /*6170*/  BSSY.RECONVERGENT B1, `(.L_x_281) ;  /* 0x000000a000017945 */ /* 0x000fd80003800200 */
[----:B------:R-:W-:Y:S05]  /*6180*/  @P0 BRA `(.L_x_282) ;  /* 0x0000000000200947 */ /* 0x000fea0003800000 */
[----:B-1----:R-:W1:Y:S01]  /*6190*/  S2R R4, SR_CgaCtaId ;  /* 0x0000000000047919 */ /* 0x002e620000008800 */
[----:B---3--:R-:W-:Y:S02]  /*61a0*/  MOV R3, 0x400 ;  /* 0x0000040000037802 */ /* 0x008fe40000000f00 */
[----:B------:R-:W-:-:S04]  /*61b0*/  SHF.R.U32.HI R2, RZ, 0x1, R0 ;  /* 0x00000001ff027819 */ /* 0x000fc80000011600 */
[----:B------:R-:W-:Y:S02]  /*61c0*/  LOP3.LUT R2, R2, 0x1f0, RZ, 0xc0, !PT ;  /* 0x000001f002027812 */ /* 0x000fe400078ec0ff */
[----:B-1----:R-:W-:-:S05]  /*61d0*/  LEA R3, R4, R3, 0x18 ;  /* 0x0000000304037211 */ /* 0x002fca00078ec0ff */
[----:B------:R-:W-:-:S05]  /*61e0*/  IMAD.IADD R3, R2, 0x1, R3 ;  /* 0x0000000102037824 */ /* 0x000fca00078e0203 */
[----:B------:R1:W-:Y:S04]  /*61f0*/  STS.64 [R3+0x10], R14 ;  /* 0x0000100e03007388 */ /* 0x0003e80000000a00 */
[----:B------:R1:W-:Y:S02]  /*6200*/  STS.64 [R3+0x8], R12 ;  /* 0x0000080c03007388 */ /* 0x0003e40000000a00 */
.L_x_282:
[----:B------:R-:W-:Y:S05]  /*6210*/  BSYNC.RECONVERGENT B1 ;  /* 0x0000000000017941 */ /* 0x000fea0003800200 */
.L_x_281:
[----:B------:R-:W-:Y:S01]  /*6220*/  BAR.SYNC.DEFER_BLOCKING 0x0 ;  /* 0x0000000000007b1d */ /* 0x000fe20000010000 */
[----:B------:R-:W-:-:S13]  /*6230*/  ISETP.NE.AND P1, PT, R0, RZ, PT ;  /* 0x000000ff0000720c */ /* 0x000fda0003f25270 */
[----:B------:R-:W-:Y:S05]  /*6240*/  @P1 BRA `(.L_x_215) ;  /* 0x00000008008c1947 */ /* 0x000fea0003800000 */
[----:B-1-3--:R-:W1:Y:S01]  /*6250*/  S2R R3, SR_CgaCtaId ;  /* 0x0000000000037919 */ /* 0x00ae620000008800 */
[----:B------:R-:W-:Y:S01]  /*6260*/  MOV R0, 0x400 ;  /* 0x0000040000007802 */ /* 0x000fe20000000f00 */
[----:B------:R-:W-:Y:S03]  /*6270*/  BSSY.RECONVERGENT B1, `(.L_x_283) ;  /* 0x000001a000017945 */ /* 0x000fe60003800200 */
[----:B-1----:R-:W-:-:S05]  /*6280*/  LEA R0, R3, R0, 0x18 ;  /* 0x0000000003007211 */ /* 0x002fca00078ec0ff */
[----:B------:R-:W1:Y:S04]  /*6290*/  LDS.64 R16, [R0+0x18] ;  /* 0x0000180000107984 */ /* 0x000e680000000a00 */
[----:B0-2-4-:R-:W0:Y:S04]  /*62a0*/  LDS.128 R4, [R0+0x20] ;  /* 0x0000200000047984 */ /* 0x015e280000000c00 */
[----:B------:R2:W3:Y:S04]  /*62b0*/  LDS.64 R2, [R0+0x80] ;  /* 0x0000800000027984 */ /* 0x0004e80000000a00 */
[----:B------:R2:W4:Y:S01]  /*62c0*/  LDS.128 R8, [R0+0x30] ;  /* 0x0000300000087984 */ /* 0x0005220000000c00 */
[----:B-1----:R-:W-:Y:S01]  /*62d0*/  DSETP.GEU.AND P0, PT, R12, R16, PT ;  /* 0x000000100c00722a */ /* 0x002fe20003f0e000 */
[----:B------:R-:W-:-:S02]  /*62e0*/  IMAD.MOV.U32 R20, RZ, RZ, R16 ;  /* 0x000000ffff147224 */ /* 0x000fc400078e0010 */
[----:B------:R-:W-:Y:S02]  /*62f0*/  IMAD.MOV.U32 R21, RZ, RZ, R17 ;  /* 0x000000ffff157224 */ /* 0x000fe400078e0011 */
[----:B0-----:R-:W-:Y:S02]  /*6300*/  IMAD.MOV.U32 R23, RZ, RZ, R4 ;  /* 0x000000ffff177224 */ /* 0x001fe400078e0004 */
        /* <DEDUP_REMOVED lines=16> */
.L_x_284:
[----:B------:R-:W-:Y:S05]  /*6410*/  BSYNC.RECONVERGENT B1 ;  /* 0x0000000000017941 */ /* 0x000fea0003800200 */
.L_x_283:
        /* <DEDUP_REMOVED lines=23> */
.L_x_286:
[----:B------:R-:W-:Y:S05]  /*6590*/  BSYNC.RECONVERGENT B1 ;  /* 0x0000000000017941 */ /* 0x000fea0003800200 */
.L_x_285:
        /* <DEDUP_REMOVED lines=21> */
.L_x_288:
[----:B------:R-:W-:Y:S05]  /*66f0*/  BSYNC.RECONVERGENT B1 ;  /* 0x0000000000017941 */ /* 0x000fea0003800200 */
.L_x_287:
        /* <DEDUP_REMOVED lines=23> */
.L_x_290:
[----:B------:R-:W-:Y:S05]  /*6870*/  BSYNC.RECONVERGENT B1 ;  /* 0x0000000000017941 */ /* 0x000fea0003800200 */
.L_x_289:
        /* <DEDUP_REMOVED lines=21> */
.L_x_292:
[----:B------:R-:W-:Y:S05]  /*69d0*/  BSYNC.RECONVERGENT B1 ;  /* 0x0000000000017941 */ /* 0x000fea0003800200 */
.L_x_291:
        /* <DEDUP_REMOVED lines=21> */
.L_x_294:
[----:B------:R-:W-:Y:S05]  /*6b30*/  BSYNC.RECONVERGENT B1 ;  /* 0x0000000000017941 */ /* 0x000fea0003800200 */
.L_x_293:
        /* <DEDUP_REMOVED lines=20> */
.L_x_215:
[----:B------:R-:W-:Y:S05]  /*6c80*/  BSYNC.RECONVERGENT B0 ;  /* 0x0000000000007941 */ /* 0x000fea0003800200 */
.L_x_182:
[----:B------:R-:W-:Y:S05]  /*6c90*/  @P1 EXIT ;  /* 0x000000000000194d */ /* 0x000fea0003800000 */
[----:B0123--:R-:W0:Y:S02]  /*6ca0*/  LDC.64 R2, c[0x0][0x388] ;  /* 0x0000e200ff027b82 */ /* 0x00fe240000000a00 */
[----:B0-----:R-:W-:Y:S04]  /*6cb0*/  STG.E.64 desc[UR10][R2.64], R12 ;  /* 0x0000000c02007986 */ /* 0x001fe8000c101b0a */
[----:B------:R-:W-:Y:S01]  /*6cc0*/  STG.E.64 desc[UR10][R2.64+0x8], R14 ;  /* 0x0000080e02007986 */ /* 0x000fe2000c101b0a */
[----:B------:R-:W-:Y:S05]  /*6cd0*/  EXIT ;  /* 0x000000000000794d */ /* 0x000fea0003800000 */
.L_x_295:
        /* <DEDUP_REMOVED lines=10> */
.L_x_1699:


//--------------------- .text._ZN6thrust24THRUST_300001_SM_1000_NS8cuda_cub4core6detail13_kernel_agentINS1_8__reduce11ReduceAgentINS0_12zip_iteratorIN4cuda3std3__45tupleIJNS0_6detail15normal_iteratorINS0_10device_ptrIdEEEENS0_17counting_iteratorIlNS0_11use_defaultESI_SI_EEEEEEEPNSB_IJdlEEESM_lNS1_9__extrema9arg_max_fIdlNSA_4lessIdEEEEEEJSL_SN_lN3cub18CUB_300001_SM_100013GridEvenShareIlEENSV_9GridQueueIyEESS_EEEvDpT0_ --------------------------
	.section	.text._ZN6thrust24THRUST_300001_SM_1000_NS8cuda_cub4core6detail13_kernel_agentINS1_8__reduce11ReduceAgentINS0_12zip_iteratorIN4cuda3std3__45tupleIJNS0_6detail15normal_iteratorINS0_10device_ptrIdEEEENS0_17counting_iteratorIlNS0_11use_defaultESI_SI_EEEEEEEPNSB_IJdlEEESM_lNS1_9__extrema9arg_max_fIdlNSA_4lessIdEEEEEEJSL_SN_lN3cub18CUB_300001_SM_100013GridEvenShareIlEENSV_9GridQueueIyEESS_EEEvDpT0_,"ax",@progbits
	.align	128
        .global         _ZN6thrust24THRUST_300001_SM_1000_NS8cuda_cub4core6detail13_kernel_agentINS1_8__reduce11ReduceAgentINS0_12zip_iteratorIN4cuda3std3__45tupleIJNS0_6detail15normal_iteratorINS0_10device_ptrIdEEEENS0_17counting_iteratorIlNS0_11use_defaultESI_SI_EEEEEEEPNSB_IJdlEEESM_lNS1_9__extrema9arg_max_fIdlNSA_4lessIdEEEEEEJSL_SN_lN3cub18CUB_300001_SM_100013GridEvenShareIlEENSV_9GridQueueIyEESS_EEEvDpT0_
        .type           _ZN6thrust24THRUST_300001_SM_1000_NS8cuda_cub4core6detail13_kernel_agentINS1_8__reduce11ReduceAgentINS0_12zip_iteratorIN4cuda3std3__45tupleIJNS0_6detail15normal_iteratorINS0_10device_ptrIdEEEENS0_17counting_iteratorIlNS0_11use_defaultESI_SI_EEEEEEEPNSB_IJdlEEESM_lNS1_9__extrema9arg_max_fIdlNSA_4lessIdEEEEEEJSL_SN_lN3cub18CUB_300001_SM_100013GridEvenShareIlEENSV_9GridQueueIyEESS_EEEvDpT0_,@function
        .size           _ZN6thrust24THRUST_300001_SM_1000_NS8cuda_cub4core6detail13_kernel_agentINS1_8__reduce11ReduceAgentINS0_12zip_iteratorIN4cuda3std3__45tupleIJNS0_6detail15normal_iteratorINS0_10device_ptrIdEEEENS0_17counting_iteratorIlNS0_11use_defaultESI_SI_EEEEEEEPNSB_IJdlEEESM_lNS1_9__extrema9arg_max_fIdlNSA_4lessIdEEEEEEJSL_SN_lN3cub18CUB_300001_SM_100013GridEvenShareIlEENSV_9GridQueueIyEESS_EEEvDpT0_,(.L_x_1700 - _ZN6thrust24THRUST_300001_SM_1000_NS8cuda_cub4core6detail13_kernel_agentINS1_8__reduce11ReduceAgentINS0_12zip_iteratorIN4cuda3std3__45tupleIJNS0_6detail15normal_iteratorINS0_10device_ptrIdEEEENS0_17counting_iteratorIlNS0_11use_defaultESI_SI_EEEEEEEPNSB_IJdlEEESM_lNS1_9__extrema9arg_max_fIdlNSA_4lessIdEEEEEEJSL_SN_lN3cub18CUB_300001_SM_100013GridEvenShareIlEENSV_9GridQueueIyEESS_EEEvDpT0_)
        .other          _ZN6thrust24THRUST_300001_SM_1000_NS8cuda_cub4core6detail13_kernel_agentINS1_8__reduce11ReduceAgentINS0_12zip_iteratorIN4cuda3std3__45tupleIJNS0_6detail15normal_iteratorINS0_10device_ptrIdEEEENS0_17counting_iteratorIlNS0_11use_defaultESI_SI_EEEEEEEPNSB_IJdlEEESM_lNS1_9__extrema9arg_max_fIdlNSA_4lessIdEEEEEEJSL_SN_lN3cub18CUB_300001_SM_100013GridEvenShareIlEENSV_9GridQueueIyEESS_EEEvDpT0_,@"STO_CUDA_ENTRY STV_DEFAULT"
_ZN6thrust24THRUST_300001_SM_1000_NS8cuda_cub4core6detail13_kernel_agentINS1_8__reduce11ReduceAgentINS0_12zip_iteratorIN4cuda3std3__45tupleIJNS0_6detail15normal_iteratorINS0_10device_ptrIdEEEENS0_17counting_iteratorIlNS0_11use_defaultESI_SI_EEEEEEEPNSB_IJdlEEESM_lNS1_9__extrema9arg_max_fIdlNSA_4lessIdEEEEEEJSL_SN_lN3cub18CUB_300001_SM_100013GridEvenShareIlEENSV_9GridQueueIyEESS_EEEvDpT0_:
.text._ZN6thrust24THRUST_300001_SM_1000_NS8cuda_cub4core6detail13_kernel_agentINS1_8__reduce11ReduceAgentINS0_12zip_iteratorIN4cuda3std3__45tupleIJNS0_6detail15normal_iteratorINS0_10device_ptrIdEEEENS0_17counting_iteratorIlNS0_11use_defaultESI_SI_EEEEEEEPNSB_IJdlEEESM_lNS1_9__extrema9arg_max_fIdlNSA_4lessIdEEEEEEJSL_SN_lN3cub18CUB_300001_SM_100013GridEvenShareIlEENSV_9GridQueueIyEESS_EEEvDpT0_:
[----:B------:R-:W-:Y:S01]  /*0000*/  LDC R1, c[0x0][0x37c] ;  /* 0x0000df00ff017b82 */ /* 0x000fe20000000800 */
[----:B------:R-:W0:Y:S01]  /*0010*/  S2R R0, SR_CTAID.X ;  /* 0x0000000000007919 */ /* 0x000e220000002500 */
[----:B------:R-:W1:Y:S01]  /*0020*/  LDCU.64 UR4, c[0x0][0x398] ;  /* 0x00007300ff0477ac */ /* 0x000e620008000a00 */
[----:B------:R-:W-:Y:S01]  /*0030*/  BSSY.RECONVERGENT B0, `(.L_x_296) ;  /* 0x0000689000007945 */ /* 0x000fe20003800200 */
[----:B------:R-:W2:Y:S01]  /*0040*/  LDCU UR6, c[0x0][0x370] ;  /* 0x00006e00ff0677ac */ /* 0x000ea20008000800 */
[----:B------:R-:W3:Y:S01]  /*0050*/  LDCU.64 UR10, c[0x0][0x358] ;  /* 0x00006b00ff0a77ac */ /* 0x000ee20008000a00 */
[----:B-1----:R-:W-:Y:S02]  /*0060*/  IMAD.U32 R25, RZ, RZ, UR4 ;  /* 0x00000004ff197e24 */ /* 0x002fe4000f8e00ff */
[----:B------:R-:W-:Y:S01]  /*0070*/  IMAD.U32 R16, RZ, RZ, UR5 ;  /* 0x00000005ff107e24 */ /* 0x000fe2000f8e00ff */
[----:B--2---:R-:W-:Y:S01]  /*0080*/  UIMAD UR6, UR6, 0x500, URZ ;  /* 0x00000500060678a4 */ /* 0x004fe2000f8e02ff */
[----:B0-----:R-:W-:-:S05]  /*0090*/  IMAD R8, R0, 0x500, RZ ;  /* 0x0000050000087824 */ /* 0x001fca00078e02ff */
[----:B------:R-:W-:-:S04]  /*00a0*/  IADD3 R2, P1, PT, R8, 0x500, RZ ;  /* 0x0000050008027810 */ /* 0x000fc80007f3e0ff */
[----:B------:R-:W-:Y:S01]  /*00b0*/  ISETP.GT.U32.AND P0, PT, R2, R25, PT ;  /* 0x000000190200720c */ /* 0x000fe20003f04070 */
[----:B------:R-:W-:-:S05]  /*00c0*/  IMAD.X R3, RZ, RZ, RZ, P1 ;  /* 0x000000ffff037224 */ /* 0x000fca00008e06ff */
[----:B------:R-:W-:-:S13]  /*00d0*/  ISETP.GT.AND.EX P0, PT, R3, R16, PT, P0 ;  /* 0x000000100300720c */ /* 0x000fda0003f04300 */
[----:B---3--:R-:W-:Y:S05]  /*00e0*/  @!P0 BRA `(.L_x_297) ;  /* 0x0000003800e48947 */ /* 0x008fea0003800000 */
[----:B------:R-:W0:Y:S01]  /*00f0*/  S2R R10, SR_TID.X ;  /* 0x00000000000a7919 */ /* 0x000e220000002100 */
[----:B------:R-:W-:Y:S01]  /*0100*/  IMAD.IADD R9, R25, 0x1, -R8 ;  /* 0x0000000119097824 */ /* 0x000fe200078e0a08 */
[----:B------:R-:W-:Y:S01]  /*0110*/  BSSY.RECONVERGENT B1, `(.L_x_298) ;  /* 0x000000f000017945 */ /* 0x000fe20003800200 */
[----:B------:R-:W-:Y:S02]  /*0120*/  CS2R R20, SRZ ;  /* 0x0000000000147805 */ /* 0x000fe4000001ff00 */
[----:B------:R-:W-:Y:S02]  /*0130*/  CS2R R14, SRZ ;  /* 0x00000000000e7805 */ /* 0x000fe4000001ff00 */
[----:B0-----:R-:W-:Y:S01]  /*0140*/  ISETP.GE.AND P0, PT, R10, R9, PT ;  /* 0x000000090a00720c */ /* 0x001fe20003f06270 */
[----:B------:R-:W-:-:S12]  /*0150*/  IMAD.MOV.U32 R6, RZ, RZ, R10 ;  /* 0x000000ffff067224 */ /* 0x000fd800078e000a */
[----:B------:R-:W-:Y:S05]  /*0160*/  @P0 BRA `(.L_x_299) ;  /* 0x0000000000240947 */ /* 0x000fea0003800000 */
[----:B------:R-:W0:Y:S01]  /*0170*/  LDCU.128 UR4, c[0x0][0x380] ;  /* 0x00007000ff0477ac */ /* 0x000e220008000c00 */
[----:B------:R-:W-:-:S05]  /*0180*/  IADD3 R21, P0, PT, R8, R10, RZ ;  /* 0x0000000a08157210 */ /* 0x000fca0007f1e0ff */
[----:B------:R-:W-:Y:S01]  /*0190*/  IMAD.X R20, RZ, RZ, RZ, P0 ;  /* 0x000000ffff147224 */ /* 0x000fe200000e06ff */
[----:B0-----:R-:W-:-:S04]  /*01a0*/  LEA R14, P1, R21, UR4, 0x3 ;  /* 0x00000004150e7c11 */ /* 0x001fc8000f8218ff */
[----:B------:R-:W-:-:S06]  /*01b0*/  LEA.HI.X R15, R21, UR5, R20, 0x3, P1 ;  /* 0x00000005150f7c11 */ /* 0x000fcc00088f1c14 */
[----:B------:R-:W5:Y:S01]  /*01c0*/  LDG.E.64 R14, desc[UR10][R14.64] ;  /* 0x0000000a0e0e7981 */ /* 0x000f62000c1e1b00 */
[----:B------:R-:W-:Y:S01]  /*01d0*/  IADD3 R21, P0, PT, R21, UR6, RZ ;  /* 0x0000000615157c10 */ /* 0x000fe2000ff1e0ff */
[----:B------:R-:W-:-:S03]  /*01e0*/  VIADD R6, R10, 0x100 ;  /* 0x000001000a067836 */ /* 0x000fc60000000000 */
[----:B------:R-:W-:-:S09]  /*01f0*/  IADD3.X R20, PT, PT, R20, UR7, RZ, P0, !PT ;  /* 0x0000000714147c10 */ /* 0x000fd200087fe4ff */
.L_x_299:
[----:B------:R-:W-:Y:S05]  /*0200*/  BSYNC.RECONVERGENT B1 ;  /* 0x0000000000017941 */ /* 0x000fea0003800200 */
.L_x_298:
[----:B------:R-:W-:Y:S01]  /*0210*/  ISETP.GE.AND P0, PT, R6, R9, PT ;  /* 0x000000090600720c */ /* 0x000fe20003f06270 */
[----:B------:R-:W-:-:S12]  /*0220*/  BSSY.RECONVERGENT B1, `(.L_x_300) ;  /* 0x00000af000017945 */ /* 0x000fd80003800200 */
[----:B------:R-:W-:Y:S05]  /*0230*/  @P0 BRA `(.L_x_301) ;  /* 0x0000000800b40947 */ /* 0x000fea0003800000 */
[----:B------:R-:W-:Y:S01]  /*0240*/  LOP3.LUT R2, RZ, R6, RZ, 0x33, !PT ;  /* 0x00000006ff027212 */ /* 0x000fe200078e33ff */
[----:B------:R-:W-:Y:S03]  /*0250*/  BSSY.RECONVERGENT B2, `(.L_x_302) ;  /* 0x0000034000027945 */ /* 0x000fe60003800200 */
[----:B------:R-:W-:-:S04]  /*0260*/  IADD3 R25, PT, PT, -R8, R25, R2 ;  /* 0x0000001908197210 */ /* 0x000fc80007ffe102 */
[----:B------:R-:W-:-:S04]  /*0270*/  LOP3.LUT R2, R25, 0x300, RZ, 0xc0, !PT ;  /* 0x0000030019027812 */ /* 0x000fc800078ec0ff */
[----:B------:R-:W-:-:S13]  /*0280*/  ISETP.NE.AND P0, PT, R2, 0x300, PT ;  /* 0x000003000200780c */ /* 0x000fda0003f05270 */
[----:B------:R-:W-:Y:S05]  /*0290*/  @!P0 BRA `(.L_x_303) ;  /* 0x0000000000bc8947 */ /* 0x000fea0003800000 */
[----:B------:R-:W0:Y:S01]  /*02a0*/  LDCU.128 UR4, c[0x0][0x380] ;  /* 0x00007000ff0477ac */ /* 0x000e220008000c00 */
[----:B------:R-:W-:Y:S02]  /*02b0*/  IADD3 R12, P0, PT, R8, R6, RZ ;  /* 0x00000006080c7210 */ /* 0x000fe40007f1e0ff */
[----:B------:R-:W-:-:S03]  /*02c0*/  LEA.HI R2, R25, 0x1, RZ, 0x18 ;  /* 0x0000000119027811 */ /* 0x000fc600078fc0ff */
[----:B------:R-:W-:Y:S01]  /*02d0*/  IMAD.X R3, RZ, RZ, RZ, P0 ;  /* 0x000000ffff037224 */ /* 0x000fe200000e06ff */
[----:B------:R-:W-:-:S05]  /*02e0*/  LOP3.LUT R2, R2, 0x3, RZ, 0xc0, !PT ;  /* 0x0000000302027812 */ /* 0x000fca00078ec0ff */
[----:B------:R-:W-:Y:S01]  /*02f0*/  IMAD.MOV R7, RZ, RZ, -R2 ;  /* 0x000000ffff077224 */ /* 0x000fe200078e0a02 */
[C---:B0-----:R-:W-:Y:S02]  /*0300*/  IADD3 R13, P1, PT, R12.reuse, UR6, RZ ;  /* 0x000000060c0d7c10 */ /* 0x041fe4000ff3e0ff */
[C---:B------:R-:W-:Y:S02]  /*0310*/  LEA R11, P2, R12.reuse, UR4, 0x3 ;  /* 0x000000040c0b7c11 */ /* 0x040fe4000f8418ff */
[----:B------:R-:W-:Y:S02]  /*0320*/  IADD3.X R16, PT, PT, R3, UR7, RZ, P1, !PT ;  /* 0x0000000703107c10 */ /* 0x000fe40008ffe4ff */
[----:B------:R-:W-:-:S09]  /*0330*/  LEA.HI.X R12, R12, UR5, R3, 0x3, P2 ;  /* 0x000000050c0c7c11 */ /* 0x000fd200090f1c03 */
.L_x_306:
[----:B------:R-:W-:Y:S02]  /*0340*/  IMAD.MOV.U32 R2, RZ, RZ, R11 ;  /* 0x000000ffff027224 */ /* 0x000fe400078e000b */
[----:B------:R-:W-:-:S06]  /*0350*/  IMAD.MOV.U32 R3, RZ, RZ, R12 ;  /* 0x000000ffff037224 */ /* 0x000fcc00078e000c */
[----:B------:R-:W2:Y:S01]  /*0360*/  LDG.E.64 R2, desc[UR10][R2.64] ;  /* 0x0000000a02027981 */ /* 0x000ea2000c1e1b00 */
[----:B------:R-:W-:Y:S01]  /*0370*/  VIADD R7, R7, 0x1 ;  /* 0x0000000107077836 */ /* 0x000fe20000000000 */
[----:B------:R-:W-:Y:S01]  /*0380*/  BSSY.RECONVERGENT B3, `(.L_x_304) ;  /* 0x000001b000037945 */ /* 0x000fe20003800200 */
[----:B------:R-:W-:Y:S01]  /*0390*/  IMAD.MOV.U32 R18, RZ, RZ, R21 ;  /* 0x000000ffff127224 */ /* 0x000fe200078e0015 */
[----:B------:R-:W-:Y:S01]  /*03a0*/  IADD3 R11, P3, PT, R11, 0x800, RZ ;  /* 0x000008000b0b7810 */ /* 0x000fe20007f7e0ff */
[----:B------:R-:W-:Y:S01]  /*03b0*/  IMAD.MOV.U32 R17, RZ, RZ, R20 ;  /* 0x000000ffff117224 */ /* 0x000fe200078e0014 */
[----:B------:R-:W-:Y:S01]  /*03c0*/  ISETP.NE.AND P2, PT, R7, RZ, PT ;  /* 0x000000ff0700720c */ /* 0x000fe20003f45270 */
[----:B-----5:R-:W-:Y:S02]  /*03d0*/  IMAD.MOV.U32 R4, RZ, RZ, R14 ;  /* 0x000000ffff047224 */ /* 0x020fe400078e000e */
[----:B------:R-:W-:Y:S02]  /*03e0*/  IMAD.MOV.U32 R5, RZ, RZ, R15 ;  /* 0x000000ffff057224 */ /* 0x000fe400078e000f */
[----:B------:R-:W-:-:S02]  /*03f0*/  IMAD.MOV.U32 R21, RZ, RZ, R13 ;  /* 0x000000ffff157224 */ /* 0x000fc400078e000d */
[----:B------:R-:W-:Y:S01]  /*0400*/  IMAD.MOV.U32 R20, RZ, RZ, R16 ;  /* 0x000000ffff147224 */ /* 0x000fe200078e0010 */
[----:B--2---:R-:W-:Y:S01]  /*0410*/  DSETP.GEU.AND P0, PT, R14, R2, PT ;  /* 0x000000020e00722a */ /* 0x004fe20003f0e000 */
[----:B------:R-:W-:Y:S02]  /*0420*/  IMAD.MOV.U32 R14, RZ, RZ, R2 ;  /* 0x000000ffff0e7224 */ /* 0x000fe400078e0002 */
[----:B------:R-:W-:-:S11]  /*0430*/  IMAD.MOV.U32 R15, RZ, RZ, R3 ;  /* 0x000000ffff0f7224 */ /* 0x000fd600078e0003 */
        /* <DEDUP_REMOVED lines=15> */
.L_x_305:
[----:B------:R-:W-:Y:S05]  /*0530*/  BSYNC.RECONVERGENT B3 ;  /* 0x0000000000037941 */ /* 0x000fea0003800200 */
.L_x_304:
[----:B------:R-:W-:Y:S01]  /*0540*/  IADD3 R13, P0, PT, R13, 0x100, RZ ;  /* 0x000001000d0d7810 */ /* 0x000fe20007f1e0ff */
[----:B------:R-:W-:Y:S02]  /*0550*/  VIADD R6, R6, 0x100 ;  /* 0x0000010006067836 */ /* 0x000fe40000000000 */
[----:B------:R-:W-:Y:S02]  /*0560*/  IMAD.X R12, RZ, RZ, R12, P3 ;  /* 0x000000ffff0c7224 */ /* 0x000fe400018e060c */
[----:B------:R-:W-:Y:S01]  /*0570*/  IMAD.X R16, RZ, RZ, R16, P0 ;  /* 0x000000ffff107224 */ /* 0x000fe200000e0610 */
[----:B------:R-:W-:Y:S07]  /*0580*/  @P2 BRA `(.L_x_306) ;  /* 0xfffffffc006c2947 */ /* 0x000fee000383ffff */
.L_x_303:
[----:B------:R-:W-:Y:S05]  /*0590*/  BSYNC.RECONVERGENT B2 ;  /* 0x0000000000027941 */ /* 0x000fea0003800200 */
.L_x_302:
[----:B------:R-:W-:-:S13]  /*05a0*/  ISETP.GE.U32.AND P0, PT, R25, 0x300, PT ;  /* 0x000003001900780c */ /* 0x000fda0003f06070 */
[----:B------:R-:W-:Y:S05]  /*05b0*/  @!P0 BRA `(.L_x_301) ;  /* 0x0000000400d48947 */ /* 0x000fea0003800000 */
[----:B------:R-:W0:Y:S01]  /*05c0*/  LDC.64 R4, c[0x0][0x380] ;  /* 0x0000e000ff047b82 */ /* 0x000e220000000a00 */
[----:B------:R-:W-:-:S07]  /*05d0*/  VIADD R11, R6, 0x200 ;  /* 0x00000200060b7836 */ /* 0x000fce0000000000 */
[----:B------:R-:W1:Y:S02]  /*05e0*/  LDC.64 R2, c[0x0][0x388] ;  /* 0x0000e200ff027b82 */ /* 0x000e640000000a00 */
.L_x_315:
[----:B------:R-:W-:-:S05]  /*05f0*/  VIADD R7, R11, 0xfffffe00 ;  /* 0xfffffe000b077836 */ /* 0x000fca0000000000 */
[----:B------:R-:W-:-:S04]  /*0600*/  IADD3 R13, P0, PT, R8, R7, RZ ;  /* 0x00000007080d7210 */ /* 0x000fc80007f1e0ff */
[----:B------:R-:W-:Y:S02]  /*0610*/  LEA.HI.X.SX32 R12, R7, RZ, 0x1, P0 ;  /* 0x000000ff070c7211 */ /* 0x000fe400000f0eff */
[----:B0-----:R-:W-:-:S04]  /*0620*/  LEA R16, P0, R13, R4, 0x3 ;  /* 0x000000040d107211 */ /* 0x001fc800078018ff */
[----:B------:R-:W-:-:S05]  /*0630*/  LEA.HI.X R17, R13, R5, R12, 0x3, P0 ;  /* 0x000000050d117211 */ /* 0x000fca00000f1c0c */
[----:B------:R-:W2:Y:S04]  /*0640*/  LDG.E.64 R18, desc[UR10][R16.64] ;  /* 0x0000000a10127981 */ /* 0x000ea8000c1e1b00 */
[----:B-----5:R0:W5:Y:S01]  /*0650*/  LDG.E.64 R6, desc[UR10][R16.64+0x800] ;  /* 0x0008000a10067981 */ /* 0x020162000c1e1b00 */
[----:B-1----:R-:W-:Y:S01]  /*0660*/  IADD3 R24, P1, PT, R13, R2, RZ ;  /* 0x000000020d187210 */ /* 0x002fe20007f3e0ff */
[----:B------:R-:W-:Y:S04]  /*0670*/  BSSY.RECONVERGENT B2, `(.L_x_307) ;  /* 0x0000016000027945 */ /* 0x000fe80003800200 */
[----:B------:R-:W-:-:S02]  /*0680*/  IMAD.X R25, R12, 0x1, R3, P1 ;  /* 0x000000010c197824 */ /* 0x000fc400008e0603 */
[----:B------:R-:W-:Y:S02]  /*0690*/  IMAD.MOV.U32 R23, RZ, RZ, R24 ;  /* 0x000000ffff177224 */ /* 0x000fe400078e0018 */
[----:B------:R-:W-:Y:S01]  /*06a0*/  IMAD.MOV.U32 R22, RZ, RZ, R25 ;  /* 0x000000ffff167224 */ /* 0x000fe200078e0019 */
[----:B--2---:R-:W-:Y:S01]  /*06b0*/  DSETP.GEU.AND P0, PT, R14, R18, PT ;  /* 0x000000120e00722a */ /* 0x004fe20003f0e000 */
[----:B------:R-:W-:Y:S02]  /*06c0*/  IMAD.MOV.U32 R12, RZ, RZ, R18 ;  /* 0x000000ffff0c7224 */ /* 0x000fe400078e0012 */
[----:B------:R-:W-:-:S11]  /*06d0*/  IMAD.MOV.U32 R13, RZ, RZ, R19 ;  /* 0x000000ffff0d7224 */ /* 0x000fd600078e0013 */
        /* <DEDUP_REMOVED lines=15> */
.L_x_308:
[----:B------:R-:W-:Y:S05]  /*07d0*/  BSYNC.RECONVERGENT B2 ;  /* 0x0000000000027941 */ /* 0x000fea0003800200 */
.L_x_307:
[----:B------:R0:W5:Y:S04]  /*07e0*/  LDG.E.64 R14, desc[UR10][R16.64+0x1000] ;  /* 0x0010000a100e7981 */ /* 0x000168000c1e1b00 */
[----:B------:R0:W5:Y:S02]  /*07f0*/  LDG.E.64 R18, desc[UR10][R16.64+0x1800] ;  /* 0x0018000a10127981 */ /* 0x000164000c1e1b00 */
[----:B-----5:R-:W-:Y:S01]  /*0800*/  DSETP.GEU.AND P0, PT, R12, R6, PT ;  /* 0x000000060c00722a */ /* 0x020fe20003f0e000 */
[----:B------:R-:W-:Y:S01]  /*0810*/  VIADD R21, R11, 0xffffff00 ;  /* 0xffffff000b157836 */ /* 0x000fe20000000000 */
[----:B------:R-:W-:Y:S04]  /*0820*/  BSSY.RECONVERGENT B2, `(.L_x_309) ;  /* 0x0000017000027945 */ /* 0x000fe80003800200 */
[----:B------:R-:W-:-:S02]  /*0830*/  SHF.R.S32.HI R20, RZ, 0x1f, R21 ;  /* 0x0000001fff147819 */ /* 0x000fc40000011415 */
[----:B------:R-:W-:Y:S01]  /*0840*/  IADD3 R26, P1, P2, R21, R2, R8 ;  /* 0x00000002151a7210 */ /* 0x000fe20007a3e008 */
[----:B------:R-:W-:-:S03]  /*0850*/  IMAD.MOV.U32 R21, RZ, RZ, R7 ;  /* 0x000000ffff157224 */ /* 0x000fc600078e0007 */
[----:B------:R-:W-:Y:S01]  /*0860*/  IADD3.X R27, PT, PT, R20, R3, RZ, P1, P2 ;  /* 0x00000003141b7210 */ /* 0x000fe20000fe44ff */
[----:B------:R-:W-:Y:S02]  /*0870*/  IMAD.MOV.U32 R24, RZ, RZ, R26 ;  /* 0x000000ffff187224 */ /* 0x000fe400078e001a */
[----:B------:R-:W-:Y:S02]  /*0880*/  IMAD.MOV.U32 R20, RZ, RZ, R6 ;  /* 0x000000ffff147224 */ /* 0x000fe400078e0006 */
[----:B------:R-:W-:Y:S01]  /*0890*/  IMAD.MOV.U32 R25, RZ, RZ, R27 ;  /* 0x000000ffff197224 */ /* 0x000fe200078e001b */
[----:B0-----:R-:W-:Y:S06]  /*08a0*/  @!P0 BRA `(.L_x_310) ;  /* 0x0000000000388947 */ /* 0x001fec0003800000 */
        /* <DEDUP_REMOVED lines=14> */
.L_x_310:
[----:B------:R-:W-:Y:S05]  /*0990*/  BSYNC.RECONVERGENT B2 ;  /* 0x0000000000027941 */ /* 0x000fea0003800200 */
.L_x_309:
[----:B------:R-:W-:Y:S01]  /*09a0*/  DSETP.GEU.AND P0, PT, R20, R14, PT ;  /* 0x0000000e1400722a */ /* 0x000fe20003f0e000 */
[----:B------:R-:W-:Y:S01]  /*09b0*/  SHF.R.S32.HI R6, RZ, 0x1f, R11 ;  /* 0x0000001fff067819 */ /* 0x000fe2000001140b */
[----:B------:R-:W-:Y:S01]  /*09c0*/  BSSY.RECONVERGENT B2, `(.L_x_311) ;  /* 0x0000017000027945 */ /* 0x000fe20003800200 */
[C---:B------:R-:W-:Y:S01]  /*09d0*/  IADD3 R23, P1, P2, R11.reuse, R2, R8 ;  /* 0x000000020b177210 */ /* 0x040fe20007a3e008 */
[----:B------:R-:W-:Y:S02]  /*09e0*/  VIADD R17, R11, 0x100 ;  /* 0x000001000b117836 */ /* 0x000fe40000000000 */
[----:B------:R-:W-:Y:S01]  /*09f0*/  IMAD.MOV.U32 R7, RZ, RZ, R15 ;  /* 0x000000ffff077224 */ /* 0x000fe200078e000f */
[----:B------:R-:W-:Y:S01]  /*0a00*/  IADD3.X R16, PT, PT, R6, R3, RZ, P1, P2 ;  /* 0x0000000306107210 */ /* 0x000fe20000fe44ff */
[----:B------:R-:W-:Y:S02]  /*0a10*/  IMAD.MOV.U32 R12, RZ, RZ, R23 ;  /* 0x000000ffff0c7224 */ /* 0x000fe400078e0017 */
[----:B------:R-:W-:-:S02]  /*0a20*/  IMAD.MOV.U32 R6, RZ, RZ, R14 ;  /* 0x000000ffff067224 */ /* 0x000fc400078e000e */
[----:B------:R-:W-:Y:S02]  /*0a30*/  IMAD.MOV.U32 R13, RZ, RZ, R16 ;  /* 0x000000ffff0d7224 */ /* 0x000fe400078e0010 */
        /* <DEDUP_REMOVED lines=15> */
.L_x_312:
[----:B------:R-:W-:Y:S05]  /*0b30*/  BSYNC.RECONVERGENT B2 ;  /* 0x0000000000027941 */ /* 0x000fea0003800200 */
.L_x_311:
[----:B------:R-:W-:Y:S01]  /*0b40*/  DSETP.GEU.AND P0, PT, R6, R18, PT ;  /* 0x000000120600722a */ /* 0x000fe20003f0e000 */
[----:B------:R-:W-:Y:S01]  /*0b50*/  SHF.R.S32.HI R14, RZ, 0x1f, R17 ;  /* 0x0000001fff0e7819 */ /* 0x000fe20000011411 */
[----:B------:R-:W-:Y:S01]  /*0b60*/  BSSY.RECONVERGENT B2, `(.L_x_313) ;  /* 0x0000016000027945 */ /* 0x000fe20003800200 */
[----:B------:R-:W-:Y:S01]  /*0b70*/  IADD3 R17, P1, P2, R17, R2, R8 ;  /* 0x0000000211117210 */ /* 0x000fe20007a3e008 */
[----:B------:R-:W-:-:S03]  /*0b80*/  IMAD.MOV.U32 R15, RZ, RZ, R19 ;  /* 0x000000ffff0f7224 */ /* 0x000fc600078e0013 */
[----:B------:R-:W-:Y:S01]  /*0b90*/  IADD3.X R16, PT, PT, R14, R3, RZ, P1, P2 ;  /* 0x000000030e107210 */ /* 0x000fe20000fe44ff */
[----:B------:R-:W-:Y:S02]  /*0ba0*/  IMAD.MOV.U32 R21, RZ, RZ, R17 ;  /* 0x000000ffff157224 */ /* 0x000fe400078e0011 */
[----:B------:R-:W-:Y:S02]  /*0bb0*/  IMAD.MOV.U32 R14, RZ, RZ, R18 ;  /* 0x000000ffff0e7224 */ /* 0x000fe400078e0012 */
        /* <DEDUP_REMOVED lines=16> */
.L_x_314:
[----:B------:R-:W-:Y:S05]  /*0cc0*/  BSYNC.RECONVERGENT B2 ;  /* 0x0000000000027941 */ /* 0x000fea0003800200 */
.L_x_313:
[C---:B------:R-:W-:Y:S02]  /*0cd0*/  VIADD R6, R11.reuse, 0x200 ;  /* 0x000002000b067836 */ /* 0x040fe40000000000 */
[----:B------:R-:W-:-:S03]  /*0ce0*/  VIADD R11, R11, 0x400 ;  /* 0x000004000b0b7836 */ /* 0x000fc60000000000 */
[----:B------:R-:W-:-:S13]  /*0cf0*/  ISETP.GE.AND P0, PT, R6, R9, PT ;  /* 0x000000090600720c */ /* 0x000fda0003f06270 */
[----:B------:R-:W-:Y:S05]  /*0d00*/  @!P0 BRA `(.L_x_315) ;  /* 0xfffffff800388947 */ /* 0x000fea000383ffff */
.L_x_301:
[----:B------:R-:W-:Y:S05]  /*0d10*/  BSYNC.RECONVERGENT B1 ;  /* 0x0000000000017941 */ /* 0x000fea0003800200 */
.L_x_300:
[----:B------:R-:W-:-:S13]  /*0d20*/  ISETP.GE.AND P0, PT, R9, 0x100, PT ;  /* 0x000001000900780c */ /* 0x000fda0003f06270 */
[----:B------:R-:W-:Y:S05]  /*0d30*/  @!P0 BRA `(.L_x_316) ;  /* 0x0000001400508947 */ /* 0x000fea0003800000 */
[----:B------:R-:W0:Y:S01]  /*0d40*/  S2R R11, SR_LANEID ;  /* 0x00000000000b7919 */ /* 0x000e220000000000 */
[----:B------:R-:W-:Y:S01]  /*0d50*/  BSSY.RECONVERGENT B1, `(.L_x_317) ;  /* 0x000001f000017945 */ /* 0x000fe20003800200 */
[----:B------:R-:W-:Y:S01]  /*0d60*/  IMAD.MOV.U32 R12, RZ, RZ, R21 ;  /* 0x000000ffff0c7224 */ /* 0x000fe200078e0015 */
[----:B-----5:R1:W2:Y:S01]  /*0d70*/  SHFL.DOWN PT, R4, R14, 0x1, 0x1f ;  /* 0x08201f000e047f89 */ /* 0x0202a200000e0000 */
        /* <DEDUP_REMOVED lines=9> */
[----:B------:R-:W-:Y:S01]  /*0e10*/  IMAD.MOV.U32 R12, RZ, RZ, R6 ;  /* 0x000000ffff0c7224 */ /* 0x000fe200078e0006 */
[----:B------:R-:W-:Y:S01]  /*0e20*/  MOV R13, R7 ;  /* 0x00000007000d7202 */ /* 0x000fe20000000f00 */
[----:B------:R-:W-:Y:S02]  /*0e30*/  IMAD.MOV.U32 R2, RZ, RZ, R4 ;  /* 0x000000ffff027224 */ /* 0x000fe400078e0004 */
[----:B------:R-:W-:-:S09]  /*0e40*/  IMAD.MOV.U32 R3, RZ, RZ, R5 ;  /* 0x000000ffff037224 */ /* 0x000fd200078e0005 */
        /* <DEDUP_REMOVED lines=15> */
.L_x_318:
[----:B------:R-:W-:Y:S05]  /*0f40*/  BSYNC.RECONVERGENT B1 ;  /* 0x0000000000017941 */ /* 0x000fea0003800200 */
.L_x_317:
        /* <DEDUP_REMOVED lines=31> */
.L_x_320:
[----:B------:R-:W-:Y:S05]  /*1140*/  BSYNC.RECONVERGENT B1 ;  /* 0x0000000000017941 */ /* 0x000fea0003800200 */
.L_x_319:
[----:B------:R-:W-:Y:S01]  /*1150*/  ISETP.GT.AND P0, PT, R11, 0x1b, PT ;  /* 0x0000001b0b00780c */ /* 0x000fe20003f04270 */
[----:B-1----:R1:W1:Y:S01]  /*1160*/  SHFL.DOWN PT, R6, R4, 0x4, 0x1f ;  /* 0x08801f0004067f89 */ /* 0x00226200000e0000 */
[----:B------:R-:W-:Y:S01]  /*1170*/  BSSY.RECONVERGENT B1, `(.L_x_321) ;  /* 0x000001d000017945 */ /* 0x000fe20003800200 */
[----:B----4-:R-:W-:Y:S02]  /*1180*/  IMAD.MOV.U32 R14, RZ, RZ, R8 ;  /* 0x000000ffff0e7224 */ /* 0x010fe400078e0008 */
[----:B--2---:R2:W4:Y:S01]  /*1190*/  SHFL.DOWN PT, R7, R5, 0x4, 0x1f ;  /* 0x08801f0005077f89 */ /* 0x00452200000e0000 */
[----:B---3--:R-:W-:Y:S02]  /*11a0*/  IMAD.MOV.U32 R15, RZ, RZ, R9 ;  /* 0x000000ffff0f7224 */ /* 0x008fe400078e0009 */
[----:B0-----:R-:W-:Y:S01]  /*11b0*/  IMAD.MOV.U32 R2, RZ, RZ, R4 ;  /* 0x000000ffff027224 */ /* 0x001fe200078e0004 */
[----:B------:R2:W0:Y:S01]  /*11c0*/  SHFL.DOWN PT, R13, R8, 0x4, 0x1f ;  /* 0x08801f00080d7f89 */ /* 0x00042200000e0000 */
[----:B------:R-:W-:-:S03]  /*11d0*/  IMAD.MOV.U32 R3, RZ, RZ, R5 ;  /* 0x000000ffff037224 */ /* 0x000fc600078e0005 */
[----:B------:R2:W3:Y:S01]  /*11e0*/  SHFL.DOWN PT, R12, R9, 0x4, 0x1f ;  /* 0x08801f00090c7f89 */ /* 0x0004e200000e0000 */
[----:B------:R-:W-:Y:S05]  /*11f0*/  @P0 BRA `(.L_x_322) ;  /* 0x0000000000500947 */ /* 0x000fea0003800000 */
[----:B-1--4-:R-:W-:Y:S01]  /*1200*/  DSETP.GEU.AND P0, PT, R4, R6, PT ;  /* 0x000000060400722a */ /* 0x012fe20003f0e000 */
[----:B0-----:R-:W-:Y:S02]  /*1210*/  IMAD.MOV.U32 R14, RZ, RZ, R13 ;  /* 0x000000ffff0e7224 */ /* 0x001fe400078e000d */
        /* <DEDUP_REMOVED lines=18> */
.L_x_322:
[----:B------:R-:W-:Y:S05]  /*1340*/  BSYNC.RECONVERGENT B1 ;  /* 0x0000000000017941 */ /* 0x000fea0003800200 */
.L_x_321:
[----:B------:R-:W-:Y:S01]  /*1350*/  ISETP.GT.AND P0, PT, R11, 0x17, PT ;  /* 0x000000170b00780c */ /* 0x000fe20003f04270 */
[----:B-1----:R1:W1:Y:S01]  /*1360*/  SHFL.DOWN PT, R4, R2, 0x8, 0x1f ;  /* 0x09001f0002047f89 */ /* 0x00226200000e0000 */
[----:B------:R-:W-:Y:S01]  /*1370*/  BSSY.RECONVERGENT B1, `(.L_x_323) ;  /* 0x000001d000017945 */ /* 0x000fe20003800200 */
[----:B---3--:R-:W-:Y:S02]  /*1380*/  IMAD.MOV.U32 R12, RZ, RZ, R14 ;  /* 0x000000ffff0c7224 */ /* 0x008fe400078e000e */
[----:B--2---:R2:W3:Y:S01]  /*1390*/  SHFL.DOWN PT, R5, R3, 0x8, 0x1f ;  /* 0x09001f0003057f89 */ /* 0x0044e200000e0000 */
[----:B0-----:R-:W-:Y:S02]  /*13a0*/  IMAD.MOV.U32 R13, RZ, RZ, R15 ;  /* 0x000000ffff0d7224 */ /* 0x001fe400078e000f */
[----:B------:R-:W-:Y:S01]  /*13b0*/  IMAD.MOV.U32 R8, RZ, RZ, R2 ;  /* 0x000000ffff087224 */ /* 0x000fe200078e0002 */
[----:B----4-:R2:W0:Y:S01]  /*13c0*/  SHFL.DOWN PT, R7, R14, 0x8, 0x1f ;  /* 0x09001f000e077f89 */ /* 0x01042200000e0000 */
[----:B------:R-:W-:-:S03]  /*13d0*/  IMAD.MOV.U32 R9, RZ, RZ, R3 ;  /* 0x000000ffff097224 */ /* 0x000fc600078e0003 */
[----:B------:R2:W4:Y:S01]  /*13e0*/  SHFL.DOWN PT, R6, R15, 0x8, 0x1f ;  /* 0x09001f000f067f89 */ /* 0x00052200000e0000 */
[----:B------:R-:W-:Y:S05]  /*13f0*/  @P0 BRA `(.L_x_324) ;  /* 0x0000000000500947 */ /* 0x000fea0003800000 */
[----:B-1-3--:R-:W-:Y:S01]  /*1400*/  DSETP.GEU.AND P0, PT, R2, R4, PT ;  /* 0x000000040200722a */ /* 0x00afe20003f0e000 */
        /* <DEDUP_REMOVED lines=19> */
.L_x_324:
[----:B------:R-:W-:Y:S05]  /*1540*/  BSYNC.RECONVERGENT B1 ;  /* 0x0000000000017941 */ /* 0x000fea0003800200 */
.L_x_323:
[----:B------:R-:W-:Y:S01]  /*1550*/  ISETP.GT.AND P0, PT, R11, 0xf, PT ;  /* 0x0000000f0b00780c */ /* 0x000fe20003f04270 */
[----:B-1----:R1:W1:Y:S01]  /*1560*/  SHFL.DOWN PT, R2, R8, 0x10, 0x1f ;  /* 0x0a001f0008027f89 */ /* 0x00226200000e0000 */
[----:B------:R-:W-:Y:S01]  /*1570*/  BSSY.RECONVERGENT B1, `(.L_x_325) ;  /* 0x000001d000017945 */ /* 0x000fe20003800200 */
[----:B------:R-:W-:Y:S02]  /*1580*/  IMAD.MOV.U32 R4, RZ, RZ, R12 ;  /* 0x000000ffff047224 */ /* 0x000fe400078e000c */
[----:B--2---:R2:W1:Y:S01]  /*1590*/  SHFL.DOWN PT, R3, R9, 0x10, 0x1f ;  /* 0x0a001f0009037f89 */ /* 0x00446200000e0000 */
[----:B---3--:R-:W-:Y:S02]  /*15a0*/  IMAD.MOV.U32 R5, RZ, RZ, R13 ;  /* 0x000000ffff057224 */ /* 0x008fe400078e000d */
[----:B----4-:R-:W-:Y:S01]  /*15b0*/  IMAD.MOV.U32 R6, RZ, RZ, R8 ;  /* 0x000000ffff067224 */ /* 0x010fe200078e0008 */
[----:B------:R2:W3:Y:S01]  /*15c0*/  SHFL.DOWN PT, R15, R12, 0x10, 0x1f ;  /* 0x0a001f000c0f7f89 */ /* 0x0004e200000e0000 */
[----:B0-----:R-:W-:-:S03]  /*15d0*/  IMAD.MOV.U32 R7, RZ, RZ, R9 ;  /* 0x000000ffff077224 */ /* 0x001fc600078e0009 */
[----:B------:R2:W0:Y:S01]  /*15e0*/  SHFL.DOWN PT, R14, R13, 0x10, 0x1f ;  /* 0x0a001f000d0e7f89 */ /* 0x00042200000e0000 */
[----:B------:R-:W-:Y:S05]  /*15f0*/  @P0 BRA `(.L_x_326) ;  /* 0x0000000000500947 */ /* 0x000fea0003800000 */
[----:B-1----:R-:W-:Y:S01]  /*1600*/  DSETP.GEU.AND P0, PT, R8, R2, PT ;  /* 0x000000020800722a */ /* 0x002fe20003f0e000 */
[----:B---3--:R-:W-:Y:S02]  /*1610*/  IMAD.MOV.U32 R4, RZ, RZ, R15 ;  /* 0x000000ffff047224 */ /* 0x008fe400078e000f */
[----:B0-----:R-:W-:Y:S02]  /*1620*/  IMAD.MOV.U32 R5, RZ, RZ, R14 ;  /* 0x000000ffff057224 */ /* 0x001fe400078e000e */
        /* <DEDUP_REMOVED lines=17> */
.L_x_326:
[----:B------:R-:W-:Y:S05]  /*1740*/  BSYNC.RECONVERGENT B1 ;  /* 0x0000000000017941 */ /* 0x000fea0003800200 */
.L_x_325:
[----:B------:R-:W-:Y:S01]  /*1750*/  ISETP.NE.AND P0, PT, R11, RZ, PT ;  /* 0x000000ff0b00720c */ /* 0x000fe20003f05270 */
[----:B------:R-:W-:-:S12]  /*1760*/  BSSY.RECONVERGENT B1, `(.L_x_327) ;  /* 0x000000a000017945 */ /* 0x000fd80003800200 */
[----:B------:R-:W-:Y:S05]  /*1770*/  @P0 BRA `(.L_x_328) ;  /* 0x0000000000200947 */ /* 0x000fea0003800000 */
[----:B-1----:R-:W1:Y:S01]  /*1780*/  S2R R8, SR_CgaCtaId ;  /* 0x0000000000087919 */ /* 0x002e620000008800 */
[----:B------:R-:W-:Y:S02]  /*1790*/  MOV R3, 0x400 ;  /* 0x0000040000037802 */ /* 0x000fe40000000f00 */
[----:B------:R-:W-:-:S04]  /*17a0*/  SHF.R.U32.HI R2, RZ, 0x1, R10 ;  /* 0x00000001ff027819 */ /* 0x000fc8000001160a */
[----:B------:R-:W-:Y:S02]  /*17b0*/  LOP3.LUT R2, R2, 0x1f0, RZ, 0xc0, !PT ;  /* 0x000001f002027812 */ /* 0x000fe400078ec0ff */
[----:B-1----:R-:W-:-:S05]  /*17c0*/  LEA R3, R8, R3, 0x18 ;  /* 0x0000000308037211 */ /* 0x002fca00078ec0ff */
[----:B------:R-:W-:-:S05]  /*17d0*/  IMAD.IADD R3, R2, 0x1, R3 ;  /* 0x0000000102037824 */ /* 0x000fca00078e0203 */
[----:B------:R4:W-:Y:S04]  /*17e0*/  STS.64 [R3+0x10], R4 ;  /* 0x0000100403007388 */ /* 0x0009e80000000a00 */
[----:B------:R4:W-:Y:S02]  /*17f0*/  STS.64 [R3+0x8], R6 ;  /* 0x0000080603007388 */ /* 0x0009e40000000a00 */
.L_x_328:
[----:B------:R-:W-:Y:S05]  /*1800*/  BSYNC.RECONVERGENT B1 ;  /* 0x0000000000017941 */ /* 0x000fea0003800200 */
.L_x_327:
[----:B------:R-:W-:Y:S01]  /*1810*/  BAR.SYNC.DEFER_BLOCKING 0x0 ;  /* 0x0000000000007b1d */ /* 0x000fe20000010000 */
[----:B------:R-:W-:-:S13]  /*1820*/  ISETP.NE.AND P1, PT, R10, RZ, PT ;  /* 0x000000ff0a00720c */ /* 0x000fda0003f25270 */
[----:B------:R-:W-:Y:S05]  /*1830*/  @P1 BRA `(.L_x_329) ;  /* 0x0000005000201947 */ /* 0x000fea0003800000 */
[----:B-1--4-:R-:W1:Y:S01]  /*1840*/  S2R R3, SR_CgaCtaId ;  /* 0x0000000000037919 */ /* 0x012e620000008800 */
[----:B------:R-:W-:Y:S01]  /*1850*/  MOV R20, 0x400 ;  /* 0x0000040000147802 */ /* 0x000fe20000000f00 */
[----:B------:R-:W-:Y:S03]  /*1860*/  BSSY.RECONVERGENT B1, `(.L_x_330) ;  /* 0x000001a000017945 */ /* 0x000fe60003800200 */
[----:B-1----:R-:W-:-:S05]  /*1870*/  LEA R20, R3, R20, 0x18 ;  /* 0x0000001403147211 */ /* 0x002fca00078ec0ff */
[----:B------:R-:W1:Y:S04]  /*1880*/  LDS.64 R16, [R20+0x18] ;  /* 0x0000180014107984 */ /* 0x000e680000000a00 */
[----:B--2---:R-:W2:Y:S04]  /*1890*/  LDS.128 R8, [R20+0x20] ;  /* 0x0000200014087984 */ /* 0x004ea80000000c00 */
[----:B------:R4:W4:Y:S04]  /*18a0*/  LDS.64 R2, [R20+0x80] ;  /* 0x0000800014027984 */ /* 0x0009280000000a00 */
[----:B0--3--:R0:W3:Y:S01]  /*18b0*/  LDS.128 R12, [R20+0x30] ;  /* 0x00003000140c7984 */ /* 0x0090e20000000c00 */
[----:B-1----:R-:W-:Y:S01]  /*18c0*/  DSETP.GEU.AND P0, PT, R6, R16, PT ;  /* 0x000000100600722a */ /* 0x002fe20003f0e000 */
[----:B------:R-:W-:-:S02]  /*18d0*/  IMAD.MOV.U32 R22, RZ, RZ, R16 ;  /* 0x000000ffff167224 */ /* 0x000fc400078e0010 */
[----:B------:R-:W-:Y:S02]  /*18e0*/  IMAD.MOV.U32 R23, RZ, RZ, R17 ;  /* 0x000000ffff177224 */ /* 0x000fe400078e0011 */
[----:B--2---:R-:W-:Y:S02]  /*18f0*/  IMAD.MOV.U32 R24, RZ, RZ, R8 ;  /* 0x000000ffff187224 */ /* 0x004fe400078e0008 */
[----:B------:R-:W-:-:S07]  /*1900*/  IMAD.MOV.U32 R25, RZ, RZ, R9 ;  /* 0x000000ffff197224 */ /* 0x000fce00078e0009 */
[----:B0--34-:R-:W-:Y:S05]  /*1910*/  @!P0 BRA `(.L_x_331) ;  /* 0x0000000000388947 */ /* 0x019fea0003800000 */
[----:B------:R-:W-:Y:S01]  /*1920*/  DSETP.GEU.AND P0, PT, R16, R6, PT ;  /* 0x000000061000722a */ /* 0x000fe20003f0e000 */
[----:B------:R-:W-:Y:S01]  /*1930*/  IMAD.MOV.U32 R22, RZ, RZ, R6 ;  /* 0x000000ffff167224 */ /* 0x000fe200078e0006 */
[----:B------:R-:W-:Y:S01]  /*1940*/  MOV R25, R5 ;  /* 0x0000000500197202 */ /* 0x000fe20000000f00 */
[----:B------:R-:W-:Y:S02]  /*1950*/  IMAD.MOV.U32 R23, RZ, RZ, R7 ;  /* 0x000000ffff177224 */ /* 0x000fe400078e0007 */
[----:B------:R-:W-:-:S09]  /*1960*/  IMAD.MOV.U32 R24, RZ, RZ, R4 ;  /* 0x000000ffff187224 */ /* 0x000fd200078e0004 */
        /* <DEDUP_REMOVED lines=9> */
.L_x_331:
[----:B------:R-:W-:Y:S05]  /*1a00*/  BSYNC.RECONVERGENT B1 ;  /* 0x0000000000017941 */ /* 0x000fea0003800200 */
.L_x_330:
        /* <DEDUP_REMOVED lines=23> */
.L_x_333:
[----:B------:R-:W-:Y:S05]  /*1b80*/  BSYNC.RECONVERGENT B1 ;  /* 0x0000000000017941 */ /* 0x000fea0003800200 */
.L_x_332:
        /* <DEDUP_REMOVED lines=21> */
.L_x_335:
[----:B------:R-:W-:Y:S05]  /*1ce0*/  BSYNC.RECONVERGENT B1 ;  /* 0x0000000000017941 */ /* 0x000fea0003800200 */
.L_x_334:
        /* <DEDUP_REMOVED lines=23> */
.L_x_337:
[----:B------:R-:W-:Y:S05]  /*1e60*/  BSYNC.RECONVERGENT B1 ;  /* 0x0000000000017941 */ /* 0x000fea0003800200 */
.L_x_336:
        /* <DEDUP_REMOVED lines=21> */
.L_x_339:
[----:B------:R-:W-:Y:S05]  /*1fc0*/  BSYNC.RECONVERGENT B1 ;  /* 0x0000000000017941 */ /* 0x000fea0003800200 */
.L_x_338:
        /* <DEDUP_REMOVED lines=21> */
.L_x_341:
[----:B------:R-:W-:Y:S05]  /*2120*/  BSYNC.RECONVERGENT B1 ;  /* 0x0000000000017941 */ /* 0x000fea0003800200 */
.L_x_340:
        /* <DEDUP_REMOVED lines=21> */
.L_x_316:
[----:B------:R-:W0:Y:S01]  /*2280*/  S2R R2, SR_LANEID ;  /* 0x0000000000027919 */ /* 0x000e220000000000 */
[----:B------:R-:W-:Y:S01]  /*2290*/  LOP3.LUT R3, R10, 0x3e0, RZ, 0xc0, !PT ;  /* 0x000003e00a037812 */ /* 0x000fe200078ec0ff */
[----:B------:R-:W-:Y:S01]  /*22a0*/  BSSY.RECONVERGENT B1, `(.L_x_342) ;  /* 0x0000024000017945 */ /* 0x000fe20003800200 */
[----:B------:R-:W-:Y:S02]  /*22b0*/  IMAD.MOV.U32 R18, RZ, RZ, R21 ;  /* 0x000000ffff127224 */ /* 0x000fe400078e0015 */
[----:B------:R-:W-:Y:S01]  /*22c0*/  LOP3.LUT R6, RZ, R3, RZ, 0x33, !PT ;  /* 0x00000003ff067212 */ /* 0x000fe200078e33ff */
[----:B------:R-:W-:Y:S02]  /*22d0*/  VIADD R4, R3, 0x20 ;  /* 0x0000002003047836 */ /* 0x000fe40000000000 */
[----:B------:R-:W-:Y:S02]  /*22e0*/  IMAD.MOV.U32 R22, RZ, RZ, R20 ;  /* 0x000000ffff167224 */ /* 0x000fe400078e0014 */
[----:B------:R-:W-:Y:S01]  /*22f0*/  IMAD.IADD R3, R9, 0x1, R6 ;  /* 0x0000000109037824 */ /* 0x000fe200078e0206 */
[----:B------:R-:W-:Y:S01]  /*2300*/  ISETP.GT.AND P0, PT, R4, R9, PT ;  /* 0x000000090400720c */ /* 0x000fe20003f04270 */
[----:B-----5:R-:W-:-:S02]  /*2310*/  IMAD.MOV.U32 R4, RZ, RZ, R14 ;  /* 0x000000ffff047224 */ /* 0x020fc400078e000e */
[----:B------:R-:W-:Y:S01]  /*2320*/  IMAD.MOV.U32 R5, RZ, RZ, R15 ;  /* 0x000000ffff057224 */ /* 0x000fe200078e000f */
[----:B------:R-:W-:-:S05]  /*2330*/  SEL R3, R3, 0x1f, P0 ;  /* 0x0000001f03037807 */ /* 0x000fca0000000000 */
[----:B------:R1:W2:Y:S04]  /*2340*/  SHFL.DOWN PT, R6, R14, 0x1, R3 ;  /* 0x082000000e067989 */ /* 0x0002a800000e0003 */
[----:B------:R1:W3:Y:S04]  /*2350*/  SHFL.DOWN PT, R7, R15, 0x1, R3 ;  /* 0x082000000f077989 */ /* 0x0002e800000e0003 */
[----:B------:R1:W4:Y:S01]  /*2360*/  SHFL.DOWN PT, R8, R21, 0x1, R3 ;  /* 0x0820000015087989 */ /* 0x00032200000e0003 */
[----:B0-----:R-:W-:-:S03]  /*2370*/  ISETP.GE.AND P0, PT, R2, R3, PT ;  /* 0x000000030200720c */ /* 0x001fc60003f06270 */
[----:B------:R1:W0:Y:S10]  /*2380*/  SHFL.DOWN PT, R11, R20, 0x1, R3 ;  /* 0x08200000140b7989 */ /* 0x00023400000e0003 */
[----:B-12---:R-:W-:Y:S05]  /*2390*/  @P0 BRA `(.L_x_343) ;  /* 0x0000000000500947 */ /* 0x006fea0003800000 */
[----:B---3--:R-:W-:Y:S01]  /*23a0*/  DSETP.GEU.AND P0, PT, R14, R6, PT ;  /* 0x000000060e00722a */ /* 0x008fe20003f0e000 */
[----:B----4-:R-:W-:Y:S02]  /*23b0*/  IMAD.MOV.U32 R18, RZ, RZ, R8 ;  /* 0x000000ffff127224 */ /* 0x010fe400078e0008 */
        /* <DEDUP_REMOVED lines=18> */
.L_x_343:
[----:B------:R-:W-:Y:S05]  /*24e0*/  BSYNC.RECONVERGENT B1 ;  /* 0x0000000000017941 */ /* 0x000fea0003800200 */
.L_x_342:
[----:B------:R-:W-:Y:S01]  /*24f0*/  IADD3 R6, PT, PT, R2, 0x2, RZ ;  /* 0x0000000202067810 */ /* 0x000fe20007ffe0ff */
[----:B------:R1:W2:Y:S01]  /*2500*/  SHFL.DOWN PT, R12, R4, 0x2, R3 ;  /* 0x08400000040c7989 */ /* 0x0002a200000e0003 */
[----:B------:R-:W-:Y:S01]  /*2510*/  BSSY.RECONVERGENT B1, `(.L_x_344) ;  /* 0x000001e000017945 */ /* 0x000fe20003800200 */
[----:B----4-:R-:W-:Y:S01]  /*2520*/  IMAD.MOV.U32 R8, RZ, RZ, R18 ;  /* 0x000000ffff087224 */ /* 0x010fe200078e0012 */
[----:B------:R-:W-:Y:S01]  /*2530*/  ISETP.GT.AND P0, PT, R6, R3, PT ;  /* 0x000000030600720c */ /* 0x000fe20003f04270 */
[----:B------:R1:W4:Y:S01]  /*2540*/  SHFL.DOWN PT, R13, R5, 0x2, R3 ;  /* 0x08400000050d7989 */ /* 0x00032200000e0003 */
[----:B------:R-:W-:Y:S02]  /*2550*/  IMAD.MOV.U32 R16, RZ, RZ, R22 ;  /* 0x000000ffff107224 */ /* 0x000fe400078e0016 */
[----:B------:R-:W-:Y:S01]  /*2560*/  IMAD.MOV.U32 R6, RZ, RZ, R4 ;  /* 0x000000ffff067224 */ /* 0x000fe200078e0004 */
[----:B0-----:R1:W0:Y:S01]  /*2570*/  SHFL.DOWN PT, R11, R18, 0x2, R3 ;  /* 0x08400000120b7989 */ /* 0x00122200000e0003 */
[----:B---3--:R-:W-:-:S03]  /*2580*/  IMAD.MOV.U32 R7, RZ, RZ, R5 ;  /* 0x000000ffff077224 */ /* 0x008fc600078e0005 */
[----:B------:R1:W3:Y:S04]  /*2590*/  SHFL.DOWN PT, R15, R22, 0x2, R3 ;  /* 0x08400000160f7989 */ /* 0x0002e800000e0003 */
[----:B------:R-:W-:Y:S05]  /*25a0*/  @P0 BRA `(.L_x_345) ;  /* 0x0000000000500947 */ /* 0x000fea0003800000 */
[----:B--2-4-:R-:W-:Y:S01]  /*25b0*/  DSETP.GEU.AND P0, PT, R4, R12, PT ;  /* 0x0000000c0400722a */ /* 0x014fe20003f0e000 */
        /* <DEDUP_REMOVED lines=19> */
.L_x_345:
[----:B------:R-:W-:Y:S05]  /*26f0*/  BSYNC.RECONVERGENT B1 ;  /* 0x0000000000017941 */ /* 0x000fea0003800200 */
.L_x_344:
[----:B-1----:R-:W-:Y:S01]  /*2700*/  VIADD R4, R2, 0x4 ;  /* 0x0000000402047836 */ /* 0x002fe20000000000 */
[----:B--2---:R1:W2:Y:S01]  /*2710*/  SHFL.DOWN PT, R12, R6, 0x4, R3 ;  /* 0x08800000060c7989 */ /* 0x0042a200000e0003 */
[----:B------:R-:W-:Y:S01]  /*2720*/  BSSY.RECONVERGENT B1, `(.L_x_346) ;  /* 0x000001e000017945 */ /* 0x000fe20003800200 */
[----:B------:R-:W-:Y:S02]  /*2730*/  IMAD.MOV.U32 R14, RZ, RZ, R8 ;  /* 0x000000ffff0e7224 */ /* 0x000fe400078e0008 */
[----:B------:R-:W-:Y:S01]  /*2740*/  ISETP.GT.AND P0, PT, R4, R3, PT ;  /* 0x000000030400720c */ /* 0x000fe20003f04270 */
[----:B----4-:R1:W4:Y:S01]  /*2750*/  SHFL.DOWN PT, R13, R7, 0x4, R3 ;  /* 0x08800000070d7989 */ /* 0x01032200000e0003 */
[----:B------:R-:W-:Y:S02]  /*2760*/  IMAD.MOV.U32 R18, RZ, RZ, R16 ;  /* 0x000000ffff127224 */ /* 0x000fe400078e0010 */
[----:B------:R-:W-:Y:S01]  /*2770*/  IMAD.MOV.U32 R4, RZ, RZ, R6 ;  /* 0x000000ffff047224 */ /* 0x000fe200078e0006 */
[----:B0-----:R1:W0:Y:S01]  /*2780*/  SHFL.DOWN PT, R11, R8, 0x4, R3 ;  /* 0x08800000080b7989 */ /* 0x00122200000e0003 */
[----:B------:R-:W-:-:S03]  /*2790*/  IMAD.MOV.U32 R5, RZ, RZ, R7 ;  /* 0x000000ffff057224 */ /* 0x000fc600078e0007 */
[----:B---3--:R1:W3:Y:S04]  /*27a0*/  SHFL.DOWN PT, R15, R16, 0x4, R3 ;  /* 0x08800000100f7989 */ /* 0x0082e800000e0003 */
        /* <DEDUP_REMOVED lines=21> */
.L_x_347:
[----:B------:R-:W-:Y:S05]  /*2900*/  BSYNC.RECONVERGENT B1 ;  /* 0x0000000000017941 */ /* 0x000fea0003800200 */
.L_x_346:
[----:B-1----:R-:W-:Y:S01]  /*2910*/  VIADD R8, R2, 0x8 ;  /* 0x0000000802087836 */ /* 0x002fe20000000000 */
[----:B------:R1:W1:Y:S01]  /*2920*/  SHFL.DOWN PT, R6, R4, 0x8, R3 ;  /* 0x0900000004067989 */ /* 0x00026200000e0003 */
[----:B------:R-:W-:Y:S01]  /*2930*/  BSSY.RECONVERGENT B1, `(.L_x_348) ;  /* 0x000001e000017945 */ /* 0x000fe20003800200 */
[----:B------:R-:W-:Y:S02]  /*2940*/  IMAD.MOV.U32 R16, RZ, RZ, R18 ;  /* 0x000000ffff107224 */ /* 0x000fe400078e0012 */
[----:B------:R-:W-:Y:S01]  /*2950*/  ISETP.GT.AND P0, PT, R8, R3, PT ;  /* 0x000000030800720c */ /* 0x000fe20003f04270 */
[----:B------:R1:W1:Y:S01]  /*2960*/  SHFL.DOWN PT, R7, R5, 0x8, R3 ;  /* 0x0900000005077989 */ /* 0x00026200000e0003 */
[----:B------:R-:W-:Y:S02]  /*2970*/  IMAD.MOV.U32 R8, RZ, RZ, R14 ;  /* 0x000000ffff087224 */ /* 0x000fe400078e000e */
[----:B--2---:R-:W-:Y:S01]  /*2980*/  IMAD.MOV.U32 R12, RZ, RZ, R4 ;  /* 0x000000ffff0c7224 */ /* 0x004fe200078e0004 */
[----:B0-----:R0:W2:Y:S01]  /*2990*/  SHFL.DOWN PT, R11, R14, 0x8, R3 ;  /* 0x090000000e0b7989 */ /* 0x0010a200000e0003 */
[----:B----4-:R-:W-:-:S03]  /*29a0*/  IMAD.MOV.U32 R13, RZ, RZ, R5 ;  /* 0x000000ffff0d7224 */ /* 0x010fc600078e0005 */
[----:B---3--:R0:W3:Y:S04]  /*29b0*/  SHFL.DOWN PT, R15, R18, 0x8, R3 ;  /* 0x09000000120f7989 */ /* 0x0080e800000e0003 */
[----:B------:R-:W-:Y:S05]  /*29c0*/  @P0 BRA `(.L_x_349) ;  /* 0x0000000000500947 */ /* 0x000fea0003800000 */
[----:B-1----:R-:W-:Y:S01]  /*29d0*/  DSETP.GEU.AND P0, PT, R4, R6, PT ;  /* 0x000000060400722a */ /* 0x002fe20003f0e000 */
[----:B--2---:R-:W-:Y:S02]  /*29e0*/  IMAD.MOV.U32 R8, RZ, RZ, R11 ;  /* 0x000000ffff087224 */ /* 0x004fe400078e000b */
        /* <DEDUP_REMOVED lines=18> */
.L_x_349:
[----:B------:R-:W-:Y:S05]  /*2b10*/  BSYNC.RECONVERGENT B1 ;  /* 0x0000000000017941 */ /* 0x000fea0003800200 */
.L_x_348:
[----:B-1----:R-:W-:Y:S01]  /*2b20*/  VIADD R4, R2, 0x10 ;  /* 0x0000001002047836 */ /* 0x002fe20000000000 */
[----:B0-----:R0:W1:Y:S01]  /*2b30*/  SHFL.DOWN PT, R14, R12, 0x10, R3 ;  /* 0x0a0000000c0e7989 */ /* 0x00106200000e0003 */
[----:B------:R-:W-:Y:S01]  /*2b40*/  BSSY.RECONVERGENT B1, `(.L_x_350) ;  /* 0x000001e000017945 */ /* 0x000fe20003800200 */
[----:B------:R-:W-:Y:S02]  /*2b50*/  IMAD.MOV.U32 R5, RZ, RZ, R16 ;  /* 0x000000ffff057224 */ /* 0x000fe400078e0010 */
[----:B------:R-:W-:Y:S01]  /*2b60*/  ISETP.GT.AND P0, PT, R4, R3, PT ;  /* 0x000000030400720c */ /* 0x000fe20003f04270 */
[----:B---3--:R0:W3:Y:S01]  /*2b70*/  SHFL.DOWN PT, R15, R13, 0x10, R3 ;  /* 0x0a0000000d0f7989 */ /* 0x0080e200000e0003 */
[----:B------:R-:W-:Y:S02]  /*2b80*/  IMAD.MOV.U32 R4, RZ, RZ, R8 ;  /* 0x000000ffff047224 */ /* 0x000fe400078e0008 */
[----:B------:R-:W-:Y:S01]  /*2b90*/  IMAD.MOV.U32 R6, RZ, RZ, R12 ;  /* 0x000000ffff067224 */ /* 0x000fe200078e000c */
[----:B--2---:R0:W2:Y:S01]  /*2ba0*/  SHFL.DOWN PT, R11, R8, 0x10, R3 ;  /* 0x0a000000080b7989 */ /* 0x0040a200000e0003 */
[----:B------:R-:W-:-:S03]  /*2bb0*/  IMAD.MOV.U32 R7, RZ, RZ, R13 ;  /* 0x000000ffff077224 */ /* 0x000fc600078e000d */
[----:B------:R0:W4:Y:S04]  /*2bc0*/  SHFL.DOWN PT, R17, R16, 0x10, R3 ;  /* 0x0a00000010117989 */ /* 0x00012800000e0003 */
        /* <DEDUP_REMOVED lines=21> */
.L_x_351:
[----:B------:R-:W-:Y:S05]  /*2d20*/  BSYNC.RECONVERGENT B1 ;  /* 0x0000000000017941 */ /* 0x000fea0003800200 */
.L_x_350:
[----:B------:R-:W-:Y:S01]  /*2d30*/  ISETP.NE.AND P0, PT, R2, RZ, PT ;  /* 0x000000ff0200720c */ /* 0x000fe20003f05270 */
[----:B------:R-:W-:-:S12]  /*2d40*/  BSSY.RECONVERGENT B1, `(.L_x_352) ;  /* 0x000000a000017945 */ /* 0x000fd80003800200 */
[----:B------:R-:W-:Y:S05]  /*2d50*/  @P0 BRA `(.L_x_353) ;  /* 0x0000000000200947 */ /* 0x000fea0003800000 */
[----:B0-----:R-:W0:Y:S01]  /*2d60*/  S2R R8, SR_CgaCtaId ;  /* 0x0000000000087919 */ /* 0x001e220000008800 */
[----:B------:R-:W-:Y:S02]  /*2d70*/  MOV R3, 0x400 ;  /* 0x0000040000037802 */ /* 0x000fe40000000f00 */
[----:B------:R-:W-:-:S04]  /*2d80*/  SHF.R.U32.HI R2, RZ, 0x1, R10 ;  /* 0x00000001ff027819 */ /* 0x000fc8000001160a */
[----:B------:R-:W-:Y:S02]  /*2d90*/  LOP3.LUT R2, R2, 0x1f0, RZ, 0xc0, !PT ;  /* 0x000001f002027812 */ /* 0x000fe400078ec0ff */
[----:B0-----:R-:W-:-:S05]  /*2da0*/  LEA R3, R8, R3, 0x18 ;  /* 0x0000000308037211 */ /* 0x001fca00078ec0ff */
[----:B------:R-:W-:-:S05]  /*2db0*/  IMAD.IADD R3, R2, 0x1, R3 ;  /* 0x0000000102037824 */ /* 0x000fca00078e0203 */
[----:B------:R0:W-:Y:S04]  /*2dc0*/  STS.64 [R3+0x10], R4 ;  /* 0x0000100403007388 */ /* 0x0001e80000000a00 */
[----:B------:R0:W-:Y:S02]  /*2dd0*/  STS.64 [R3+0x8], R6 ;  /* 0x0000080603007388 */ /* 0x0001e40000000a00 */
.L_x_353:
[----:B------:R-:W-:Y:S05]  /*2de0*/  BSYNC.RECONVERGENT B1 ;  /* 0x0000000000017941 */ /* 0x000fea0003800200 */
.L_x_352:
[----:B------:R-:W-:Y:S01]  /*2df0*/  BAR.SYNC.DEFER_BLOCKING 0x0 ;  /* 0x0000000000007b1d */ /* 0x000fe20000010000 */
[----:B------:R-:W-:-:S13]  /*2e00*/  ISETP.NE.AND P1, PT, R10, RZ, PT ;  /* 0x000000ff0a00720c */ /* 0x000fda0003f25270 */
[----:B------:R-:W-:Y:S05]  /*2e10*/  @P1 BRA `(.L_x_329) ;  /* 0x0000003800a81947 */ /* 0x000fea0003800000 */
[----:B------:R-:W-:Y:S01]  /*2e20*/  ISETP.GE.AND P0, PT, R9, 0x21, PT ;  /* 0x000000210900780c */ /* 0x000fe20003f06270 */
[----:B0-----:R-:W-:Y:S02]  /*2e30*/  IMAD.MOV.U32 R13, RZ, RZ, R4 ;  /* 0x000000ffff0d7224 */ /* 0x001fe400078e0004 */
[----:B------:R-:W-:Y:S02]  /*2e40*/  IMAD.MOV.U32 R8, RZ, RZ, R5 ;  /* 0x000000ffff087224 */ /* 0x000fe400078e0005 */
[----:B------:R-:W-:Y:S02]  /*2e50*/  IMAD.MOV.U32 R2, RZ, RZ, R6 ;  /* 0x000000ffff027224 */ /* 0x000fe400078e0006 */
[----:B------:R-:W-:-:S06]  /*2e60*/  IMAD.MOV.U32 R3, RZ, RZ, R7 ;  /* 0x000000ffff037224 */ /* 0x000fcc00078e0007 */
[----:B------:R-:W-:Y:S05]  /*2e70*/  @!P0 BRA `(.L_x_354) ;  /* 0x00000000006c8947 */ /* 0x000fea0003800000 */
[----:B------:R-:W0:Y:S01]  /*2e80*/  S2UR UR5, SR_CgaCtaId ;  /* 0x00000000000579c3 */ /* 0x000e220000008800 */
[----:B------:R-:W-:Y:S01]  /*2e90*/  UMOV UR4, 0x400 ;  /* 0x0000040000047882 */ /* 0x000fe20000000000 */
[----:B------:R-:W-:Y:S01]  /*2ea0*/  BSSY.RECONVERGENT B1, `(.L_x_354) ;  /* 0x0000018000017945 */ /* 0x000fe20003800200 */
[----:B0-----:R-:W-:-:S09]  /*2eb0*/  ULEA UR4, UR5, UR4, 0x18 ;  /* 0x0000000405047291 */ /* 0x001fd2000f8ec0ff */
[----:B--2---:R-:W0:Y:S04]  /*2ec0*/  LDS.64 R10, [UR4+0x18] ;  /* 0x00001804ff0a7984 */ /* 0x004e280008000a00 */
[----:B-1-3--:R-:W1:Y:S01]  /*2ed0*/  LDS.64 R14, [UR4+0x20] ;  /* 0x00002004ff0e7984 */ /* 0x00ae620008000a00 */
[----:B0-----:R-:W-:Y:S01]  /*2ee0*/  DSETP.GEU.AND P0, PT, R6, R10, PT ;  /* 0x0000000a0600722a */ /* 0x001fe20003f0e000 */
[----:B------:R-:W-:Y:S02]  /*2ef0*/  IMAD.MOV.U32 R2, RZ, RZ, R10 ;  /* 0x000000ffff027224 */ /* 0x000fe400078e000a */
[----:B------:R-:W-:Y:S02]  /*2f00*/  IMAD.MOV.U32 R3, RZ, RZ, R11 ;  /* 0x000000ffff037224 */ /* 0x000fe400078e000b */
[----:B-1----:R-:W-:-:S02]  /*2f10*/  IMAD.MOV.U32 R13, RZ, RZ, R14 ;  /* 0x000000ffff0d7224 */ /* 0x002fc400078e000e */
[----:B------:R-:W-:-:S07]  /*2f20*/  IMAD.MOV.U32 R8, RZ, RZ, R15 ;  /* 0x000000ffff087224 */ /* 0x000fce00078e000f */
[----:B------:R-:W-:Y:S05]  /*2f30*/  @!P0 BRA `(.L_x_355) ;  /* 0x0000000000388947 */ /* 0x000fea0003800000 */
        /* <DEDUP_REMOVED lines=14> */
.L_x_355:
[----:B------:R-:W-:Y:S05]  /*3020*/  BSYNC.RECONVERGENT B1 ;  /* 0x0000000000017941 */ /* 0x000fea0003800200 */
.L_x_354:
[----:B------:R-:W-:Y:S01]  /*3030*/  ISETP.GE.AND P0, PT, R9, 0x41, PT ;  /* 0x000000410900780c */ /* 0x000fe20003f06270 */
[----:B--2---:R-:W-:Y:S02]  /*3040*/  IMAD.MOV.U32 R11, RZ, RZ, R13 ;  /* 0x000000ffff0b7224 */ /* 0x004fe400078e000d */
        /* <DEDUP_REMOVED lines=8> */
[----:B------:R-:W0:Y:S04]  /*30d0*/  LDS.64 R6, [UR4+0x28] ;  /* 0x00002804ff067984 */ /* 0x000e280008000a00 */
        /* <DEDUP_REMOVED lines=21> */
.L_x_357:
[----:B------:R-:W-:Y:S05]  /*3230*/  BSYNC.RECONVERGENT B1 ;  /* 0x0000000000017941 */ /* 0x000fea0003800200 */
.L_x_356:
[----:B------:R-:W-:Y:S01]  /*3240*/  ISETP.GE.AND P0, PT, R9, 0x61, PT ;  /* 0x000000610900780c */ /* 0x000fe20003f06270 */
[----:B------:R-:W-:Y:S02]  /*3250*/  IMAD.MOV.U32 R13, RZ, RZ, R11 ;  /* 0x000000ffff0d7224 */ /* 0x000fe400078e000b */
        /* <DEDUP_REMOVED lines=30> */
.L_x_359:
[----:B------:R-:W-:Y:S05]  /*3440*/  BSYNC.RECONVERGENT B1 ;  /* 0x0000000000017941 */ /* 0x000fea0003800200 */
.L_x_358:
        /* <DEDUP_REMOVED lines=32> */
.L_x_361:
[----:B------:R-:W-:Y:S05]  /*3650*/  BSYNC.RECONVERGENT B1 ;  /* 0x0000000000017941 */ /* 0x000fea0003800200 */
.L_x_360:
        /* <DEDUP_REMOVED lines=32> */
.L_x_363:
[----:B------:R-:W-:Y:S05]  /*3860*/  BSYNC.RECONVERGENT B1 ;  /* 0x0000000000017941 */ /* 0x000fea0003800200 */
.L_x_362:
        /* <DEDUP_REMOVED lines=32> */
.L_x_365:
[----:B------:R-:W-:Y:S05]  /*3a70*/  BSYNC.RECONVERGENT B1 ;  /* 0x0000000000017941 */ /* 0x000fea0003800200 */
.L_x_364:
[----:B------:R-:W-:Y:S01]  /*3a80*/  ISETP.GE.AND P0, PT, R9, 0xe1, PT ;  /* 0x000000e10900780c */ /* 0x000fe20003f06270 */
[----:B------:R-:W-:Y:S01]  /*3a90*/  IMAD.MOV.U32 R5, RZ, RZ, R10 ;  /* 0x000000ffff057224 */ /* 0x000fe200078e000a */
[----:B------:R-:W-:Y:S01]  /*3aa0*/  MOV R4, R11 ;  /* 0x0000000b00047202 */ /* 0x000fe20000000f00 */
[----:B------:R-:W-:Y:S02]  /*3ab0*/  IMAD.MOV.U32 R6, RZ, RZ, R2 ;  /* 0x000000ffff067224 */ /* 0x000fe400078e0002 */
[----:B------:R-:W-:-:S08]  /*3ac0*/  IMAD.MOV.U32 R7, RZ, RZ, R3 ;  /* 0x000000ffff077224 */ /* 0x000fd000078e0003 */
[----:B------:R-:W-:Y:S05]  /*3ad0*/  @!P0 BRA `(.L_x_329) ;  /* 0x0000002c00788947 */ /* 0x000fea0003800000 */
[----:B------:R-:W0:Y:S01]  /*3ae0*/  S2UR UR5, SR_CgaCtaId ;  /* 0x00000000000579c3 */ /* 0x000e220000008800 */
[----:B------:R-:W-:Y:S02]  /*3af0*/  UMOV UR4, 0x400 ;  /* 0x0000040000047882 */ /* 0x000fe40000000000 */
[----:B0-----:R-:W-:-:S09]  /*3b00*/  ULEA UR4, UR5, UR4, 0x18 ;  /* 0x0000000405047291 */ /* 0x001fd2000f8ec0ff */
[----:B------:R-:W0:Y:S04]  /*3b10*/  LDS.64 R8, [UR4+0x78] ;  /* 0x00007804ff087984 */ /* 0x000e280008000a00 */
[----:B------:R-:W2:Y:S01]  /*3b20*/  LDS.64 R12, [UR4+0x80] ;  /* 0x00008004ff0c7984 */ /* 0x000ea20008000a00 */
[----:B0-----:R-:W-:Y:S01]  /*3b30*/  DSETP.GEU.AND P0, PT, R2, R8, PT ;  /* 0x000000080200722a */ /* 0x001fe20003f0e000 */
[----:B------:R-:W-:Y:S02]  /*3b40*/  IMAD.MOV.U32 R6, RZ, RZ, R8 ;  /* 0x000000ffff067224 */ /* 0x000fe400078e0008 */
[----:B------:R-:W-:Y:S02]  /*3b50*/  IMAD.MOV.U32 R7, RZ, RZ, R9 ;  /* 0x000000ffff077224 */ /* 0x000fe400078e0009 */
[----:B--2---:R-:W-:-:S02]  /*3b60*/  IMAD.MOV.U32 R4, RZ, RZ, R12 ;  /* 0x000000ffff047224 */ /* 0x004fc400078e000c */
        /* <DEDUP_REMOVED lines=17> */
.L_x_297:
[----:B------:R-:W0:Y:S01]  /*3c80*/  S2R R3, SR_TID.X ;  /* 0x0000000000037919 */ /* 0x000e220000002100 */
[----:B------:R-:W1:Y:S02]  /*3c90*/  LDCU.128 UR12, c[0x0][0x380] ;  /* 0x00007000ff0c77ac */ /* 0x000e640008000c00 */
[----:B-1----:R-:W-:Y:S02]  /*3ca0*/  IMAD.U32 R2, RZ, RZ, UR12 ;  /* 0x0000000cff027e24 */ /* 0x002fe4000f8e00ff */
[----:B------:R-:W-:Y:S01]  /*3cb0*/  IMAD.U32 R4, RZ, RZ, UR13 ;  /* 0x0000000dff047e24 */ /* 0x000fe2000f8e00ff */
[----:B0-----:R-:W-:-:S05]  /*3cc0*/  IADD3 R5, P0, PT, R8, R3, RZ ;  /* 0x0000000308057210 */ /* 0x001fca0007f1e0ff */
[----:B------:R-:W-:Y:S01]  /*3cd0*/  IMAD.X R6, RZ, RZ, RZ, P0 ;  /* 0x000000ffff067224 */ /* 0x000fe200000e06ff */
[----:B------:R-:W-:-:S04]  /*3ce0*/  LEA R20, P0, R5, R2, 0x3 ;  /* 0x0000000205147211 */ /* 0x000fc800078018ff */
[----:B------:R-:W-:-:S05]  /*3cf0*/  LEA.HI.X R21, R5, R4, R6, 0x3, P0 ;  /* 0x0000000405157211 */ /* 0x000fca00000f1c06 */
[----:B------:R-:W2:Y:S04]  /*3d00*/  LDG.E.64 R6, desc[UR10][R20.64] ;  /* 0x0000000a14067981 */ /* 0x000ea8000c1e1b00 */
[----:B------:R-:W2:Y:S04]  /*3d10*/  LDG.E.64 R14, desc[UR10][R20.64+0x800] ;  /* 0x0008000a140e7981 */ /* 0x000ea8000c1e1b00 */
[----:B------:R-:W3:Y:S04]  /*3d20*/  LDG.E.64 R18, desc[UR10][R20.64+0x1000] ;  /* 0x0010000a14127981 */ /* 0x000ee8000c1e1b00 */
[----:B------:R-:W4:Y:S04]  /*3d30*/  LDG.E.64 R12, desc[UR10][R20.64+0x1800] ;  /* 0x0018000a140c7981 */ /* 0x000f28000c1e1b00 */
[----:B------:R-:W5:Y:S01]  /*3d40*/  LDG.E.64 R10, desc[UR10][R20.64+0x2000] ;  /* 0x0020000a140a7981 */ /* 0x000f62000c1e1b00 */
[----:B------:R-:W-:Y:S01]  /*3d50*/  IMAD.U32 R5, RZ, RZ, UR14 ;  /* 0x0000000eff057e24 */ /* 0x000fe2000f8e00ff */
[----:B------:R-:W-:Y:S01]  /*3d60*/  LOP3.LUT R9, R3, 0x400, RZ, 0xfc, !PT ;  /* 0x0000040003097812 */ /* 0x000fe200078efcff */
[----:B------:R-:W-:Y:S01]  /*3d70*/  BSSY.RECONVERGENT B1, `(.L_x_366) ;  /* 0x0000020000017945 */ /* 0x000fe20003800200 */
[----:B------:R-:W-:-:S04]  /*3d80*/  ISETP.LE.U32.AND P0, PT, R25, UR6, PT ;  /* 0x0000000619007c0c */ /* 0x000fc8000bf03070 */
[----:B------:R-:W-:Y:S01]  /*3d90*/  ISETP.GE.U32.AND.EX P0, PT, RZ, R16, PT, P0 ;  /* 0x00000010ff00720c */ /* 0x000fe20003f06100 */
[----:B--2---:R-:W-:-:S06]  /*3da0*/  DSETP.GEU.AND P3, PT, R6, R14, PT ;  /* 0x0000000e0600722a */ /* 0x004fcc0003f6e000 */
[----:B------:R-:W-:Y:S02]  /*3db0*/  FSEL R6, R6, R14, P3 ;  /* 0x0000000e06067208 */ /* 0x000fe40001800000 */
[----:B------:R-:W-:-:S06]  /*3dc0*/  FSEL R7, R7, R15, P3 ;  /* 0x0000000f07077208 */ /* 0x000fcc0001800000 */
[----:B---3--:R-:W-:-:S06]  /*3dd0*/  DSETP.GEU.AND P4, PT, R6, R18, PT ;  /* 0x000000120600722a */ /* 0x008fcc0003f8e000 */
[----:B------:R-:W-:Y:S01]  /*3de0*/  FSEL R14, R6, R18, P4 ;  /* 0x00000012060e7208 */ /* 0x000fe20002000000 */
[----:B------:R-:W-:Y:S01]  /*3df0*/  IMAD.U32 R6, RZ, RZ, UR15 ;  /* 0x0000000fff067e24 */ /* 0x000fe2000f8e00ff */
[----:B------:R-:W-:Y:S01]  /*3e00*/  FSEL R15, R7, R19, P4 ;  /* 0x00000013070f7208 */ /* 0x000fe20002000000 */
[----:B------:R-:W-:-:S05]  /*3e10*/  VIADD R18, R3, 0x100 ;  /* 0x0000010003127836 */ /* 0x000fca0000000000 */
[----:B----4-:R-:W-:-:S06]  /*3e20*/  DSETP.GEU.AND P2, PT, R14, R12, PT ;  /* 0x0000000c0e00722a */ /* 0x010fcc0003f4e000 */
[----:B------:R-:W-:Y:S01]  /*3e30*/  FSEL R12, R14, R12, P2 ;  /* 0x0000000c0e0c7208 */ /* 0x000fe20001000000 */
[----:B------:R-:W-:Y:S01]  /*3e40*/  VIADD R14, R3, 0x200 ;  /* 0x00000200030e7836 */ /* 0x000fe20000000000 */
[----:B------:R-:W-:Y:S02]  /*3e50*/  FSEL R13, R15, R13, P2 ;  /* 0x0000000d0f0d7208 */ /* 0x000fe40001000000 */
[----:B------:R-:W-:Y:S02]  /*3e60*/  IADD3 R15, P5, PT, R8, R5, RZ ;  /* 0x00000005080f7210 */ /* 0x000fe40007fbe0ff */
[----:B------:R-:W-:Y:S02]  /*3e70*/  @P4 SEL R14, R3, R18, P3 ;  /* 0x00000012030e4207 */ /* 0x000fe40001800000 */
[----:B-----5:R-:W-:Y:S01]  /*3e80*/  DSETP.GEU.AND P1, PT, R12, R10, PT ;  /* 0x0000000a0c00722a */ /* 0x020fe20003f2e000 */
[----:B------:R-:W-:Y:S01]  /*3e90*/  IMAD.X R17, RZ, RZ, R6, P5 ;  /* 0x000000ffff117224 */ /* 0x000fe200028e0606 */
[----:B------:R-:W-:Y:S01]  /*3ea0*/  IADD3 R7, P5, PT, R9, R15, RZ ;  /* 0x0000000f09077210 */ /* 0x000fe20007fbe0ff */
[----:B------:R-:W-:-:S04]  /*3eb0*/  @!P2 VIADD R14, R3, 0x300 ;  /* 0x00000300030ea836 */ /* 0x000fc80000000000 */
[----:B------:R-:W-:-:S07]  /*3ec0*/  IMAD.X R8, RZ, RZ, R17, P5 ;  /* 0x000000ffff087224 */ /* 0x000fce00028e0611 */
[----:B------:R-:W-:Y:S05]  /*3ed0*/  @!P1 BRA `(.L_x_367) ;  /* 0x0000000000249947 */ /* 0x000fea0003800000 */
[C---:B------:R-:W-:Y:S02]  /*3ee0*/  ISETP.GE.U32.AND P1, PT, R14.reuse, R9, PT ;  /* 0x000000090e00720c */ /* 0x040fe40003f26070 */
[----:B------:R-:W-:Y:S02]  /*3ef0*/  IADD3 R14, P2, PT, R14, R15, RZ ;  /* 0x0000000f0e0e7210 */ /* 0x000fe40007f5e0ff */
[----:B------:R-:W-:-:S03]  /*3f00*/  ISETP.GE.U32.AND.EX P1, PT, RZ, RZ, PT, P1 ;  /* 0x000000ffff00720c */ /* 0x000fc60003f26110 */
[----:B------:R-:W-:-:S10]  /*3f10*/  IMAD.X R9, RZ, RZ, R17, P2 ;  /* 0x000000ffff097224 */ /* 0x000fd400010e0611 */
[----:B------:R-:W-:-:S06]  /*3f20*/  DSETP.LT.OR P1, PT, R10, R12, !P1 ;  /* 0x0000000c0a00722a */ /* 0x000fcc0004f21400 */
[----:B------:R-:W-:Y:S02]  /*3f30*/  FSEL R10, R12, R10, P1 ;  /* 0x0000000a0c0a7208 */ /* 0x000fe40000800000 */
[----:B------:R-:W-:Y:S02]  /*3f40*/  FSEL R11, R13, R11, P1 ;  /* 0x0000000b0d0b7208 */ /* 0x000fe40000800000 */
[----:B------:R-:W-:Y:S02]  /*3f50*/  SEL R7, R14, R7, P1 ;  /* 0x000000070e077207 */ /* 0x000fe40000800000 */
[----:B------:R-:W-:-:S07]  /*3f60*/  SEL R8, R9, R8, P1 ;  /* 0x0000000809087207 */ /* 0x000fce0000800000 */
.L_x_367:
[----:B------:R-:W-:Y:S05]  /*3f70*/  BSYNC.RECONVERGENT B1 ;  /* 0x0000000000017941 */ /* 0x000fea0003800200 */
.L_x_366:
[----:B------:R-:W-:Y:S05]  /*3f80*/  @P0 BRA `(.L_x_368) ;  /* 0x0000001400000947 */ /* 0x000fea0003800000 */
[----:B------:R-:W0:Y:S01]  /*3f90*/  LDCU.64 UR8, c[0x0][0x3e8] ;  /* 0x00007d00ff0877ac */ /* 0x000e220008000a00 */
[----:B------:R-:W-:Y:S01]  /*3fa0*/  ISETP.NE.AND P0, PT, R3, RZ, PT ;  /* 0x000000ff0300720c */ /* 0x000fe20003f05270 */
[----:B------:R-:W-:Y:S01]  /*3fb0*/  BSSY.RECONVERGENT B1, `(.L_x_369) ;  /* 0x0000012000017945 */ /* 0x000fe20003800200 */
[----:B------:R-:W-:Y:S01]  /*3fc0*/  UMOV UR4, 0x8 ;  /* 0x0000000800047882 */ /* 0x000fe20000000000 */
[----:B------:R-:W-:Y:S02]  /*3fd0*/  UMOV UR5, 0x0 ;  /* 0x0000000000057882 */ /* 0x000fe40000000000 */
[----:B0-----:R-:W-:-:S04]  /*3fe0*/  UIMAD.WIDE.U32 UR4, UR8, 0x1, UR4 ;  /* 0x00000001080478a5 */ /* 0x001fc8000f8e0004 */
[----:B------:R-:W-:Y:S02]  /*3ff0*/  UIADD3 UR7, UPT, UPT, UR5, UR9, URZ ;  /* 0x0000000905077290 */ /* 0x000fe4000fffe0ff */
[----:B------:R-:W-:Y:S02]  /*4000*/  IMAD.U32 R13, RZ, RZ, UR5 ;  /* 0x00000005ff0d7e24 */ /* 0x000fe4000f8e00ff */
[----:B------:R-:W-:Y:S02]  /*4010*/  IMAD.U32 R12, RZ, RZ, UR4 ;  /* 0x00000004ff0c7e24 */ /* 0x000fe4000f8e00ff */
[----:B------:R-:W-:Y:S01]  /*4020*/  IMAD.U32 R13, RZ, RZ, UR7 ;  /* 0x00000007ff0d7e24 */ /* 0x000fe2000f8e00ff */
[----:B------:R-:W-:Y:S06]  /*4030*/  @P0 BRA `(.L_x_370) ;  /* 0x0000000000240947 */ /* 0x000fec0003800000 */
[----:B------:R-:W-:Y:S02]  /*4040*/  IMAD.MOV.U32 R18, RZ, RZ, 0x500 ;  /* 0x00000500ff127424 */ /* 0x000fe400078e00ff */
[----:B------:R-:W-:-:S05]  /*4050*/  IMAD.MOV.U32 R19, RZ, RZ, 0x0 ;  /* 0x00000000ff137424 */ /* 0x000fca00078e00ff */
[----:B------:R-:W2:Y:S01]  /*4060*/  ATOMG.E.ADD.64.STRONG.GPU PT, R14, desc[UR10][R12.64], R18 ;  /* 0x800000120c0e79a8 */ /* 0x000ea200081ef50a */
[----:B------:R-:W0:Y:S01]  /*4070*/  S2UR UR5, SR_CgaCtaId ;  /* 0x00000000000579c3 */ /* 0x000e220000008800 */
[----:B------:R-:W-:Y:S02]  /*4080*/  UMOV UR4, 0x400 ;  /* 0x0000040000047882 */ /* 0x000fe40000000000 */
[----:B0-----:R-:W-:Y:S01]  /*4090*/  ULEA UR4, UR5, UR4, 0x18 ;  /* 0x0000000405047291 */ /* 0x001fe2000f8ec0ff */
[----:B--2---:R-:W-:-:S05]  /*40a0*/  IADD3 R14, P0, PT, R14, UR6, RZ ;  /* 0x000000060e0e7c10 */ /* 0x004fca000ff1e0ff */
[----:B------:R-:W-:-:S05]  /*40b0*/  IMAD.X R15, RZ, RZ, R15, P0 ;  /* 0x000000ffff0f7224 */ /* 0x000fca00000e060f */
[----:B------:R0:W-:Y:S03]  /*40c0*/  STS.64 [UR4+0x98], R14 ;  /* 0x0000980eff007988 */ /* 0x0001e60008000a04 */
.L_x_370:
[----:B------:R-:W-:Y:S05]  /*40d0*/  BSYNC.RECONVERGENT B1 ;  /* 0x0000000000017941 */ /* 0x000fea0003800200 */
.L_x_369:
[----:B------:R-:W1:Y:S08]  /*40e0*/  S2UR UR5, SR_CgaCtaId ;  /* 0x00000000000579c3 */ /* 0x000e700000008800 */
[----:B------:R-:W-:Y:S06]  /*40f0*/  BAR.SYNC.DEFER_BLOCKING 0x0 ;  /* 0x0000000000007b1d */ /* 0x000fec0000010000 */
[----:B------:R-:W-:-:S02]  /*4100*/  UMOV UR4, 0x400 ;  /* 0x0000040000047882 */ /* 0x000fc40000000000 */
[----:B-1----:R-:W-:-:S06]  /*4110*/  ULEA UR4, UR5, UR4, 0x18 ;  /* 0x0000000405047291 */ /* 0x002fcc000f8ec0ff */
[----:B------:R-:W-:-:S05]  /*4120*/  IMAD.U32 R9, RZ, RZ, UR4 ;  /* 0x00000004ff097e24 */ /* 0x000fca000f8e00ff */
[----:B------:R-:W0:Y:S02]  /*4130*/  LDS.64 R18, [R9+0x98] ;  /* 0x0000980009127984 */ /* 0x000e240000000a00 */
[----:B0-----:R-:W-:-:S04]  /*4140*/  IADD3 R14, P1, PT, R18, 0x500, RZ ;  /* 0x00000500120e7810 */ /* 0x001fc80007f3e0ff */
[----:B------:R-:W-:Y:S01]  /*4150*/  ISETP.GT.U32.AND P0, PT, R14, R25, PT ;  /* 0x000000190e00720c */ /* 0x000fe20003f04070 */
[----:B------:R-:W-:-:S05]  /*4160*/  IMAD.X R15, RZ, RZ, R19, P1 ;  /* 0x000000ffff0f7224 */ /* 0x000fca00008e0613 */
[----:B------:R-:W-:-:S13]  /*4170*/  ISETP.GT.AND.EX P0, PT, R15, R16, PT, P0 ;  /* 0x000000100f00720c */ /* 0x000fda0003f04300 */
[----:B------:R-:W-:Y:S05]  /*4180*/  @P0 BRA `(.L_x_371) ;  /* 0x0000000400b40947 */ /* 0x000fea0003800000 */
[----:B------:R-:W-:Y:S01]  /*4190*/  BSSY.RECONVERGENT B1, `(.L_x_371) ;  /* 0x000006c000017945 */ /* 0x000fe20003800200 */
[----:B------:R-:W-:Y:S01]  /*41a0*/  IMAD.MOV.U32 R20, RZ, RZ, R10 ;  /* 0x000000ffff147224 */ /* 0x000fe200078e000a */
[----:B------:R-:W0:Y:S01]  /*41b0*/  LDCU.64 UR8, c[0x0][0x398] ;  /* 0x00007300ff0877ac */ /* 0x000e220008000a00 */
[----:B------:R-:W-:Y:S02]  /*41c0*/  IMAD.MOV.U32 R21, RZ, RZ, R11 ;  /* 0x000000ffff157224 */ /* 0x000fe400078e000b */
[----:B------:R-:W-:Y:S01]  /*41d0*/  IMAD.MOV.U32 R15, RZ, RZ, R7 ;  /* 0x000000ffff0f7224 */ /* 0x000fe200078e0007 */
[----:B------:R-:W1:Y:S01]  /*41e0*/  LDCU.128 UR12, c[0x0][0x380] ;  /* 0x00007000ff0c77ac */ /* 0x000e620008000c00 */
[----:B------:R-:W-:-:S07]  /*41f0*/  IMAD.MOV.U32 R14, RZ, RZ, R8 ;  /* 0x000000ffff0e7224 */ /* 0x000fce00078e0008 */
.L_x_374:
[----:B------:R-:W-:Y:S01]  /*4200*/  IADD3 R7, P0, PT, R3, R18, RZ ;  /* 0x0000001203077210 */ /* 0x000fe20007f1e0ff */
[----:B-1----:R-:W-:Y:S02]  /*4210*/  IMAD.U32 R2, RZ, RZ, UR12 ;  /* 0x0000000cff027e24 */ /* 0x002fe4000f8e00ff */
[----:B------:R-:W-:Y:S02]  /*4220*/  IMAD.U32 R4, RZ, RZ, UR13 ;  /* 0x0000000dff047e24 */ /* 0x000fe4000f8e00ff */
[----:B------:R-:W-:Y:S01]  /*4230*/  IMAD.X R25, RZ, RZ, R19, P0 ;  /* 0x000000ffff197224 */ /* 0x000fe200000e0613 */
[----:B------:R-:W-:-:S04]  /*4240*/  LEA R10, P0, R7, R2, 0x3 ;  /* 0x00000002070a7211 */ /* 0x000fc800078018ff */
[----:B------:R-:W-:-:S05]  /*4250*/  LEA.HI.X R11, R7, R4, R25, 0x3, P0 ;  /* 0x00000004070b7211 */ /* 0x000fca00000f1c19 */
[----:B------:R-:W2:Y:S04]  /*4260*/  LDG.E.64 R16, desc[UR10][R10.64] ;  /* 0x0000000a0a107981 */ /* 0x000ea8000c1e1b00 */
[----:B------:R-:W3:Y:S01]  /*4270*/  LDG.E.64 R18, desc[UR10][R10.64+0x800] ;  /* 0x0008000a0a127981 */ /* 0x000ee2000c1e1b00 */
[----:B------:R-:W-:Y:S02]  /*4280*/  IMAD.U32 R5, RZ, RZ, UR14 ;  /* 0x0000000eff057e24 */ /* 0x000fe4000f8e00ff */
[----:B------:R-:W-:-:S03]  /*4290*/  IMAD.U32 R6, RZ, RZ, UR15 ;  /* 0x0000000fff067e24 */ /* 0x000fc6000f8e00ff */
[----:B------:R-:W-:-:S04]  /*42a0*/  IADD3 R24, P0, PT, R7, R5, RZ ;  /* 0x0000000507187210 */ /* 0x000fc80007f1e0ff */
[----:B------:R-:W-:Y:S01]  /*42b0*/  IADD3 R27, P3, PT, R24, 0x100, RZ ;  /* 0x00000100181b7810 */ /* 0x000fe20007f7e0ff */
[----:B------:R-:W-:-:S04]  /*42c0*/  IMAD.X R25, R25, 0x1, R6, P0 ;  /* 0x0000000119197824 */ /* 0x000fc800000e0606 */
[----:B------:R-:W-:Y:S01]  /*42d0*/  IMAD.X R26, RZ, RZ, R25, P3 ;  /* 0x000000ffff1a7224 */ /* 0x000fe200018e0619 */
[----:B--2---:R-:W-:-:S14]  /*42e0*/  DSETP.GEU.AND P2, PT, R20, R16, PT ;  /* 0x000000101400722a */ /* 0x004fdc0003f4e000 */
[----:B------:R-:W-:-:S04]  /*42f0*/  @P2 ISETP.GE.U32.AND P0, PT, R15, R24, PT ;  /* 0x000000180f00220c */ /* 0x000fc80003f06070 */
[----:B------:R-:W-:-:S13]  /*4300*/  @P2 ISETP.GE.AND.EX P0, PT, R14, R25, PT, P0 ;  /* 0x000000190e00220c */ /* 0x000fda0003f06300 */
[----:B------:R-:W-:-:S06]  /*4310*/  @P2 DSETP.LT.OR P0, PT, R16, R20, !P0 ;  /* 0x000000141000222a */ /* 0x000fcc0004701400 */
[----:B------:R-:W-:Y:S02]  /*4320*/  @P2 FSEL R7, R20, R16, P0 ;  /* 0x0000001014072208 */ /* 0x000fe40000000000 */
[----:B------:R-:W-:Y:S02]  /*4330*/  @P2 FSEL R20, R21, R17, P0 ;  /* 0x0000001115142208 */ /* 0x000fe40000000000 */
[C---:B------:R-:W-:Y:S01]  /*4340*/  IADD3 R21, P5, PT, R24.reuse, 0x300, RZ ;  /* 0x0000030018157810 */ /* 0x040fe20007fbe0ff */
[----:B------:R-:W-:Y:S01]  /*4350*/  @P2 IMAD.MOV.U32 R16, RZ, RZ, R7 ;  /* 0x000000ffff102224 */ /* 0x000fe200078e0007 */
[C---:B------:R-:W-:Y:S01]  /*4360*/  IADD3 R7, P6, PT, R24.reuse, 0x400, RZ ;  /* 0x0000040018077810 */ /* 0x040fe20007fde0ff */
[----:B------:R-:W-:Y:S01]  /*4370*/  @P2 IMAD.MOV.U32 R17, RZ, RZ, R20 ;  /* 0x000000ffff112224 */ /* 0x000fe200078e0014 */
[----:B------:R-:W-:Y:S01]  /*4380*/  IADD3 R20, P4, PT, R24, 0x200, RZ ;  /* 0x0000020018147810 */ /* 0x000fe20007f9e0ff */
[--C-:B------:R-:W-:Y:S01]  /*4390*/  IMAD.X R23, RZ, RZ, R25.reuse, P5 ;  /* 0x000000ffff177224 */ /* 0x100fe200028e0619 */
[----:B------:R-:W-:Y:S01]  /*43a0*/  @P2 SEL R24, R15, R24, P0 ;  /* 0x000000180f182207 */ /* 0x000fe20000000000 */
[----:B------:R-:W-:-:S02]  /*43b0*/  IMAD.X R8, RZ, RZ, R25, P6 ;  /* 0x000000ffff087224 */ /* 0x000fc400030e0619 */
[----:B------:R-:W-:Y:S01]  /*43c0*/  IMAD.X R22, RZ, RZ, R25, P4 ;  /* 0x000000ffff167224 */ /* 0x000fe200020e0619 */
[----:B------:R-:W-:Y:S01]  /*43d0*/  @P2 SEL R25, R14, R25, P0 ;  /* 0x000000190e192207 */ /* 0x000fe20000000000 */
[----:B---3--:R-:W-:Y:S01]  /*43e0*/  DSETP.GEU.AND P1, PT, R16, R18, PT ;  /* 0x000000121000722a */ /* 0x008fe20003f2e000 */
[----:B------:R-:W2:-:S13]  /*43f0*/  LDG.E.64 R14, desc[UR10][R10.64+0x1000] ;  /* 0x0010000a0a0e7981 */ /* 0x000e9a000c1e1b00 */
[----:B------:R-:W-:-:S04]  /*4400*/  @P1 ISETP.GE.U32.AND P0, PT, R24, R27, PT ;  /* 0x0000001b1800120c */ /* 0x000fc80003f06070 */
[----:B------:R-:W-:-:S13]  /*4410*/  @P1 ISETP.GE.AND.EX P0, PT, R25, R26, PT, P0 ;  /* 0x0000001a1900120c */ /* 0x000fda0003f06300 */
[----:B------:R-:W-:-:S06]  /*4420*/  @P1 DSETP.LT.OR P0, PT, R18, R16, !P0 ;  /* 0x000000101200122a */ /* 0x000fcc0004701400 */
[----:B------:R-:W-:Y:S02]  /*4430*/  @P1 FSEL R28, R16, R18, P0 ;  /* 0x00000012101c1208 */ /* 0x000fe40000000000 */
[----:B------:R-:W-:Y:S02]  /*4440*/  @P1 FSEL R29, R17, R19, P0 ;  /* 0x00000013111d1208 */ /* 0x000fe40000000000 */
[----:B------:R-:W3:Y:S01]  /*4450*/  LDG.E.64 R16, desc[UR10][R10.64+0x1800] ;  /* 0x0018000a0a107981 */ /* 0x000ee2000c1e1b00 */
[----:B------:R-:W-:Y:S02]  /*4460*/  @P1 IMAD.MOV.U32 R18, RZ, RZ, R28 ;  /* 0x000000ffff121224 */ /* 0x000fe400078e001c */
[----:B------:R-:W-:Y:S01]  /*4470*/  @P1 IMAD.MOV.U32 R19, RZ, RZ, R29 ;  /* 0x000000ffff131224 */ /* 0x000fe200078e001d */
[----:B------:R-:W-:Y:S02]  /*4480*/  @P1 SEL R27, R24, R27, P0 ;  /* 0x0000001b181b1207 */ /* 0x000fe40000000000 */
[----:B------:R-:W-:Y:S01]  /*4490*/  @P1 SEL R26, R25, R26, P0 ;  /* 0x0000001a191a1207 */ /* 0x000fe20000000000 */
[----:B------:R-:W-:Y:S01]  /*44a0*/  BSSY.RECONVERGENT B2, `(.L_x_372) ;  /* 0x000001d000027945 */ /* 0x000fe20003800200 */
[----:B------:R-:W5:Y:S01]  /*44b0*/  LDG.E.64 R10, desc[UR10][R10.64+0x2000] ;  /* 0x0020000a0a0a7981 */ /* 0x000f62000c1e1b00 */
[----:B------:R-:W-:Y:S06]  /*44c0*/  BAR.SYNC.DEFER_BLOCKING 0x0 ;  /* 0x0000000000007b1d */ /* 0x000fec0000010000 */
[----:B--2---:R-:W-:-:S14]  /*44d0*/  DSETP.GEU.AND P2, PT, R18, R14, PT ;  /* 0x0000000e1200722a */ /* 0x004fdc0003f4e000 */
[----:B------:R-:W-:-:S04]  /*44e0*/  @P2 ISETP.GE.U32.AND P0, PT, R27, R20, PT ;  /* 0x000000141b00220c */ /* 0x000fc80003f06070 */
[----:B------:R-:W-:-:S13]  /*44f0*/  @P2 ISETP.GE.AND.EX P0, PT, R26, R22, PT, P0 ;  /* 0x000000161a00220c */ /* 0x000fda0003f06300 */
[----:B------:R-:W-:-:S06]  /*4500*/  @P2 DSETP.LT.OR P0, PT, R14, R18, !P0 ;  /* 0x000000120e00222a */ /* 0x000fcc0004701400 */
[----:B------:R-:W-:Y:S02]  /*4510*/  @P2 FSEL R18, R18, R14, P0 ;  /* 0x0000000e12122208 */ /* 0x000fe40000000000 */
[----:B------:R-:W-:-:S03]  /*4520*/  @P2 FSEL R19, R19, R15, P0 ;  /* 0x0000000f13132208 */ /* 0x000fc60000000000 */
[----:B------:R-:W-:Y:S02]  /*4530*/  @P2 IMAD.MOV.U32 R14, RZ, RZ, R18 ;  /* 0x000000ffff0e2224 */ /* 0x000fe400078e0012 */
[----:B------:R-:W-:-:S06]  /*4540*/  @P2 IMAD.MOV.U32 R15, RZ, RZ, R19 ;  /* 0x000000ffff0f2224 */ /* 0x000fcc00078e0013 */
[----:B---3--:R-:W-:Y:S01]  /*4550*/  DSETP.GEU.AND P1, PT, R14, R16, PT ;  /* 0x000000100e00722a */ /* 0x008fe20003f2e000 */
[----:B------:R-:W-:Y:S02]  /*4560*/  @P2 SEL R20, R27, R20, P0 ;  /* 0x000000141b142207 */ /* 0x000fe40000000000 */
[----:B------:R-:W-:Y:S02]  /*4570*/  @P2 SEL R22, R26, R22, P0 ;  /* 0x000000161a162207 */ /* 0x000fe40000000000 */
[----:B------:R-:W-:-:S09]  /*4580*/  ISETP.NE.AND P2, PT, R3, RZ, PT ;  /* 0x000000ff0300720c */ /* 0x000fd20003f45270 */
[----:B------:R-:W-:-:S04]  /*4590*/  @P1 ISETP.GE.U32.AND P0, PT, R20, R21, PT ;  /* 0x000000151400120c */ /* 0x000fc80003f06070 */
[----:B------:R-:W-:-:S13]  /*45a0*/  @P1 ISETP.GE.AND.EX P0, PT, R22, R23, PT, P0 ;  /* 0x000000171600120c */ /* 0x000fda0003f06300 */
[----:B------:R-:W-:Y:S01]  /*45b0*/  @P1 DSETP.LT.OR P0, PT, R16, R14, !P0 ;  /* 0x0000000e1000122a */ /* 0x000fe20004701400 */
[----:B------:R-:W-:-:S13]  /*45c0*/  @P2 BRA `(.L_x_373) ;  /* 0x0000000000282947 */ /* 0x000fda0003800000 */
[----:B------:R-:W-:Y:S02]  /*45d0*/  IMAD.MOV.U32 R24, RZ, RZ, 0x500 ;  /* 0x00000500ff187424 */ /* 0x000fe400078e00ff */
[----:B------:R-:W-:-:S06]  /*45e0*/  IMAD.MOV.U32 R25, RZ, RZ, 0x0 ;  /* 0x00000000ff197424 */ /* 0x000fcc00078e00ff */
[----:B------:R-:W2:Y:S01]  /*45f0*/  ATOMG.E.ADD.64.STRONG.GPU PT, R24, desc[UR10][R12.64], R24 ;  /* 0x800000180c1879a8 */ /* 0x000ea200081ef50a */
[----:B------:R-:W1:Y:S01]  /*4600*/  S2UR UR5, SR_CgaCtaId ;  /* 0x00000000000579c3 */ /* 0x000e620000008800 */
[----:B------:R-:W-:Y:S02]  /*4610*/  UMOV UR4, 0x400 ;  /* 0x0000040000047882 */ /* 0x000fe40000000000 */
[----:B-1----:R-:W-:-:S06]  /*4620*/  ULEA UR4, UR5, UR4, 0x18 ;  /* 0x0000000405047291 */ /* 0x002fcc000f8ec0ff */
[----:B------:R-:W-:Y:S01]  /*4630*/  IMAD.U32 R9, RZ, RZ, UR4 ;  /* 0x00000004ff097e24 */ /* 0x000fe2000f8e00ff */
[----:B--2---:R-:W-:-:S05]  /*4640*/  IADD3 R18, P2, PT, R24, UR6, RZ ;  /* 0x0000000618127c10 */ /* 0x004fca000ff5e0ff */
[----:B------:R-:W-:-:S05]  /*4650*/  IMAD.X R19, RZ, RZ, R25, P2 ;  /* 0x000000ffff137224 */ /* 0x000fca00010e0619 */
[----:B------:R1:W-:Y:S03]  /*4660*/  STS.64 [R9+0x98], R18 ;  /* 0x0000981209007388 */ /* 0x0003e60000000a00 */
.L_x_373:
[----:B0-----:R-:W-:Y:S05]  /*4670*/  BSYNC.RECONVERGENT B2 ;  /* 0x0000000000027941 */ /* 0x001fea0003800200 */
.L_x_372:
[----:B------:R-:W-:Y:S01]  /*4680*/  BAR.SYNC.DEFER_BLOCKING 0x0 ;  /* 0x0000000000007b1d */ /* 0x000fe20000010000 */
[----:B------:R-:W-:Y:S01]  /*4690*/  @P1 FSEL R14, R14, R16, P0 ;  /* 0x000000100e0e1208 */ /* 0x000fe20000000000 */
[----:B------:R-:W-:Y:S01]  /*46a0*/  IMAD.U32 R25, RZ, RZ, UR8 ;  /* 0x00000008ff197e24 */ /* 0x000fe2000f8e00ff */
[----:B------:R-:W-:Y:S02]  /*46b0*/  @P1 FSEL R15, R15, R17, P0 ;  /* 0x000000110f0f1208 */ /* 0x000fe40000000000 */
[----:B------:R-:W-:Y:S01]  /*46c0*/  @P1 SEL R21, R20, R21, P0 ;  /* 0x0000001514151207 */ /* 0x000fe20000000000 */
[----:B------:R-:W-:Y:S01]  /*46d0*/  @P1 IMAD.MOV.U32 R16, RZ, RZ, R14 ;  /* 0x000000ffff101224 */ /* 0x000fe200078e000e */
[----:B------:R-:W-:Y:S01]  /*46e0*/  @P1 SEL R23, R22, R23, P0 ;  /* 0x0000001716171207 */ /* 0x000fe20000000000 */
[----:B------:R-:W-:-:S06]  /*46f0*/  @P1 IMAD.MOV.U32 R17, RZ, RZ, R15 ;  /* 0x000000ffff111224 */ /* 0x000fcc00078e000f */
[----:B-----5:R-:W-:Y:S01]  /*4700*/  DSETP.GEU.AND P2, PT, R16, R10, PT ;  /* 0x0000000a1000722a */ /* 0x020fe20003f4e000 */
[----:B-1----:R-:W0:-:S13]  /*4710*/  LDS.64 R18, [R9+0x98] ;  /* 0x0000980009127984 */ /* 0x002e1a0000000a00 */
[----:B------:R-:W-:-:S04]  /*4720*/  @P2 ISETP.GE.U32.AND P0, PT, R21, R7, PT ;  /* 0x000000071500220c */ /* 0x000fc80003f06070 */
[----:B------:R-:W-:-:S13]  /*4730*/  @P2 ISETP.GE.AND.EX P0, PT, R23, R8, PT, P0 ;  /* 0x000000081700220c */ /* 0x000fda0003f06300 */
[----:B------:R-:W-:-:S06]  /*4740*/  @P2 DSETP.LT.OR P0, PT, R10, R16, !P0 ;  /* 0x000000100a00222a */ /* 0x000fcc0004701400 */
[----:B------:R-:W-:Y:S02]  /*4750*/  @P2 FSEL R17, R17, R11, P0 ;  /* 0x0000000b11112208 */ /* 0x000fe40000000000 */
[----:B------:R-:W-:Y:S02]  /*4760*/  @P2 SEL R7, R21, R7, P0 ;  /* 0x0000000715072207 */ /* 0x000fe40000000000 */
[----:B------:R-:W-:Y:S01]  /*4770*/  @P2 SEL R8, R23, R8, P0 ;  /* 0x0000000817082207 */ /* 0x000fe20000000000 */
[----:B------:R-:W-:-:S04]  /*4780*/  @P2 IMAD.MOV.U32 R11, RZ, RZ, R17 ;  /* 0x000000ffff0b2224 */ /* 0x000fc800078e0011 */
[----:B------:R-:W-:Y:S01]  /*4790*/  IMAD.MOV.U32 R21, RZ, RZ, R11 ;  /* 0x000000ffff157224 */ /* 0x000fe200078e000b */
[----:B0-----:R-:W-:-:S04]  /*47a0*/  IADD3 R14, P3, PT, R18, 0x500, RZ ;  /* 0x00000500120e7810 */ /* 0x001fc80007f7e0ff */
[----:B------:R-:W-:Y:S01]  /*47b0*/  ISETP.GT.U32.AND P1, PT, R14, R25, PT ;  /* 0x000000190e00720c */ /* 0x000fe20003f24070 */
[----:B------:R-:W-:Y:S01]  /*47c0*/  IMAD.X R15, RZ, RZ, R19, P3 ;  /* 0x000000ffff0f7224 */ /* 0x000fe200018e0613 */
[----:B------:R-:W-:Y:S01]  /*47d0*/  @P2 FSEL R14, R16, R10, P0 ;  /* 0x0000000a100e2208 */ /* 0x000fe20000000000 */
[----:B------:R-:W-:-:S04]  /*47e0*/  IMAD.U32 R16, RZ, RZ, UR9 ;  /* 0x00000009ff107e24 */ /* 0x000fc8000f8e00ff */
[----:B------:R-:W-:Y:S01]  /*47f0*/  @P2 IMAD.MOV.U32 R10, RZ, RZ, R14 ;  /* 0x000000ffff0a2224 */ /* 0x000fe200078e000e */
[----:B------:R-:W-:Y:S01]  /*4800*/  ISETP.GT.AND.EX P0, PT, R15, R16, PT, P1 ;  /* 0x000000100f00720c */ /* 0x000fe20003f04310 */
[----:B------:R-:W-:Y:S01]  /*4810*/  IMAD.MOV.U32 R14, RZ, RZ, R8 ;  /* 0x000000ffff0e7224 */ /* 0x000fe200078e0008 */
[----:B------:R-:W-:Y:S01]  /*4820*/  MOV R15, R7 ;  /* 0x00000007000f7202 */ /* 0x000fe20000000f00 */
[----:B------:R-:W-:-:S10]  /*4830*/  IMAD.MOV.U32 R20, RZ, RZ, R10 ;  /* 0x000000ffff147224 */ /* 0x000fd400078e000a */
[----:B------:R-:W-:Y:S05]  /*4840*/  @!P0 BRA `(.L_x_374) ;  /* 0xfffffff8006c8947 */ /* 0x000fea000383ffff */
[----:B------:R-:W-:Y:S05]  /*4850*/  BSYNC.RECONVERGENT B1 ;  /* 0x0000000000017941 */ /* 0x000fea0003800200 */
.L_x_371:
[----:B------:R-:W-:Y:S01]  /*4860*/  ISETP.GE.U32.AND P0, PT, R18, R25, PT ;  /* 0x000000191200720c */ /* 0x000fe20003f06070 */
[----:B------:R-:W-:Y:S03]  /*4870*/  BSSY.RECONVERGENT B1, `(.L_x_368) ;  /* 0x00000b1000017945 */ /* 0x000fe60003800200 */
[----:B------:R-:W-:-:S13]  /*4880*/  ISETP.GE.AND.EX P0, PT, R19, R16, PT, P0 ;  /* 0x000000101300720c */ /* 0x000fda0003f06300 */
[----:B------:R-:W-:Y:S05]  /*4890*/  @P0 BRA `(.L_x_375) ;  /* 0x0000000800b80947 */ /* 0x000fea0003800000 */
[----:B------:R-:W-:-:S05]  /*48a0*/  IMAD.IADD R20, R25, 0x1, -R18 ;  /* 0x0000000119147824 */ /* 0x000fca00078e0a12 */
[----:B------:R-:W-:-:S13]  /*48b0*/  ISETP.GE.AND P0, PT, R3, R20, PT ;  /* 0x000000140300720c */ /* 0x000fda0003f06270 */
[----:B------:R-:W-:Y:S05]  /*48c0*/  @P0 BRA `(.L_x_375) ;  /* 0x0000000800ac0947 */ /* 0x000fea0003800000 */
[----:B------:R-:W-:Y:S01]  /*48d0*/  LOP3.LUT R9, RZ, R3, RZ, 0x33, !PT ;  /* 0x00000003ff097212 */ /* 0x000fe200078e33ff */
[----:B------:R-:W-:Y:S03]  /*48e0*/  BSSY.RECONVERGENT B2, `(.L_x_376) ;  /* 0x0000035000027945 */ /* 0x000fe60003800200 */
[----:B------:R-:W-:-:S04]  /*48f0*/  IADD3 R25, PT, PT, -R18, R25, R9 ;  /* 0x0000001912197210 */ /* 0x000fc80007ffe109 */
[----:B------:R-:W-:-:S04]  /*4900*/  LOP3.LUT R9, R25, 0x300, RZ, 0xc0, !PT ;  /* 0x0000030019097812 */ /* 0x000fc800078ec0ff */
[----:B------:R-:W-:Y:S01]  /*4910*/  ISETP.NE.AND P0, PT, R9, 0x300, PT ;  /* 0x000003000900780c */ /* 0x000fe20003f05270 */
[----:B------:R-:W-:-:S12]  /*4920*/  IMAD.MOV.U32 R9, RZ, RZ, R3 ;  /* 0x000000ffff097224 */ /* 0x000fd800078e0003 */
[----:B------:R-:W-:Y:S05]  /*4930*/  @!P0 BRA `(.L_x_377) ;  /* 0x0000000000bc8947 */ /* 0x000fea0003800000 */
[----:B------:R-:W-:Y:S02]  /*4940*/  IADD3 R15, P0, PT, R3, R18, RZ ;  /* 0x00000012030f7210 */ /* 0x000fe40007f1e0ff */
[----:B------:R-:W-:Y:S02]  /*4950*/  LEA.HI R9, R25, 0x1, RZ, 0x18 ;  /* 0x0000000119097811 */ /* 0x000fe400078fc0ff */
[C---:B------:R-:W-:Y:S01]  /*4960*/  LEA R2, P1, R15.reuse, R2, 0x3 ;  /* 0x000000020f027211 */ /* 0x040fe200078218ff */
[----:B------:R-:W-:Y:S01]  /*4970*/  IMAD.X R13, RZ, RZ, R19, P0 ;  /* 0x000000ffff0d7224 */ /* 0x000fe200000e0613 */
[----:B------:R-:W-:Y:S02]  /*4980*/  IADD3 R14, P0, PT, R15, R5, RZ ;  /* 0x000000050f0e7210 */ /* 0x000fe40007f1e0ff */
[----:B------:R-:W-:Y:S01]  /*4990*/  LOP3.LUT R5, R9, 0x3, RZ, 0xc0, !PT ;  /* 0x0000000309057812 */ /* 0x000fe200078ec0ff */
[----:B------:R-:W-:Y:S01]  /*49a0*/  IMAD.MOV.U32 R9, RZ, RZ, R3 ;  /* 0x000000ffff097224 */ /* 0x000fe200078e0003 */
[----:B------:R-:W-:Y:S01]  /*49b0*/  LEA.HI.X R15, R15, R4, R13, 0x3, P1 ;  /* 0x000000040f0f7211 */ /* 0x000fe200008f1c0d */
[----:B------:R-:W-:-:S02]  /*49c0*/  IMAD.X R16, R13, 0x1, R6, P0 ;  /* 0x000000010d107824 */ /* 0x000fc400000e0606 */
[----:B------:R-:W-:-:S07]  /*49d0*/  IMAD.MOV R6, RZ, RZ, -R5 ;  /* 0x000000ffff067224 */ /* 0x000fce00078e0a05 */
.L_x_380:
        /* <DEDUP_REMOVED lines=9> */
[----:B------:R-:W-:Y:S02]  /*4a70*/  IMAD.MOV.U32 R4, RZ, RZ, R10 ;  /* 0x000000ffff047224 */ /* 0x000fe400078e000a */
        /* <DEDUP_REMOVED lines=21> */
.L_x_379:
[----:B------:R-:W-:Y:S05]  /*4bd0*/  BSYNC.RECONVERGENT B3 ;  /* 0x0000000000037941 */ /* 0x000fea0003800200 */
.L_x_378:
[----:B------:R-:W-:Y:S01]  /*4be0*/  IADD3 R14, P0, PT, R14, 0x100, RZ ;  /* 0x000001000e0e7810 */ /* 0x000fe20007f1e0ff */
[----:B------:R-:W-:Y:S02]  /*4bf0*/  VIADD R9, R9, 0x100 ;  /* 0x0000010009097836 */ /* 0x000fe40000000000 */
[----:B------:R-:W-:Y:S02]  /*4c00*/  IMAD.X R15, RZ, RZ, R15, P3 ;  /* 0x000000ffff0f7224 */ /* 0x000fe400018e060f */
[----:B------:R-:W-:Y:S01]  /*4c10*/  IMAD.X R16, RZ, RZ, R16, P0 ;  /* 0x000000ffff107224 */ /* 0x000fe200000e0610 */
[----:B------:R-:W-:Y:S07]  /*4c20*/  @P2 BRA `(.L_x_380) ;  /* 0xfffffffc006c2947 */ /* 0x000fee000383ffff */
.L_x_377:
[----:B------:R-:W-:Y:S05]  /*4c30*/  BSYNC.RECONVERGENT B2 ;  /* 0x0000000000027941 */ /* 0x000fea0003800200 */
.L_x_376:
[----:B------:R-:W-:-:S13]  /*4c40*/  ISETP.GE.U32.AND P0, PT, R25, 0x300, PT ;  /* 0x000003001900780c */ /* 0x000fda0003f06070 */
[----:B------:R-:W-:Y:S05]  /*4c50*/  @!P0 BRA `(.L_x_375) ;  /* 0x0000000400c88947 */ /* 0x000fea0003800000 */
[----:B------:R-:W0:Y:S01]  /*4c60*/  LDC.64 R16, c[0x0][0x380] ;  /* 0x0000e000ff107b82 */ /* 0x000e220000000a00 */
[----:B------:R-:W-:-:S07]  /*4c70*/  VIADD R21, R9, 0x200 ;  /* 0x0000020009157836 */ /* 0x000fce0000000000 */
[----:B------:R-:W1:Y:S02]  /*4c80*/  LDC.64 R14, c[0x0][0x388] ;  /* 0x0000e200ff0e7b82 */ /* 0x000e640000000a00 */
.L_x_389:
[----:B------:R-:W-:-:S05]  /*4c90*/  VIADD R5, R21, 0xfffffe00 ;  /* 0xfffffe0015057836 */ /* 0x000fca0000000000 */
[----:B------:R-:W-:-:S05]  /*4ca0*/  IADD3 R5, P0, PT, R5, R18, RZ ;  /* 0x0000001205057210 */ /* 0x000fca0007f1e0ff */
[----:B------:R-:W-:Y:S01]  /*4cb0*/  IMAD.X R2, RZ, RZ, R19, P0 ;  /* 0x000000ffff027224 */ /* 0x000fe200000e0613 */
[----:B0-----:R-:W-:-:S04]  /*4cc0*/  LEA R22, P0, R5, R16, 0x3 ;  /* 0x0000001005167211 */ /* 0x001fc800078018ff */
[----:B------:R-:W-:-:S05]  /*4cd0*/  LEA.HI.X R23, R5, R17, R2, 0x3, P0 ;  /* 0x0000001105177211 */ /* 0x000fca00000f1c02 */
[----:B------:R-:W2:Y:S04]  /*4ce0*/  LDG.E.64 R24, desc[UR10][R22.64] ;  /* 0x0000000a16187981 */ /* 0x000ea8000c1e1b00 */
[----:B------:R0:W5:Y:S01]  /*4cf0*/  LDG.E.64 R12, desc[UR10][R22.64+0x800] ;  /* 0x0008000a160c7981 */ /* 0x000162000c1e1b00 */
        /* <DEDUP_REMOVED lines=23> */
.L_x_382:
[----:B------:R-:W-:Y:S05]  /*4e70*/  BSYNC.RECONVERGENT B2 ;  /* 0x0000000000027941 */ /* 0x000fea0003800200 */
.L_x_381:
[----:B------:R0:W5:Y:S04]  /*4e80*/  LDG.E.64 R6, desc[UR10][R22.64+0x1000] ;  /* 0x0010000a16067981 */ /* 0x000168000c1e1b00 */
[----:B------:R0:W5:Y:S02]  /*4e90*/  LDG.E.64 R24, desc[UR10][R22.64+0x1800] ;  /* 0x0018000a16187981 */ /* 0x000164000c1e1b00 */
[----:B-----5:R-:W-:Y:S01]  /*4ea0*/  DSETP.GEU.AND P0, PT, R4, R12, PT ;  /* 0x0000000c0400722a */ /* 0x020fe20003f0e000 */
[----:B------:R-:W-:Y:S01]  /*4eb0*/  VIADD R11, R21, 0xffffff00 ;  /* 0xffffff00150b7836 */ /* 0x000fe20000000000 */
[----:B------:R-:W-:Y:S01]  /*4ec0*/  BSSY.RECONVERGENT B2, `(.L_x_383) ;  /* 0x0000016000027945 */ /* 0x000fe20003800200 */
[----:B------:R-:W-:-:S03]  /*4ed0*/  IMAD.MOV.U32 R10, RZ, RZ, R12 ;  /* 0x000000ffff0a7224 */ /* 0x000fc600078e000c */
[----:B------:R-:W-:Y:S01]  /*4ee0*/  IADD3 R28, P1, P2, R18, R14, R11 ;  /* 0x0000000e121c7210 */ /* 0x000fe20007a3e00b */
[----:B------:R-:W-:-:S03]  /*4ef0*/  IMAD.MOV.U32 R11, RZ, RZ, R13 ;  /* 0x000000ffff0b7224 */ /* 0x000fc600078e000d */
[----:B------:R-:W-:Y:S01]  /*4f00*/  IADD3.X R27, PT, PT, R19, R15, RZ, P1, P2 ;  /* 0x0000000f131b7210 */ /* 0x000fe20000fe44ff */
[----:B------:R-:W-:-:S04]  /*4f10*/  IMAD.MOV.U32 R8, RZ, RZ, R28 ;  /* 0x000000ffff087224 */ /* 0x000fc800078e001c */
        /* <DEDUP_REMOVED lines=16> */
.L_x_384:
[----:B------:R-:W-:Y:S05]  /*5020*/  BSYNC.RECONVERGENT B2 ;  /* 0x0000000000027941 */ /* 0x000fea0003800200 */
.L_x_383:
[----:B------:R-:W-:Y:S01]  /*5030*/  DSETP.GEU.AND P0, PT, R10, R6, PT ;  /* 0x000000060a00722a */ /* 0x000fe20003f0e000 */
[----:B------:R-:W-:Y:S01]  /*5040*/  IADD3 R23, P1, P2, R18, R14, R21 ;  /* 0x0000000e12177210 */ /* 0x000fe20007a3e015 */
[----:B------:R-:W-:Y:S01]  /*5050*/  BSSY.RECONVERGENT B2, `(.L_x_385) ;  /* 0x0000016000027945 */ /* 0x000fe20003800200 */
[----:B------:R-:W-:Y:S02]  /*5060*/  VIADD R13, R21, 0x100 ;  /* 0x00000100150d7836 */ /* 0x000fe40000000000 */
[----:B------:R-:W-:Y:S01]  /*5070*/  IADD3.X R27, PT, PT, R19, R15, RZ, P1, P2 ;  /* 0x0000000f131b7210 */ /* 0x000fe20000fe44ff */
[----:B------:R-:W-:Y:S02]  /*5080*/  IMAD.MOV.U32 R2, RZ, RZ, R23 ;  /* 0x000000ffff027224 */ /* 0x000fe400078e0017 */
        /* <DEDUP_REMOVED lines=18> */
.L_x_386:
[----:B------:R-:W-:Y:S05]  /*51b0*/  BSYNC.RECONVERGENT B2 ;  /* 0x0000000000027941 */ /* 0x000fea0003800200 */
.L_x_385:
[----:B------:R-:W-:Y:S01]  /*51c0*/  DSETP.GEU.AND P0, PT, R4, R24, PT ;  /* 0x000000180400722a */ /* 0x000fe20003f0e000 */
[----:B------:R-:W-:Y:S01]  /*51d0*/  IADD3 R13, P1, P2, R18, R14, R13 ;  /* 0x0000000e120d7210 */ /* 0x000fe20007a3e00d */
[----:B------:R-:W-:Y:S01]  /*51e0*/  BSSY.RECONVERGENT B2, `(.L_x_387) ;  /* 0x0000015000027945 */ /* 0x000fe20003800200 */
[----:B------:R-:W-:Y:S02]  /*51f0*/  IMAD.MOV.U32 R10, RZ, RZ, R24 ;  /* 0x000000ffff0a7224 */ /* 0x000fe400078e0018 */
[----:B------:R-:W-:Y:S01]  /*5200*/  IADD3.X R6, PT, PT, R19, R15, RZ, P1, P2 ;  /* 0x0000000f13067210 */ /* 0x000fe20000fe44ff */
[----:B------:R-:W-:Y:S02]  /*5210*/  IMAD.MOV.U32 R7, RZ, RZ, R13 ;  /* 0x000000ffff077224 */ /* 0x000fe400078e000d */
[----:B------:R-:W-:Y:S02]  /*5220*/  IMAD.MOV.U32 R11, RZ, RZ, R25 ;  /* 0x000000ffff0b7224 */ /* 0x000fe400078e0019 */
[----:B------:R-:W-:-:S04]  /*5230*/  IMAD.MOV.U32 R8, RZ, RZ, R6 ;  /* 0x000000ffff087224 */ /* 0x000fc800078e0006 */
[----:B------:R-:W-:Y:S05]  /*5240*/  @!P0 BRA `(.L_x_388) ;  /* 0x0000000000388947 */ /* 0x000fea0003800000 */
[----:B------:R-:W-:Y:S01]  /*5250*/  DSETP.GEU.AND P0, PT, R24, R4, PT ;  /* 0x000000041800722a */ /* 0x000fe20003f0e000 */
[----:B------:R-:W-:Y:S01]  /*5260*/  MOV R7, R2 ;  /* 0x0000000200077202 */ /* 0x000fe20000000f00 */
[----:B------:R-:W-:Y:S02]  /*5270*/  IMAD.MOV.U32 R8, RZ, RZ, R9 ;  /* 0x000000ffff087224 */ /* 0x000fe400078e0009 */
[----:B------:R-:W-:Y:S02]  /*5280*/  IMAD.MOV.U32 R10, RZ, RZ, R4 ;  /* 0x000000ffff0a7224 */ /* 0x000fe400078e0004 */
[----:B------:R-:W-:-:S08]  /*5290*/  IMAD.MOV.U32 R11, RZ, RZ, R5 ;  /* 0x000000ffff0b7224 */ /* 0x000fd000078e0005 */
        /* <DEDUP_REMOVED lines=9> */
.L_x_388:
[----:B------:R-:W-:Y:S05]  /*5330*/  BSYNC.RECONVERGENT B2 ;  /* 0x0000000000027941 */ /* 0x000fea0003800200 */
.L_x_387:
[C---:B------:R-:W-:Y:S02]  /*5340*/  VIADD R5, R21.reuse, 0x200 ;  /* 0x0000020015057836 */ /* 0x040fe40000000000 */
[----:B------:R-:W-:-:S03]  /*5350*/  VIADD R21, R21, 0x400 ;  /* 0x0000040015157836 */ /* 0x000fc60000000000 */
[----:B------:R-:W-:-:S13]  /*5360*/  ISETP.GE.AND P0, PT, R5, R20, PT ;  /* 0x000000140500720c */ /* 0x000fda0003f06270 */
[----:B------:R-:W-:Y:S05]  /*5370*/  @!P0 BRA `(.L_x_389) ;  /* 0xfffffff800448947 */ /* 0x000fea000383ffff */
.L_x_375:
[----:B------:R-:W-:Y:S05]  /*5380*/  BSYNC.RECONVERGENT B1 ;  /* 0x0000000000017941 */ /* 0x000fea0003800200 */
.L_x_368:
        /* <DEDUP_REMOVED lines=32> */
.L_x_391:
[----:B------:R-:W-:Y:S05]  /*5590*/  BSYNC.RECONVERGENT B1 ;  /* 0x0000000000017941 */ /* 0x000fea0003800200 */
.L_x_390:
        /* <DEDUP_REMOVED lines=31> */
.L_x_393:
[----:B------:R-:W-:Y:S05]  /*5790*/  BSYNC.RECONVERGENT B1 ;  /* 0x0000000000017941 */ /* 0x000fea0003800200 */
.L_x_392:
        /* <DEDUP_REMOVED lines=31> */
.L_x_395:
[----:B------:R-:W-:Y:S05]  /*5990*/  BSYNC.RECONVERGENT B1 ;  /* 0x0000000000017941 */ /* 0x000fea0003800200 */
.L_x_394:
[----:B------:R-:W-:Y:S01]  /*59a0*/  ISETP.GT.AND P0, PT, R2, 0x17, PT ;  /* 0x000000170200780c */ /* 0x000fe20003f04270 */
[----:B-1----:R1:W1:Y:S01]  /*59b0*/  SHFL.DOWN PT, R6, R4, 0x8, 0x1f ;  /* 0x09001f0004067f89 */ /* 0x00226200000e0000 */
[----:B------:R-:W-:Y:S01]  /*59c0*/  BSSY.RECONVERGENT B1, `(.L_x_396) ;  /* 0x000001d000017945 */ /* 0x000fe20003800200 */
[----:B--2---:R-:W-:Y:S02]  /*59d0*/  IMAD.MOV.U32 R12, RZ, RZ, R10 ;  /* 0x000000ffff0c7224 */ /* 0x004fe400078e000a */
[----:B------:R2:W1:Y:S01]  /*59e0*/  SHFL.DOWN PT, R7, R5, 0x8, 0x1f ;  /* 0x09001f0005077f89 */ /* 0x00046200000e0000 */
[----:B------:R-:W-:Y:S02]  /*59f0*/  IMAD.MOV.U32 R13, RZ, RZ, R11 ;  /* 0x000000ffff0d7224 */ /* 0x000fe400078e000b */
[----:B------:R-:W-:Y:S01]  /*5a00*/  IMAD.MOV.U32 R8, RZ, RZ, R4 ;  /* 0x000000ffff087224 */ /* 0x000fe200078e0004 */
[----:B0-----:R2:W0:Y:S01]  /*5a10*/  SHFL.DOWN PT, R15, R10, 0x8, 0x1f ;  /* 0x09001f000a0f7f89 */ /* 0x00142200000e0000 */
[----:B----4-:R-:W-:-:S03]  /*5a20*/  IMAD.MOV.U32 R9, RZ, RZ, R5 ;  /* 0x000000ffff097224 */ /* 0x010fc600078e0005 */
[----:B---3--:R2:W3:Y:S01]  /*5a30*/  SHFL.DOWN PT, R14, R11, 0x8, 0x1f ;  /* 0x09001f000b0e7f89 */ /* 0x0084e200000e0000 */
[----:B------:R-:W-:Y:S05]  /*5a40*/  @P0 BRA `(.L_x_397) ;  /* 0x0000000000500947 */ /* 0x000fea0003800000 */
[----:B-1----:R-:W-:Y:S01]  /*5a50*/  DSETP.GEU.AND P0, PT, R4, R6, PT ;  /* 0x000000060400722a */ /* 0x002fe20003f0e000 */
        /* <DEDUP_REMOVED lines=19> */
.L_x_397:
[----:B------:R-:W-:Y:S05]  /*5b90*/  BSYNC.RECONVERGENT B1 ;  /* 0x0000000000017941 */ /* 0x000fea0003800200 */
.L_x_396:
[----:B------:R-:W-:Y:S01]  /*5ba0*/  ISETP.GT.AND P0, PT, R2, 0xf, PT ;  /* 0x0000000f0200780c */ /* 0x000fe20003f04270 */
[----:B--2---:R2:W4:Y:S01]  /*5bb0*/  SHFL.DOWN PT, R10, R8, 0x10, 0x1f ;  /* 0x0a001f00080a7f89 */ /* 0x00452200000e0000 */
[----:B------:R-:W-:Y:S01]  /*5bc0*/  BSSY.RECONVERGENT B1, `(.L_x_398) ;  /* 0x000001d000017945 */ /* 0x000fe20003800200 */
[----:B-1----:R-:W-:Y:S02]  /*5bd0*/  IMAD.MOV.U32 R4, RZ, RZ, R12 ;  /* 0x000000ffff047224 */ /* 0x002fe400078e000c */
[----:B------:R2:W1:Y:S01]  /*5be0*/  SHFL.DOWN PT, R11, R9, 0x10, 0x1f ;  /* 0x0a001f00090b7f89 */ /* 0x00046200000e0000 */
[----:B------:R-:W-:Y:S02]  /*5bf0*/  IMAD.MOV.U32 R5, RZ, RZ, R13 ;  /* 0x000000ffff057224 */ /* 0x000fe400078e000d */
[----:B------:R-:W-:Y:S01]  /*5c00*/  IMAD.MOV.U32 R6, RZ, RZ, R8 ;  /* 0x000000ffff067224 */ /* 0x000fe200078e0008 */
[----:B0-----:R2:W0:Y:S01]  /*5c10*/  SHFL.DOWN PT, R15, R12, 0x10, 0x1f ;  /* 0x0a001f000c0f7f89 */ /* 0x00142200000e0000 */
[----:B------:R-:W-:-:S03]  /*5c20*/  IMAD.MOV.U32 R7, RZ, RZ, R9 ;  /* 0x000000ffff077224 */ /* 0x000fc600078e0009 */
[----:B---3--:R2:W3:Y:S01]  /*5c30*/  SHFL.DOWN PT, R14, R13, 0x10, 0x1f ;  /* 0x0a001f000d0e7f89 */ /* 0x0084e200000e0000 */
        /* <DEDUP_REMOVED lines=8> */
[----:B------:R-:W-:Y:S01]  /*5cc0*/  MOV R4, R12 ;  /* 0x0000000c00047202 */ /* 0x000fe20000000f00 */
[----:B------:R-:W-:Y:S02]  /*5cd0*/  IMAD.MOV.U32 R5, RZ, RZ, R13 ;  /* 0x000000ffff057224 */ /* 0x000fe400078e000d */
[----:B------:R-:W-:Y:S02]  /*5ce0*/  IMAD.MOV.U32 R6, RZ, RZ, R8 ;  /* 0x000000ffff067224 */ /* 0x000fe400078e0008 */
[----:B------:R-:W-:-:S08]  /*5cf0*/  IMAD.MOV.U32 R7, RZ, RZ, R9 ;  /* 0x000000ffff077224 */ /* 0x000fd000078e0009 */
        /* <DEDUP_REMOVED lines=9> */
.L_x_399:
[----:B------:R-:W-:Y:S05]  /*5d90*/  BSYNC.RECONVERGENT B1 ;  /* 0x0000000000017941 */ /* 0x000fea0003800200 */
.L_x_398:
[----:B------:R-:W-:Y:S01]  /*5da0*/  ISETP.NE.AND P0, PT, R2, RZ, PT ;  /* 0x000000ff0200720c */ /* 0x000fe20003f05270 */
[----:B------:R-:W-:-:S12]  /*5db0*/  BSSY.RECONVERGENT B1, `(.L_x_400) ;  /* 0x000000a000017945 */ /* 0x000fd80003800200 */
[----:B------:R-:W-:Y:S05]  /*5dc0*/  @P0 BRA `(.L_x_401) ;  /* 0x0000000000200947 */ /* 0x000fea0003800000 */
[----:B--2---:R-:W2:Y:S01]  /*5dd0*/  S2R R9, SR_CgaCtaId ;  /* 0x0000000000097919 */ /* 0x004ea20000008800 */
[----:B------:R-:W-:Y:S02]  /*5de0*/  MOV R8, 0x400 ;  /* 0x0000040000087802 */ /* 0x000fe40000000f00 */
[----:B------:R-:W-:-:S04]  /*5df0*/  SHF.R.U32.HI R2, RZ, 0x1, R3 ;  /* 0x00000001ff027819 */ /* 0x000fc80000011603 */
[----:B------:R-:W-:Y:S02]  /*5e00*/  LOP3.LUT R2, R2, 0x1f0, RZ, 0xc0, !PT ;  /* 0x000001f002027812 */ /* 0x000fe400078ec0ff */
[----:B--2---:R-:W-:-:S05]  /*5e10*/  LEA R9, R9, R8, 0x18 ;  /* 0x0000000809097211 */ /* 0x004fca00078ec0ff */
[----:B------:R-:W-:-:S05]  /*5e20*/  IMAD.IADD R9, R2, 0x1, R9 ;  /* 0x0000000102097824 */ /* 0x000fca00078e0209 */
[----:B------:R2:W-:Y:S04]  /*5e30*/  STS.64 [R9+0x10], R4 ;  /* 0x0000100409007388 */ /* 0x0005e80000000a00 */
[----:B------:R2:W-:Y:S02]  /*5e40*/  STS.64 [R9+0x8], R6 ;  /* 0x0000080609007388 */ /* 0x0005e40000000a00 */
.L_x_401:
[----:B------:R-:W-:Y:S05]  /*5e50*/  BSYNC.RECONVERGENT B1 ;  /* 0x0000000000017941 */ /* 0x000fea0003800200 */
.L_x_400:
[----:B------:R-:W-:Y:S01]  /*5e60*/  BAR.SYNC.DEFER_BLOCKING 0x0 ;  /* 0x0000000000007b1d */ /* 0x000fe20000010000 */
[----:B------:R-:W-:-:S13]  /*5e70*/  ISETP.NE.AND P1, PT, R3, RZ, PT ;  /* 0x000000ff0300720c */ /* 0x000fda0003f25270 */
[----:B------:R-:W-:Y:S05]  /*5e80*/  @P1 BRA `(.L_x_329) ;  /* 0x00000008008c1947 */ /* 0x000fea0003800000 */
[----:B------:R-:W5:Y:S01]  /*5e90*/  S2R R3, SR_CgaCtaId ;  /* 0x0000000000037919 */ /* 0x000f620000008800 */
[----:B------:R-:W-:Y:S01]  /*5ea0*/  MOV R20, 0x400 ;  /* 0x0000040000147802 */ /* 0x000fe20000000f00 */
[----:B------:R-:W-:Y:S03]  /*5eb0*/  BSSY.RECONVERGENT B1, `(.L_x_402) ;  /* 0x000001a000017945 */ /* 0x000fe60003800200 */
[----:B-----5:R-:W-:-:S05]  /*5ec0*/  LEA R20, R3, R20, 0x18 ;  /* 0x0000001403147211 */ /* 0x020fca00078ec0ff */
[----:B------:R-:W5:Y:S04]  /*5ed0*/  LDS.64 R16, [R20+0x18] ;  /* 0x0000180014107984 */ /* 0x000f680000000a00 */
[----:B-12-4-:R-:W1:Y:S04]  /*5ee0*/  LDS.128 R8, [R20+0x20] ;  /* 0x0000200014087984 */ /* 0x016e680000000c00 */
[----:B------:R2:W4:Y:S04]  /*5ef0*/  LDS.64 R2, [R20+0x80] ;  /* 0x0000800014027984 */ /* 0x0005280000000a00 */
[----:B0--3--:R2:W0:Y:S01]  /*5f00*/  LDS.128 R12, [R20+0x30] ;  /* 0x00003000140c7984 */ /* 0x0094220000000c00 */
[----:B-----5:R-:W-:Y:S01]  /*5f10*/  DSETP.GEU.AND P0, PT, R6, R16, PT ;  /* 0x000000100600722a */ /* 0x020fe20003f0e000 */
[----:B------:R-:W-:-:S02]  /*5f20*/  IMAD.MOV.U32 R22, RZ, RZ, R16 ;  /* 0x000000ffff167224 */ /* 0x000fc400078e0010 */
[----:B------:R-:W-:Y:S02]  /*5f30*/  IMAD.MOV.U32 R23, RZ, RZ, R17 ;  /* 0x000000ffff177224 */ /* 0x000fe400078e0011 */
[----:B-1----:R-:W-:Y:S02]  /*5f40*/  IMAD.MOV.U32 R25, RZ, RZ, R8 ;  /* 0x000000ffff197224 */ /* 0x002fe400078e0008 */
[----:B------:R-:W-:-:S07]  /*5f50*/  IMAD.MOV.U32 R21, RZ, RZ, R9 ;  /* 0x000000ffff157224 */ /* 0x000fce00078e0009 */
[----:B0-2-4-:R-:W-:Y:S05]  /*5f60*/  @!P0 BRA `(.L_x_403) ;  /* 0x0000000000388947 */ /* 0x015fea0003800000 */
        /* <DEDUP_REMOVED lines=14> */
.L_x_403:
[----:B------:R-:W-:Y:S05]  /*6050*/  BSYNC.RECONVERGENT B1 ;  /* 0x0000000000017941 */ /* 0x000fea0003800200 */
.L_x_402:
        /* <DEDUP_REMOVED lines=23> */
.L_x_405:
[----:B------:R-:W-:Y:S05]  /*61d0*/  BSYNC.RECONVERGENT B1 ;  /* 0x0000000000017941 */ /* 0x000fea0003800200 */
.L_x_404:
        /* <DEDUP_REMOVED lines=21> */
.L_x_407:
[----:B------:R-:W-:Y:S05]  /*6330*/  BSYNC.RECONVERGENT B1 ;  /* 0x0000000000017941 */ /* 0x000fea0003800200 */
.L_x_406:
        /* <DEDUP_REMOVED lines=23> */
.L_x_409:
[----:B------:R-:W-:Y:S05]  /*64b0*/  BSYNC.RECONVERGENT B1 ;  /* 0x0000000000017941 */ /* 0x000fea0003800200 */
.L_x_408:
        /* <DEDUP_REMOVED lines=21> */
.L_x_411:
[----:B------:R-:W-:Y:S05]  /*6610*/  BSYNC.RECONVERGENT B1 ;  /* 0x0000000000017941 */ /* 0x000fea0003800200 */
.L_x_410:
        /* <DEDUP_REMOVED lines=21> */
.L_x_413:
[----:B------:R-:W-:Y:S05]  /*6770*/  BSYNC.RECONVERGENT B1 ;  /* 0x0000000000017941 */ /* 0x000fea0003800200 */
.L_x_412:
        /* <DEDUP_REMOVED lines=20> */
.L_x_329:
[----:B------:R-:W-:Y:S05]  /*68c0*/  BSYNC.RECONVERGENT B0 ;  /* 0x0000000000007941 */ /* 0x000fea0003800200 */
.L_x_296:
[----:B------:R-:W-:Y:S05]  /*68d0*/  @P1 EXIT ;  /* 0x000000000000194d */ /* 0x000fea0003800000 */
[----:B01--4-:R-:W0:Y:S02]  /*68e0*/  LDC.64 R2, c[0x0][0x390] ;  /* 0x0000e400ff027b82 */ /* 0x013e240000000a00 */
[----:B0-----:R-:W-:-:S05]  /*68f0*/  IMAD.WIDE.U32 R2, R0, 0x10, R2 ;  /* 0x0000001000027825 */ /* 0x001fca00078e0002 */
[----:B------:R-:W-:Y:S04]  /*6900*/  STG.E.64 desc[UR10][R2.64], R6 ;  /* 0x0000000602007986 */ /* 0x000fe8000c101b0a */
[----:B------:R-:W-:Y:S01]  /*6910*/  STG.E.64 desc[UR10][R2.64+0x8], R4 ;  /* 0x0000080402007986 */ /* 0x000fe2000c101b0a */
[----:B------:R-:W-:Y:S05]  /*6920*/  EXIT ;  /* 0x000000000000794d */ /* 0x000fea0003800000 */
.L_x_414:
        /* <DEDUP_REMOVED lines=13> */
.L_x_1700:


//--------------------- .text._ZN6thrust24THRUST_300001_SM_1000_NS8cuda_cub4core6detail13_kernel_agentINS1_8__reduce11ReduceAgentINS0_12zip_iteratorIN4cuda3std3__45tupleIJNS0_6detail15normal_iteratorINS0_10device_ptrIdEEEENS0_17counting_iteratorIlNS0_11use_defaultESI_SI_EEEEEEEPNSB_IJdlEEESM_lNS1_9__extrema9arg_max_fIdlNSA_4lessIdEEEEEEJSL_SN_lSS_EEEvDpT0_ --------------------------
	.section	.text._ZN6thrust24THRUST_300001_SM_1000_NS8cuda_cub4core6detail13_kernel_agentINS1_8__reduce11ReduceAgentINS0_12zip_iteratorIN4cuda3std3__45tupleIJNS0_6detail15normal_iteratorINS0_10device_ptrIdEEEENS0_17counting_iteratorIlNS0_11use_defaultESI_SI_EEEEEEEPNSB_IJdlEEESM_lNS1_9__extrema9arg_max_fIdlNSA_4lessIdEEEEEEJSL_SN_lSS_EEEvDpT0_,"ax",@progbits
	.align	128
        .global         _ZN6thrust24THRUST_300001_SM_1000_NS8cuda_cub4core6detail13_kernel_agentINS1_8__reduce11ReduceAgentINS0_12zip_iteratorIN4cuda3std3__45tupleIJNS0_6detail15normal_iteratorINS0_10device_ptrIdEEEENS0_17counting_iteratorIlNS0_11use_defaultESI_SI_EEEEEEEPNSB_IJdlEEESM_lNS1_9__extrema9arg_max_fIdlNSA_4lessIdEEEEEEJSL_SN_lSS_EEEvDpT0_
        .type           _ZN6thrust24THRUST_300001_SM_1000_NS8cuda_cub4core6detail13_kernel_agentINS1_8__reduce11ReduceAgentINS0_12zip_iteratorIN4cuda3std3__45tupleIJNS0_6detail15normal_iteratorINS0_10device_ptrIdEEEENS0_17counting_iteratorIlNS0_11use_defaultESI_SI_EEEEEEEPNSB_IJdlEEESM_lNS1_9__extrema9arg_max_fIdlNSA_4lessIdEEEEEEJSL_SN_lSS_EEEvDpT0_,@function
        .size           _ZN6thrust24THRUST_300001_SM_1000_NS8cuda_cub4core6detail13_kernel_agentINS1_8__reduce11ReduceAgentINS0_12zip_iteratorIN4cuda3std3__45tupleIJNS0_6detail15normal_iteratorINS0_10device_ptrIdEEEENS0_17counting_iteratorIlNS0_11use_defaultESI_SI_EEEEEEEPNSB_IJdlEEESM_lNS1_9__extrema9arg_max_fIdlNSA_4lessIdEEEEEEJSL_SN_lSS_EEEvDpT0_,(.L_x_1701 - _ZN6thrust24THRUST_300001_SM_1000_NS8cuda_cub4core6detail13_kernel_agentINS1_8__reduce11ReduceAgentINS0_12zip_iteratorIN4cuda3std3__45tupleIJNS0_6detail15normal_iteratorINS0_10device_ptrIdEEEENS0_17counting_iteratorIlNS0_11use_defaultESI_SI_EEEEEEEPNSB_IJdlEEESM_lNS1_9__extrema9arg_max_fIdlNSA_4lessIdEEEEEEJSL_SN_lSS_EEEvDpT0_)
        .other          _ZN6thrust24THRUST_300001_SM_1000_NS8cuda_cub4core6detail13_kernel_agentINS1_8__reduce11ReduceAgentINS0_12zip_iteratorIN4cuda3std3__45tupleIJNS0_6detail15normal_iteratorINS0_10device_ptrIdEEEENS0_17counting_iteratorIlNS0_11use_defaultESI_SI_EEEEEEEPNSB_IJdlEEESM_lNS1_9__extrema9arg_max_fIdlNSA_4lessIdEEEEEEJSL_SN_lSS_EEEvDpT0_,@"STO_CUDA_ENTRY STV_DEFAULT"
_ZN6thrust24THRUST_300001_SM_1000_NS8cuda_cub4core6detail13_kernel_agentINS1_8__reduce11ReduceAgentINS0_12zip_iteratorIN4cuda3std3__45tupleIJNS0_6detail15normal_iteratorINS0_10device_ptrIdEEEENS0_17counting_iteratorIlNS0_11use_defaultESI_SI_EEEEEEEPNSB_IJdlEEESM_lNS1_9__extrema9arg_max_fIdlNSA_4lessIdEEEEEEJSL_SN_lSS_EEEvDpT0_:
.text._ZN6thrust24THRUST_300001_SM_1000_NS8cuda_cub4core6detail13_kernel_agentINS1_8__reduce11ReduceAgentINS0_12zip_iteratorIN4cuda3std3__45tupleIJNS0_6detail15normal_iteratorINS0_10device_ptrIdEEEENS0_17counting_iteratorIlNS0_11use_defaultESI_SI_EEEEEEEPNSB_IJdlEEESM_lNS1_9__extrema9arg_max_fIdlNSA_4lessIdEEEEEEJSL_SN_lSS_EEEvDpT0_:
[----:B------:R-:W-:Y:S01]  /*0000*/  LDC R1, c[0x0][0x37c] ;  /* 0x0000df00ff017b82 */ /* 0x000fe20000000800 */
[----:B------:R-:W0:Y:S02]  /*0010*/  LDCU.64 UR4, c[0x0][0x398] ;  /* 0x00007300ff0477ac */ /* 0x000e240008000a00 */
[----:B0-----:R-:W-:-:S04]  /*0020*/  ISETP.NE.U32.AND P0, PT, RZ, UR4, PT ;  /* 0x00000004ff007c0c */ /* 0x001fc8000bf05070 */
[----:B------:R-:W-:-:S13]  /*0030*/  ISETP.NE.AND.EX P0, PT, RZ, UR5, PT, P0 ;  /* 0x00000005ff007c0c */ /* 0x000fda000bf05300 */
[----:B------:R-:W-:Y:S05]  /*0040*/  @!P0 EXIT ;  /* 0x000000000000894d */ /* 0x000fea0003800000 */
[----:B------:R-:W-:Y:S01]  /*0050*/  UISETP.GT.U32.AND UP0, UPT, UR4, 0x4ff, UPT ;  /* 0x000004ff0400788c */ /* 0x000fe2000bf04070 */
[----:B------:R-:W-:Y:S01]  /*0060*/  BSSY.RECONVERGENT B0, `(.L_x_415) ;  /* 0x0000641000007945 */ /* 0x000fe20003800200 */
[----:B------:R-:W0:Y:S02]  /*0070*/  LDCU.64 UR8, c[0x0][0x358] ;  /* 0x00006b00ff0877ac */ /* 0x000e240008000a00 */
[----:B------:R-:W-:-:S09]  /*0080*/  UISETP.GT.AND.EX UP0, UPT, UR5, URZ, UPT, UP0 ;  /* 0x000000ff0500728c */ /* 0x000fd2000bf04300 */
        /* <DEDUP_REMOVED lines=9> */
[----:B------:R-:W1:Y:S01]  /*0120*/  LDC.64 R2, c[0x0][0x380] ;  /* 0x0000e000ff027b82 */ /* 0x000e620000000a00 */
[----:B------:R-:W2:Y:S01]  /*0130*/  LDCU.64 UR6, c[0x0][0x388] ;  /* 0x00007100ff0677ac */ /* 0x000ea20008000a00 */
[----:B-1----:R-:W-:-:S06]  /*0140*/  IMAD.WIDE.U32 R2, R0, 0x8, R2 ;  /* 0x0000000800027825 */ /* 0x002fcc00078e0002 */
[----:B0-----:R-:W5:Y:S01]  /*0150*/  LDG.E.64 R2, desc[UR8][R2.64] ;  /* 0x0000000802027981 */ /* 0x001f62000c1e1b00 */
[C---:B--2---:R-:W-:Y:S01]  /*0160*/  IADD3 R9, P0, PT, R0.reuse, UR6, RZ ;  /* 0x0000000600097c10 */ /* 0x044fe2000ff1e0ff */
[----:B------:R-:W-:-:S04]  /*0170*/  VIADD R10, R0, 0x100 ;  /* 0x00000100000a7836 */ /* 0x000fc80000000000 */
[----:B------:R-:W-:-:S08]  /*0180*/  IMAD.X R8, RZ, RZ, UR7, P0 ;  /* 0x00000007ff087e24 */ /* 0x000fd000080e06ff */
.L_x_418:
[----:B0-----:R-:W-:Y:S05]  /*0190*/  BSYNC.RECONVERGENT B1 ;  /* 0x0000000000017941 */ /* 0x001fea0003800200 */
.L_x_417:
[----:B------:R-:W-:Y:S01]  /*01a0*/  ISETP.GE.AND P0, PT, R10, UR4, PT ;  /* 0x000000040a007c0c */ /* 0x000fe2000bf06270 */
[----:B------:R-:W-:-:S12]  /*01b0*/  BSSY.RECONVERGENT B1, `(.L_x_419) ;  /* 0x00000a9000017945 */ /* 0x000fd80003800200 */
[----:B------:R-:W-:Y:S05]  /*01c0*/  @P0 BRA `(.L_x_420) ;  /* 0x00000008009c0947 */ /* 0x000fea0003800000 */
[----:B------:R-:W-:Y:S01]  /*01d0*/  LOP3.LUT R4, RZ, R10, RZ, 0x33, !PT ;  /* 0x0000000aff047212 */ /* 0x000fe200078e33ff */
[----:B------:R-:W-:Y:S04]  /*01e0*/  BSSY.RECONVERGENT B2, `(.L_x_421) ;  /* 0x0000034000027945 */ /* 0x000fe80003800200 */
[----:B------:R-:W-:-:S05]  /*01f0*/  VIADD R16, R4, UR4 ;  /* 0x0000000404107c36 */ /* 0x000fca0008000000 */
[----:B------:R-:W-:-:S04]  /*0200*/  LOP3.LUT R4, R16, 0x300, RZ, 0xc0, !PT ;  /* 0x0000030010047812 */ /* 0x000fc800078ec0ff */
[----:B------:R-:W-:-:S13]  /*0210*/  ISETP.NE.AND P0, PT, R4, 0x300, PT ;  /* 0x000003000400780c */ /* 0x000fda0003f05270 */
[----:B------:R-:W-:Y:S05]  /*0220*/  @!P0 BRA `(.L_x_422) ;  /* 0x0000000000bc8947 */ /* 0x000fea0003800000 */
[----:B------:R-:W0:Y:S01]  /*0230*/  LDC.64 R4, c[0x0][0x380] ;  /* 0x0000e000ff047b82 */ /* 0x000e220000000a00 */
[----:B------:R-:W1:Y:S01]  /*0240*/  LDCU.64 UR6, c[0x0][0x388] ;  /* 0x00007100ff0677ac */ /* 0x000e620008000a00 */
[----:B------:R-:W-:-:S04]  /*0250*/  LEA.HI R6, R16, 0x1, RZ, 0x18 ;  /* 0x0000000110067811 */ /* 0x000fc800078fc0ff */
[----:B------:R-:W-:-:S05]  /*0260*/  LOP3.LUT R6, R6, 0x3, RZ, 0xc0, !PT ;  /* 0x0000000306067812 */ /* 0x000fca00078ec0ff */
[----:B------:R-:W-:Y:S01]  /*0270*/  IMAD.MOV R11, RZ, RZ, -R6 ;  /* 0x000000ffff0b7224 */ /* 0x000fe200078e0a06 */
[C---:B-1----:R-:W-:Y:S01]  /*0280*/  IADD3 R14, P0, PT, R10.reuse, UR6, RZ ;  /* 0x000000060a0e7c10 */ /* 0x042fe2000ff1e0ff */
[----:B0-----:R-:W-:-:S04]  /*0290*/  IMAD.WIDE.U32 R4, R10, 0x8, R4 ;  /* 0x000000080a047825 */ /* 0x001fc800078e0004 */
[----:B------:R-:W-:Y:S02]  /*02a0*/  IMAD.MOV.U32 R12, RZ, RZ, R4 ;  /* 0x000000ffff0c7224 */ /* 0x000fe400078e0004 */
[----:B------:R-:W-:Y:S02]  /*02b0*/  IMAD.MOV.U32 R13, RZ, RZ, R5 ;  /* 0x000000ffff0d7224 */ /* 0x000fe400078e0005 */
[----:B------:R-:W-:-:S07]  /*02c0*/  IMAD.X R15, RZ, RZ, UR7, P0 ;  /* 0x00000007ff0f7e24 */ /* 0x000fce00080e06ff */
.L_x_425:
        /* <DEDUP_REMOVED lines=31> */
.L_x_424:
[----:B------:R-:W-:Y:S05]  /*04c0*/  BSYNC.RECONVERGENT B3 ;  /* 0x0000000000037941 */ /* 0x000fea0003800200 */
.L_x_423:
[----:B------:R-:W-:Y:S01]  /*04d0*/  IADD3 R14, P0, PT, R14, 0x100, RZ ;  /* 0x000001000e0e7810 */ /* 0x000fe20007f1e0ff */
[----:B------:R-:W-:Y:S02]  /*04e0*/  VIADD R10, R10, 0x100 ;  /* 0x000001000a0a7836 */ /* 0x000fe40000000000 */
[----:B------:R-:W-:Y:S02]  /*04f0*/  IMAD.X R13, RZ, RZ, R13, P3 ;  /* 0x000000ffff0d7224 */ /* 0x000fe400018e060d */
[----:B------:R-:W-:Y:S01]  /*0500*/  IMAD.X R15, RZ, RZ, R15, P0 ;  /* 0x000000ffff0f7224 */ /* 0x000fe200000e060f */
[----:B------:R-:W-:Y:S07]  /*0510*/  @P2 BRA `(.L_x_425) ;  /* 0xfffffffc006c2947 */ /* 0x000fee000383ffff */
.L_x_422:
[----:B------:R-:W-:Y:S05]  /*0520*/  BSYNC.RECONVERGENT B2 ;  /* 0x0000000000027941 */ /* 0x000fea0003800200 */
.L_x_421:
[----:B------:R-:W-:-:S13]  /*0530*/  ISETP.GE.U32.AND P0, PT, R16, 0x300, PT ;  /* 0x000003001000780c */ /* 0x000fda0003f06070 */
[----:B------:R-:W-:Y:S05]  /*0540*/  @!P0 BRA `(.L_x_420) ;  /* 0x0000000400bc8947 */ /* 0x000fea0003800000 */
[----:B------:R-:W0:Y:S01]  /*0550*/  LDC.64 R4, c[0x0][0x380] ;  /* 0x0000e000ff047b82 */ /* 0x000e220000000a00 */
[----:B------:R-:W-:-:S07]  /*0560*/  VIADD R20, R10, 0x200 ;  /* 0x000002000a147836 */ /* 0x000fce0000000000 */
[----:B------:R-:W1:Y:S02]  /*0570*/  LDC.64 R6, c[0x0][0x388] ;  /* 0x0000e200ff067b82 */ /* 0x000e640000000a00 */
.L_x_434:
[----:B------:R-:W-:-:S04]  /*0580*/  VIADD R17, R20, 0xfffffe00 ;  /* 0xfffffe0014117836 */ /* 0x000fc80000000000 */
[----:B0-----:R-:W-:-:S05]  /*0590*/  IMAD.WIDE R24, R17, 0x8, R4 ;  /* 0x0000000811187825 */ /* 0x001fca00078e0204 */
[----:B------:R-:W2:Y:S04]  /*05a0*/  LDG.E.64 R18, desc[UR8][R24.64] ;  /* 0x0000000818127981 */ /* 0x000ea8000c1e1b00 */
[----:B-----5:R0:W5:Y:S04]  /*05b0*/  LDG.E.64 R14, desc[UR8][R24.64+0x800] ;  /* 0x00080008180e7981 */ /* 0x020168000c1e1b00 */
[----:B------:R0:W5:Y:S04]  /*05c0*/  LDG.E.64 R12, desc[UR8][R24.64+0x1000] ;  /* 0x00100008180c7981 */ /* 0x000168000c1e1b00 */
[----:B------:R0:W5:Y:S01]  /*05d0*/  LDG.E.64 R10, desc[UR8][R24.64+0x1800] ;  /* 0x00180008180a7981 */ /* 0x000162000c1e1b00 */
[----:B-1----:R-:W-:Y:S01]  /*05e0*/  IADD3 R26, P1, PT, R17, R6, RZ ;  /* 0x00000006111a7210 */ /* 0x002fe20007f3e0ff */
[----:B------:R-:W-:Y:S01]  /*05f0*/  BSSY.RECONVERGENT B2, `(.L_x_426) ;  /* 0x0000017000027945 */ /* 0x000fe20003800200 */
[----:B------:R-:W-:-:S02]  /*0600*/  VIADD R23, R20, 0xffffff00 ;  /* 0xffffff0014177836 */ /* 0x000fc40000000000 */
[----:B------:R-:W-:Y:S01]  /*0610*/  LEA.HI.X.SX32 R27, R17, R7, 0x1, P1 ;  /* 0x00000007111b7211 */ /* 0x000fe200008f0eff */
[----:B------:R-:W-:-:S04]  /*0620*/  IMAD.MOV.U32 R22, RZ, RZ, R26 ;  /* 0x000000ffff167224 */ /* 0x000fc800078e001a */
        /* <DEDUP_REMOVED lines=19> */
.L_x_427:
[----:B------:R-:W-:Y:S05]  /*0760*/  BSYNC.RECONVERGENT B2 ;  /* 0x0000000000027941 */ /* 0x000fea0003800200 */
.L_x_426:
[----:B-----5:R-:W-:Y:S01]  /*0770*/  DSETP.GEU.AND P0, PT, R16, R14, PT ;  /* 0x0000000e1000722a */ /* 0x020fe20003f0e000 */
[C---:B------:R-:W-:Y:S01]  /*0780*/  IADD3 R19, P1, PT, R23.reuse, R6, RZ ;  /* 0x0000000617137210 */ /* 0x040fe20007f3e0ff */
[----:B------:R-:W-:Y:S01]  /*0790*/  BSSY.RECONVERGENT B2, `(.L_x_428) ;  /* 0x0000015000027945 */ /* 0x000fe20003800200 */
[----:B------:R-:W-:Y:S02]  /*07a0*/  IMAD.MOV.U32 R2, RZ, RZ, R14 ;  /* 0x000000ffff027224 */ /* 0x000fe400078e000e */
[----:B------:R-:W-:Y:S01]  /*07b0*/  LEA.HI.X.SX32 R18, R23, R7, 0x1, P1 ;  /* 0x0000000717127211 */ /* 0x000fe200008f0eff */
        /* <DEDUP_REMOVED lines=18> */
.L_x_429:
[----:B------:R-:W-:Y:S05]  /*08e0*/  BSYNC.RECONVERGENT B2 ;  /* 0x0000000000027941 */ /* 0x000fea0003800200 */
.L_x_428:
[----:B------:R-:W-:Y:S01]  /*08f0*/  DSETP.GEU.AND P0, PT, R2, R12, PT ;  /* 0x0000000c0200722a */ /* 0x000fe20003f0e000 */
[CC--:B------:R-:W-:Y:S01]  /*0900*/  IADD3 R22, P1, PT, R20.reuse, R6.reuse, RZ ;  /* 0x0000000614167210 */ /* 0x0c0fe20007f3e0ff */
[C---:B------:R-:W-:Y:S01]  /*0910*/  VIADD R16, R20.reuse, 0x100 ;  /* 0x0000010014107836 */ /* 0x040fe20000000000 */
[----:B------:R-:W-:Y:S01]  /*0920*/  BSSY.RECONVERGENT B2, `(.L_x_430) ;  /* 0x0000016000027945 */ /* 0x000fe20003800200 */
[----:B------:R-:W-:Y:S01]  /*0930*/  IMAD.MOV.U32 R14, RZ, RZ, R12 ;  /* 0x000000ffff0e7224 */ /* 0x000fe200078e000c */
[----:B------:R-:W-:Y:S01]  /*0940*/  LEA.HI.X.SX32 R19, R20, R7, 0x1, P1 ;  /* 0x0000000714137211 */ /* 0x000fe200008f0eff */
[----:B------:R-:W-:Y:S01]  /*0950*/  IMAD.MOV.U32 R17, RZ, RZ, R22 ;  /* 0x000000ffff117224 */ /* 0x000fe200078e0016 */
[----:B------:R-:W-:Y:S01]  /*0960*/  IADD3 R24, P2, PT, R16, R6, RZ ;  /* 0x0000000610187210 */ /* 0x000fe20007f5e0ff */
[----:B------:R-:W-:Y:S02]  /*0970*/  IMAD.MOV.U32 R15, RZ, RZ, R13 ;  /* 0x000000ffff0f7224 */ /* 0x000fe400078e000d */
[----:B------:R-:W-:-:S04]  /*0980*/  IMAD.MOV.U32 R18, RZ, RZ, R19 ;  /* 0x000000ffff127224 */ /* 0x000fc800078e0013 */
[----:B------:R-:W-:Y:S06]  /*0990*/  @!P0 BRA `(.L_x_431) ;  /* 0x0000000000388947 */ /* 0x000fec0003800000 */
        /* <DEDUP_REMOVED lines=14> */
.L_x_431:
[----:B------:R-:W-:Y:S05]  /*0a80*/  BSYNC.RECONVERGENT B2 ;  /* 0x0000000000027941 */ /* 0x000fea0003800200 */
.L_x_430:
[----:B------:R-:W-:Y:S01]  /*0a90*/  DSETP.GEU.AND P0, PT, R14, R10, PT ;  /* 0x0000000a0e00722a */ /* 0x000fe20003f0e000 */
[----:B------:R-:W-:Y:S01]  /*0aa0*/  LEA.HI.X.SX32 R13, R16, R7, 0x1, P2 ;  /* 0x00000007100d7211 */ /* 0x000fe200010f0eff */
[----:B------:R-:W-:Y:S01]  /*0ab0*/  BSSY.RECONVERGENT B2, `(.L_x_432) ;  /* 0x0000014000027945 */ /* 0x000fe20003800200 */
[----:B------:R-:W-:Y:S02]  /*0ac0*/  IMAD.MOV.U32 R9, RZ, RZ, R24 ;  /* 0x000000ffff097224 */ /* 0x000fe400078e0018 */
[----:B------:R-:W-:Y:S02]  /*0ad0*/  IMAD.MOV.U32 R2, RZ, RZ, R10 ;  /* 0x000000ffff027224 */ /* 0x000fe400078e000a */
[----:B------:R-:W-:Y:S02]  /*0ae0*/  IMAD.MOV.U32 R8, RZ, RZ, R13 ;  /* 0x000000ffff087224 */ /* 0x000fe400078e000d */
[----:B------:R-:W-:-:S05]  /*0af0*/  IMAD.MOV.U32 R3, RZ, RZ, R11 ;  /* 0x000000ffff037224 */ /* 0x000fca00078e000b */
        /* <DEDUP_REMOVED lines=15> */
.L_x_433:
[----:B------:R-:W-:Y:S05]  /*0bf0*/  BSYNC.RECONVERGENT B2 ;  /* 0x0000000000027941 */ /* 0x000fea0003800200 */
.L_x_432:
[C---:B------:R-:W-:Y:S02]  /*0c00*/  VIADD R10, R20.reuse, 0x200 ;  /* 0x00000200140a7836 */ /* 0x040fe40000000000 */
[----:B------:R-:W-:-:S03]  /*0c10*/  VIADD R20, R20, 0x400 ;  /* 0x0000040014147836 */ /* 0x000fc60000000000 */
[----:B------:R-:W-:-:S13]  /*0c20*/  ISETP.GE.AND P0, PT, R10, UR5, PT ;  /* 0x000000050a007c0c */ /* 0x000fda000bf06270 */
[----:B------:R-:W-:Y:S05]  /*0c30*/  @!P0 BRA `(.L_x_434) ;  /* 0xfffffff800508947 */ /* 0x000fea000383ffff */
.L_x_420:
[----:B------:R-:W-:Y:S05]  /*0c40*/  BSYNC.RECONVERGENT B1 ;  /* 0x0000000000017941 */ /* 0x000fea0003800200 */
.L_x_419:
[----:B------:R-:W0:Y:S02]  /*0c50*/  LDCU UR6, c[0x0][0x398] ;  /* 0x00007300ff0677ac */ /* 0x000e240008000800 */
[----:B0-----:R-:W-:-:S09]  /*0c60*/  UISETP.GE.AND UP0, UPT, UR6, 0x100, UPT ;  /* 0x000001000600788c */ /* 0x001fd2000bf06270 */
[----:B------:R-:W-:Y:S05]  /*0c70*/  BRA.U !UP0, `(.L_x_435) ;  /* 0x0000001508507547 */ /* 0x000fea000b800000 */
        /* <DEDUP_REMOVED lines=32> */
.L_x_437:
[----:B------:R-:W-:Y:S05]  /*0e80*/  BSYNC.RECONVERGENT B1 ;  /* 0x0000000000017941 */ /* 0x000fea0003800200 */
.L_x_436:
        /* <DEDUP_REMOVED lines=12> */
[----:B---3--:R-:W-:Y:S01]  /*0f50*/  MOV R8, R14 ;  /* 0x0000000e00087202 */ /* 0x008fe20000000f00 */
[----:B----4-:R-:W-:Y:S02]  /*0f60*/  IMAD.MOV.U32 R9, RZ, RZ, R13 ;  /* 0x000000ffff097224 */ /* 0x010fe400078e000d */
[----:B------:R-:W-:Y:S02]  /*0f70*/  IMAD.MOV.U32 R2, RZ, RZ, R6 ;  /* 0x000000ffff027224 */ /* 0x000fe400078e0006 */
[----:B------:R-:W-:-:S08]  /*0f80*/  IMAD.MOV.U32 R3, RZ, RZ, R7 ;  /* 0x000000ffff037224 */ /* 0x000fd000078e0007 */
        /* <DEDUP_REMOVED lines=15> */
.L_x_439:
[----:B------:R-:W-:Y:S05]  /*1080*/  BSYNC.RECONVERGENT B1 ;  /* 0x0000000000017941 */ /* 0x000fea0003800200 */
.L_x_438:
        /* <DEDUP_REMOVED lines=31> */
.L_x_441:
[----:B------:R-:W-:Y:S05]  /*1280*/  BSYNC.RECONVERGENT B1 ;  /* 0x0000000000017941 */ /* 0x000fea0003800200 */
.L_x_440:
        /* <DEDUP_REMOVED lines=31> */
.L_x_443:
[----:B------:R-:W-:Y:S05]  /*1480*/  BSYNC.RECONVERGENT B1 ;  /* 0x0000000000017941 */ /* 0x000fea0003800200 */
.L_x_442:
        /* <DEDUP_REMOVED lines=12> */
[----:B--2---:R-:W-:Y:S01]  /*1550*/  IMAD.MOV.U32 R14, RZ, RZ, R7 ;  /* 0x000000ffff0e7224 */ /* 0x004fe200078e0007 */
[----:B------:R-:W-:Y:S01]  /*1560*/  MOV R13, R5 ;  /* 0x00000005000d7202 */ /* 0x000fe20000000f00 */
[----:B----4-:R-:W-:Y:S02]  /*1570*/  IMAD.MOV.U32 R15, RZ, RZ, R6 ;  /* 0x000000ffff0f7224 */ /* 0x010fe400078e0006 */
        /* <DEDUP_REMOVED lines=16> */
.L_x_445:
[----:B------:R-:W-:Y:S05]  /*1680*/  BSYNC.RECONVERGENT B1 ;  /* 0x0000000000017941 */ /* 0x000fea0003800200 */
.L_x_444:
        /* <DEDUP_REMOVED lines=11> */
.L_x_447:
[----:B------:R-:W-:Y:S05]  /*1740*/  BSYNC.RECONVERGENT B1 ;  /* 0x0000000000017941 */ /* 0x000fea0003800200 */
.L_x_446:
        /* <DEDUP_REMOVED lines=8> */
[----:B-1234-:R-:W1:Y:S04]  /*17d0*/  LDS.128 R4, [R0+0x20] ;  /* 0x0000200000047984 */ /* 0x01ee680000000c00 */
[----:B------:R2:W3:Y:S04]  /*17e0*/  LDS.64 R2, [R0+0x80] ;  /* 0x0000800000027984 */ /* 0x0004e80000000a00 */
[----:B------:R2:W4:Y:S01]  /*17f0*/  LDS.128 R8, [R0+0x30] ;  /* 0x0000300000087984 */ /* 0x0005220000000c00 */
        /* <DEDUP_REMOVED lines=20> */
.L_x_450:
[----:B------:R-:W-:Y:S05]  /*1940*/  BSYNC.RECONVERGENT B1 ;  /* 0x0000000000017941 */ /* 0x000fea0003800200 */
.L_x_449:
        /* <DEDUP_REMOVED lines=23> */
.L_x_452:
[----:B------:R-:W-:Y:S05]  /*1ac0*/  BSYNC.RECONVERGENT B1 ;  /* 0x0000000000017941 */ /* 0x000fea0003800200 */
.L_x_451:
        /* <DEDUP_REMOVED lines=21> */
.L_x_454:
[----:B------:R-:W-:Y:S05]  /*1c20*/  BSYNC.RECONVERGENT B1 ;  /* 0x0000000000017941 */ /* 0x000fea0003800200 */
.L_x_453:
        /* <DEDUP_REMOVED lines=23> */
.L_x_456:
[----:B------:R-:W-:Y:S05]  /*1da0*/  BSYNC.RECONVERGENT B1 ;  /* 0x0000000000017941 */ /* 0x000fea0003800200 */
.L_x_455:
[----:B------:R-:W-:Y:S01]  /*1db0*/  DSETP.GEU.AND P0, PT, R12, R18, PT ;  /* 0x000000120c00722a */ /* 0x000fe20003f0e000 */
[----:B------:R-:W-:Y:S01]  /*1dc0*/  BSSY.RECONVERGENT B1, `(.L_x_457) ;  /* 0x0000014000017945 */ /* 0x000fe20003800200 */
[----:B------:R-:W-:Y:S01]  /*1dd0*/  IMAD.MOV.U32 R14, RZ, RZ, R18 ;  /* 0x000000ffff0e7224 */ /* 0x000fe200078e0012 */
[----:B------:R-:W-:Y:S01]  /*1de0*/  MOV R15, R19 ;  /* 0x00000013000f7202 */ /* 0x000fe20000000f00 */
[----:B-1----:R-:W-:Y:S02]  /*1df0*/  IMAD.MOV.U32 R21, RZ, RZ, R8 ;  /* 0x000000ffff157224 */ /* 0x002fe400078e0008 */
[----:B------:R-:W-:-:S08]  /*1e00*/  IMAD.MOV.U32 R23, RZ, RZ, R9 ;  /* 0x000000ffff177224 */ /* 0x000fd000078e0009 */
        /* <DEDUP_REMOVED lines=15> */
.L_x_458:
[----:B------:R-:W-:Y:S05]  /*1f00*/  BSYNC.RECONVERGENT B1 ;  /* 0x0000000000017941 */ /* 0x000fea0003800200 */
.L_x_457:
        /* <DEDUP_REMOVED lines=21> */
.L_x_460:
[----:B------:R-:W-:Y:S05]  /*2060*/  BSYNC.RECONVERGENT B1 ;  /* 0x0000000000017941 */ /* 0x000fea0003800200 */
.L_x_459:
        /* <DEDUP_REMOVED lines=21> */
.L_x_435:
[----:B------:R-:W0:Y:S01]  /*21c0*/  S2R R4, SR_LANEID ;  /* 0x0000000000047919 */ /* 0x000e220000000000 */
[----:B------:R-:W-:Y:S01]  /*21d0*/  LOP3.LUT R5, R0, 0x3e0, RZ, 0xc0, !PT ;  /* 0x000003e000057812 */ /* 0x000fe200078ec0ff */
[----:B------:R-:W-:Y:S01]  /*21e0*/  BSSY.RECONVERGENT B1, `(.L_x_461) ;  /* 0x0000024000017945 */ /* 0x000fe20003800200 */
[----:B------:R-:W-:Y:S02]  /*21f0*/  IMAD.MOV.U32 R12, RZ, RZ, R9 ;  /* 0x000000ffff0c7224 */ /* 0x000fe400078e0009 */
[----:B------:R-:W-:Y:S02]  /*2200*/  IMAD.MOV.U32 R14, RZ, RZ, R8 ;  /* 0x000000ffff0e7224 */ /* 0x000fe400078e0008 */
[----:B------:R-:W-:Y:S01]  /*2210*/  VIADD R6, R5, 0x20 ;  /* 0x0000002005067836 */ /* 0x000fe20000000000 */
[----:B------:R-:W-:Y:S01]  /*2220*/  LOP3.LUT R5, RZ, R5, RZ, 0x33, !PT ;  /* 0x00000005ff057212 */ /* 0x000fe200078e33ff */
[----:B-----5:R-:W-:-:S03]  /*2230*/  IMAD.MOV.U32 R7, RZ, RZ, R3 ;  /* 0x000000ffff077224 */ /* 0x020fc600078e0003 */
[----:B------:R-:W-:Y:S01]  /*2240*/  ISETP.GT.AND P0, PT, R6, UR6, PT ;  /* 0x0000000606007c0c */ /* 0x000fe2000bf04270 */
[----:B------:R-:W-:Y:S02]  /*2250*/  VIADD R5, R5, UR6 ;  /* 0x0000000605057c36 */ /* 0x000fe40008000000 */
[----:B------:R-:W-:-:S03]  /*2260*/  IMAD.MOV.U32 R6, RZ, RZ, R2 ;  /* 0x000000ffff067224 */ /* 0x000fc600078e0002 */
[----:B------:R-:W-:-:S05]  /*2270*/  SEL R5, R5, 0x1f, P0 ;  /* 0x0000001f05057807 */ /* 0x000fca0000000000 */
[----:B------:R1:W2:Y:S04]  /*2280*/  SHFL.DOWN PT, R10, R2, 0x1, R5 ;  /* 0x08200000020a7989 */ /* 0x0002a800000e0005 */
[----:B------:R1:W3:Y:S04]  /*2290*/  SHFL.DOWN PT, R11, R3, 0x1, R5 ;  /* 0x08200000030b7989 */ /* 0x0002e800000e0005 */
[----:B------:R1:W4:Y:S01]  /*22a0*/  SHFL.DOWN PT, R16, R9, 0x1, R5 ;  /* 0x0820000009107989 */ /* 0x00032200000e0005 */
[----:B0-----:R-:W-:-:S03]  /*22b0*/  ISETP.GE.AND P0, PT, R4, R5, PT ;  /* 0x000000050400720c */ /* 0x001fc60003f06270 */
[----:B------:R1:W0:Y:S10]  /*22c0*/  SHFL.DOWN PT, R13, R8, 0x1, R5 ;  /* 0x08200000080d7989 */ /* 0x00023400000e0005 */
[----:B-1----:R-:W-:Y:S05]  /*22d0*/  @P0 BRA `(.L_x_462) ;  /* 0x0000000000500947 */ /* 0x002fea0003800000 */
[----:B--23--:R-:W-:Y:S01]  /*22e0*/  DSETP.GEU.AND P0, PT, R2, R10, PT ;  /* 0x0000000a0200722a */ /* 0x00cfe20003f0e000 */
        /* <DEDUP_REMOVED lines=19> */
.L_x_462:
[----:B------:R-:W-:Y:S05]  /*2420*/  BSYNC.RECONVERGENT B1 ;  /* 0x0000000000017941 */ /* 0x000fea0003800200 */
.L_x_461:
[----:B------:R-:W-:Y:S01]  /*2430*/  VIADD R2, R4, 0x2 ;  /* 0x0000000204027836 */ /* 0x000fe20000000000 */
[----:B------:R1:W1:Y:S01]  /*2440*/  SHFL.DOWN PT, R8, R6, 0x2, R5 ;  /* 0x0840000006087989 */ /* 0x00026200000e0005 */
[----:B------:R-:W-:Y:S01]  /*2450*/  BSSY.RECONVERGENT B1, `(.L_x_463) ;  /* 0x000001e000017945 */ /* 0x000fe20003800200 */
[----:B--2---:R-:W-:Y:S01]  /*2460*/  IMAD.MOV.U32 R10, RZ, RZ, R12 ;  /* 0x000000ffff0a7224 */ /* 0x004fe200078e000c */
[----:B----4-:R-:W-:Y:S01]  /*2470*/  MOV R16, R14 ;  /* 0x0000000e00107202 */ /* 0x010fe20000000f00 */
[----:B------:R2:W4:Y:S01]  /*2480*/  SHFL.DOWN PT, R9, R7, 0x2, R5 ;  /* 0x0840000007097989 */ /* 0x00052200000e0005 */
[----:B------:R-:W-:Y:S01]  /*2490*/  ISETP.GT.AND P0, PT, R2, R5, PT ;  /* 0x000000050200720c */ /* 0x000fe20003f04270 */
[----:B------:R-:W-:Y:S02]  /*24a0*/  IMAD.MOV.U32 R2, RZ, RZ, R6 ;  /* 0x000000ffff027224 */ /* 0x000fe400078e0006 */
[----:B---3--:R2:W3:Y:S01]  /*24b0*/  SHFL.DOWN PT, R11, R12, 0x2, R5 ;  /* 0x084000000c0b7989 */ /* 0x0084e200000e0005 */
[----:B------:R-:W-:-:S03]  /*24c0*/  IMAD.MOV.U32 R3, RZ, RZ, R7 ;  /* 0x000000ffff037224 */ /* 0x000fc600078e0007 */
[----:B0-----:R2:W0:Y:S06]  /*24d0*/  SHFL.DOWN PT, R13, R14, 0x2, R5 ;  /* 0x084000000e0d7989 */ /* 0x00142c00000e0005 */
[----:B------:R-:W-:Y:S05]  /*24e0*/  @P0 BRA `(.L_x_464) ;  /* 0x0000000000500947 */ /* 0x000fea0003800000 */
[----:B-1--4-:R-:W-:Y:S01]  /*24f0*/  DSETP.GEU.AND P0, PT, R6, R8, PT ;  /* 0x000000080600722a */ /* 0x012fe20003f0e000 */
        /* <DEDUP_REMOVED lines=19> */
.L_x_464:
[----:B------:R-:W-:Y:S05]  /*2630*/  BSYNC.RECONVERGENT B1 ;  /* 0x0000000000017941 */ /* 0x000fea0003800200 */
.L_x_463:
[----:B-1----:R-:W-:Y:S01]  /*2640*/  VIADD R6, R4, 0x4 ;  /* 0x0000000404067836 */ /* 0x002fe20000000000 */
[----:B------:R1:W1:Y:S01]  /*2650*/  SHFL.DOWN PT, R8, R2, 0x4, R5 ;  /* 0x0880000002087989 */ /* 0x00026200000e0005 */
[----:B------:R-:W-:Y:S01]  /*2660*/  BSSY.RECONVERGENT B1, `(.L_x_465) ;  /* 0x000001e000017945 */ /* 0x000fe20003800200 */
[----:B--2---:R-:W-:Y:S02]  /*2670*/  IMAD.MOV.U32 R12, RZ, RZ, R10 ;  /* 0x000000ffff0c7224 */ /* 0x004fe400078e000a */
[----:B------:R-:W-:Y:S01]  /*2680*/  ISETP.GT.AND P0, PT, R6, R5, PT ;  /* 0x000000050600720c */ /* 0x000fe20003f04270 */
[----:B----4-:R2:W4:Y:S01]  /*2690*/  SHFL.DOWN PT, R9, R3, 0x4, R5 ;  /* 0x0880000003097989 */ /* 0x01052200000e0005 */
[----:B------:R-:W-:Y:S02]  /*26a0*/  IMAD.MOV.U32 R14, RZ, RZ, R16 ;  /* 0x000000ffff0e7224 */ /* 0x000fe400078e0010 */
[----:B------:R-:W-:Y:S01]  /*26b0*/  IMAD.MOV.U32 R6, RZ, RZ, R2 ;  /* 0x000000ffff067224 */ /* 0x000fe200078e0002 */
[----:B---3--:R2:W3:Y:S01]  /*26c0*/  SHFL.DOWN PT, R11, R10, 0x4, R5 ;  /* 0x088000000a0b7989 */ /* 0x0084e200000e0005 */
[----:B------:R-:W-:-:S03]  /*26d0*/  IMAD.MOV.U32 R7, RZ, RZ, R3 ;  /* 0x000000ffff077224 */ /* 0x000fc600078e0003 */
[----:B0-----:R2:W0:Y:S04]  /*26e0*/  SHFL.DOWN PT, R13, R16, 0x4, R5 ;  /* 0x08800000100d7989 */ /* 0x00142800000e0005 */
        /* <DEDUP_REMOVED lines=21> */
.L_x_466:
[----:B------:R-:W-:Y:S05]  /*2840*/  BSYNC.RECONVERGENT B1 ;  /* 0x0000000000017941 */ /* 0x000fea0003800200 */
.L_x_465:
        /* <DEDUP_REMOVED lines=32> */
.L_x_468:
[----:B------:R-:W-:Y:S05]  /*2a50*/  BSYNC.RECONVERGENT B1 ;  /* 0x0000000000017941 */ /* 0x000fea0003800200 */
.L_x_467:
[----:B-1----:R-:W-:Y:S01]  /*2a60*/  VIADD R8, R4, 0x10 ;  /* 0x0000001004087836 */ /* 0x002fe20000000000 */
[----:B------:R1:W1:Y:S01]  /*2a70*/  SHFL.DOWN PT, R6, R2, 0x10, R5 ;  /* 0x0a00000002067989 */ /* 0x00026200000e0005 */
[----:B------:R-:W-:Y:S01]  /*2a80*/  BSSY.RECONVERGENT B1, `(.L_x_469) ;  /* 0x000001e000017945 */ /* 0x000fe20003800200 */
[----:B--2---:R-:W-:Y:S01]  /*2a90*/  IMAD.MOV.U32 R14, RZ, RZ, R10 ;  /* 0x000000ffff0e7224 */ /* 0x004fe200078e000a */
[----:B------:R-:W-:Y:S01]  /*2aa0*/  MOV R15, R16 ;  /* 0x00000010000f7202 */ /* 0x000fe20000000f00 */
[----:B------:R2:W1:Y:S01]  /*2ab0*/  SHFL.DOWN PT, R7, R3, 0x10, R5 ;  /* 0x0a00000003077989 */ /* 0x00046200000e0005 */
[----:B------:R-:W-:Y:S01]  /*2ac0*/  ISETP.GT.AND P0, PT, R8, R5, PT ;  /* 0x000000050800720c */ /* 0x000fe20003f04270 */
[----:B------:R-:W-:Y:S02]  /*2ad0*/  IMAD.MOV.U32 R12, RZ, RZ, R2 ;  /* 0x000000ffff0c7224 */ /* 0x000fe400078e0002 */
[----:B----4-:R2:W4:Y:S01]  /*2ae0*/  SHFL.DOWN PT, R9, R10, 0x10, R5 ;  /* 0x0a0000000a097989 */ /* 0x01052200000e0005 */
[----:B0-----:R-:W-:-:S03]  /*2af0*/  IMAD.MOV.U32 R13, RZ, RZ, R3 ;  /* 0x000000ffff0d7224 */ /* 0x001fc600078e0003 */
[----:B---3--:R2:W0:Y:S06]  /*2b00*/  SHFL.DOWN PT, R11, R16, 0x10, R5 ;  /* 0x0a000000100b7989 */ /* 0x00842c00000e0005 */
[----:B------:R-:W-:Y:S05]  /*2b10*/  @P0 BRA `(.L_x_470) ;  /* 0x0000000000500947 */ /* 0x000fea0003800000 */
[----:B-1----:R-:W-:Y:S01]  /*2b20*/  DSETP.GEU.AND P0, PT, R2, R6, PT ;  /* 0x000000060200722a */ /* 0x002fe20003f0e000 */
        /* <DEDUP_REMOVED lines=19> */
.L_x_470:
[----:B------:R-:W-:Y:S05]  /*2c60*/  BSYNC.RECONVERGENT B1 ;  /* 0x0000000000017941 */ /* 0x000fea0003800200 */
.L_x_469:
[----:B------:R-:W-:Y:S01]  /*2c70*/  ISETP.NE.AND P0, PT, R4, RZ, PT ;  /* 0x000000ff0400720c */ /* 0x000fe20003f05270 */
[----:B------:R-:W-:-:S12]  /*2c80*/  BSSY.RECONVERGENT B1, `(.L_x_471) ;  /* 0x000000a000017945 */ /* 0x000fd80003800200 */
[----:B------:R-:W-:Y:S05]  /*2c90*/  @P0 BRA `(.L_x_472) ;  /* 0x0000000000200947 */ /* 0x000fea0003800000 */
[----:B------:R-:W3:Y:S01]  /*2ca0*/  S2R R4, SR_CgaCtaId ;  /* 0x0000000000047919 */ /* 0x000ee20000008800 */
[----:B--2---:R-:W-:Y:S02]  /*2cb0*/  MOV R3, 0x400 ;  /* 0x0000040000037802 */ /* 0x004fe40000000f00 */
[----:B-1----:R-:W-:-:S04]  /*2cc0*/  SHF.R.U32.HI R2, RZ, 0x1, R0 ;  /* 0x00000001ff027819 */ /* 0x002fc80000011600 */
[----:B------:R-:W-:Y:S02]  /*2cd0*/  LOP3.LUT R2, R2, 0x1f0, RZ, 0xc0, !PT ;  /* 0x000001f002027812 */ /* 0x000fe400078ec0ff */
[----:B---3--:R-:W-:-:S05]  /*2ce0*/  LEA R3, R4, R3, 0x18 ;  /* 0x0000000304037211 */ /* 0x008fca00078ec0ff */
[----:B------:R-:W-:-:S05]  /*2cf0*/  IMAD.IADD R3, R2, 0x1, R3 ;  /* 0x0000000102037824 */ /* 0x000fca00078e0203 */
[----:B------:R3:W-:Y:S04]  /*2d00*/  STS.64 [R3+0x10], R14 ;  /* 0x0000100e03007388 */ /* 0x0007e80000000a00 */
[----:B------:R3:W-:Y:S02]  /*2d10*/  STS.64 [R3+0x8], R12 ;  /* 0x0000080c03007388 */ /* 0x0007e40000000a00 */
.L_x_472:
[----:B------:R-:W-:Y:S05]  /*2d20*/  BSYNC.RECONVERGENT B1 ;  /* 0x0000000000017941 */ /* 0x000fea0003800200 */
.L_x_471:
[----:B------:R-:W-:Y:S01]  /*2d30*/  BAR.SYNC.DEFER_BLOCKING 0x0 ;  /* 0x0000000000007b1d */ /* 0x000fe20000010000 */
[----:B------:R-:W-:-:S13]  /*2d40*/  ISETP.NE.AND P1, PT, R0, RZ, PT ;  /* 0x000000ff0000720c */ /* 0x000fda0003f25270 */
[----:B------:R-:W-:Y:S05]  /*2d50*/  @P1 BRA `(.L_x_448) ;  /* 0x0000003400c41947 */ /* 0x000fea0003800000 */
[----:B------:R-:W-:Y:S01]  /*2d60*/  UISETP.GE.AND UP0, UPT, UR6, 0x21, UPT ;  /* 0x000000210600788c */ /* 0x000fe2000bf06270 */
[----:B0-----:R-:W-:Y:S02]  /*2d70*/  IMAD.MOV.U32 R11, RZ, RZ, R14 ;  /* 0x000000ffff0b7224 */ /* 0x001fe400078e000e */
[----:B------:R-:W-:Y:S02]  /*2d80*/  IMAD.MOV.U32 R8, RZ, RZ, R15 ;  /* 0x000000ffff087224 */ /* 0x000fe400078e000f */
[----:B-1----:R-:W-:Y:S02]  /*2d90*/  IMAD.MOV.U32 R2, RZ, RZ, R12 ;  /* 0x000000ffff027224 */ /* 0x002fe400078e000c */
[----:B--23--:R-:W-:Y:S02]  /*2da0*/  IMAD.MOV.U32 R3, RZ, RZ, R13 ;  /* 0x000000ffff037224 */ /* 0x00cfe400078e000d */
[----:B------:R-:W-:Y:S05]  /*2db0*/  BRA.U !UP0, `(.L_x_473) ;  /* 0x00000001086c7547 */ /* 0x000fea000b800000 */
[----:B------:R-:W0:Y:S01]  /*2dc0*/  S2UR UR5, SR_CgaCtaId ;  /* 0x00000000000579c3 */ /* 0x000e220000008800 */
[----:B------:R-:W-:Y:S01]  /*2dd0*/  UMOV UR4, 0x400 ;  /* 0x0000040000047882 */ /* 0x000fe20000000000 */
[----:B------:R-:W-:Y:S01]  /*2de0*/  BSSY.RECONVERGENT B1, `(.L_x_473) ;  /* 0x0000018000017945 */ /* 0x000fe20003800200 */
[----:B0-----:R-:W-:-:S09]  /*2df0*/  ULEA UR4, UR5, UR4, 0x18 ;  /* 0x0000000405047291 */ /* 0x001fd2000f8ec0ff */
[----:B------:R-:W0:Y:S04]  /*2e00*/  LDS.64 R4, [UR4+0x18] ;  /* 0x00001804ff047984 */ /* 0x000e280008000a00 */
        /* <DEDUP_REMOVED lines=21> */
.L_x_474:
[----:B------:R-:W-:Y:S05]  /*2f60*/  BSYNC.RECONVERGENT B1 ;  /* 0x0000000000017941 */ /* 0x000fea0003800200 */
.L_x_473:
[----:B------:R-:W-:Y:S01]  /*2f70*/  UISETP.GE.AND UP0, UPT, UR6, 0x41, UPT ;  /* 0x000000410600788c */ /* 0x000fe2000bf06270 */
[----:B----4-:R-:W-:Y:S02]  /*2f80*/  IMAD.MOV.U32 R9, RZ, RZ, R11 ;  /* 0x000000ffff097224 */ /* 0x010fe400078e000b */
        /* <DEDUP_REMOVED lines=30> */
.L_x_476:
[----:B------:R-:W-:Y:S05]  /*3170*/  BSYNC.RECONVERGENT B1 ;  /* 0x0000000000017941 */ /* 0x000fea0003800200 */
.L_x_475:
[----:B------:R-:W-:Y:S01]  /*3180*/  UISETP.GE.AND UP0, UPT, UR6, 0x61, UPT ;  /* 0x000000610600788c */ /* 0x000fe2000bf06270 */
[----:B------:R-:W-:Y:S01]  /*3190*/  IMAD.MOV.U32 R11, RZ, RZ, R9 ;  /* 0x000000ffff0b7224 */ /* 0x000fe200078e0009 */
[----:B------:R-:W-:Y:S01]  /*31a0*/  MOV R3, R5 ;  /* 0x0000000500037202 */ /* 0x000fe20000000f00 */
[----:B------:R-:W-:Y:S02]  /*31b0*/  IMAD.MOV.U32 R8, RZ, RZ, R0 ;  /* 0x000000ffff087224 */ /* 0x000fe400078e0000 */
[----:B------:R-:W-:-:S04]  /*31c0*/  IMAD.MOV.U32 R2, RZ, RZ, R4 ;  /* 0x000000ffff027224 */ /* 0x000fc800078e0004 */
        /* <DEDUP_REMOVED lines=27> */
.L_x_478:
[----:B------:R-:W-:Y:S05]  /*3380*/  BSYNC.RECONVERGENT B1 ;  /* 0x0000000000017941 */ /* 0x000fea0003800200 */
.L_x_477:
        /* <DEDUP_REMOVED lines=32> */
.L_x_480:
[----:B------:R-:W-:Y:S05]  /*3590*/  BSYNC.RECONVERGENT B1 ;  /* 0x0000000000017941 */ /* 0x000fea0003800200 */
.L_x_479:
        /* <DEDUP_REMOVED lines=32> */
.L_x_482:
[----:B------:R-:W-:Y:S05]  /*37a0*/  BSYNC.RECONVERGENT B1 ;  /* 0x0000000000017941 */ /* 0x000fea0003800200 */
.L_x_481:
        /* <DEDUP_REMOVED lines=14> */
[----:B------:R-:W-:Y:S01]  /*3890*/  IMAD.MOV.U32 R5, RZ, RZ, R7 ;  /* 0x000000ffff057224 */ /* 0x000fe200078e0007 */
[----:B-1----:R-:W-:Y:S01]  /*38a0*/  MOV R9, R12 ;  /* 0x0000000c00097202 */ /* 0x002fe20000000f00 */
[----:B------:R-:W-:-:S09]  /*38b0*/  IMAD.MOV.U32 R0, RZ, RZ, R13 ;  /* 0x000000ffff007224 */ /* 0x000fd200078e000d */
        /* <DEDUP_REMOVED lines=15> */
.L_x_484:
[----:B------:R-:W-:Y:S05]  /*39b0*/  BSYNC.RECONVERGENT B1 ;  /* 0x0000000000017941 */ /* 0x000fea0003800200 */
.L_x_483:
        /* <DEDUP_REMOVED lines=32> */
.L_x_416:
[----:B------:R-:W1:Y:S01]  /*3bc0*/  S2R R0, SR_TID.X ;  /* 0x0000000000007919 */ /* 0x000e620000002100 */
[----:B------:R-:W1:Y:S01]  /*3bd0*/  LDC.64 R2, c[0x0][0x380] ;  /* 0x0000e000ff027b82 */ /* 0x000e620000000a00 */
[----:B------:R-:W2:Y:S01]  /*3be0*/  LDCU.64 UR6, c[0x0][0x388] ;  /* 0x00007100ff0677ac */ /* 0x000ea20008000a00 */
[----:B-1----:R-:W-:-:S05]  /*3bf0*/  IMAD.WIDE.U32 R2, R0, 0x8, R2 ;  /* 0x0000000800027825 */ /* 0x002fca00078e0002 */
[----:B0-----:R-:W3:Y:S04]  /*3c00*/  LDG.E.64 R4, desc[UR8][R2.64] ;  /* 0x0000000802047981 */ /* 0x001ee8000c1e1b00 */
[----:B------:R-:W3:Y:S04]  /*3c10*/  LDG.E.64 R6, desc[UR8][R2.64+0x800] ;  /* 0x0008000802067981 */ /* 0x000ee8000c1e1b00 */
[----:B------:R-:W4:Y:S04]  /*3c20*/  LDG.E.64 R8, desc[UR8][R2.64+0x1000] ;  /* 0x0010000802087981 */ /* 0x000f28000c1e1b00 */
[----:B------:R-:W5:Y:S04]  /*3c30*/  LDG.E.64 R12, desc[UR8][R2.64+0x1800] ;  /* 0x00180008020c7981 */ /* 0x000f68000c1e1b00 */
[----:B------:R-:W5:Y:S01]  /*3c40*/  LDG.E.64 R10, desc[UR8][R2.64+0x2000] ;  /* 0x00200008020a7981 */ /* 0x000f62000c1e1b00 */
[----:B------:R-:W-:Y:S01]  /*3c50*/  BSSY.RECONVERGENT B1, `(.L_x_485) ;  /* 0x000001c000017945 */ /* 0x000fe20003800200 */
[----:B---3--:R-:W-:-:S06]  /*3c60*/  DSETP.GEU.AND P0, PT, R4, R6, PT ;  /* 0x000000060400722a */ /* 0x008fcc0003f0e000 */
[----:B------:R-:W-:Y:S02]  /*3c70*/  FSEL R4, R4, R6, P0 ;  /* 0x0000000604047208 */ /* 0x000fe40000000000 */
[----:B------:R-:W-:Y:S01]  /*3c80*/  FSEL R5, R5, R7, P0 ;  /* 0x0000000705057208 */ /* 0x000fe20000000000 */
[C---:B------:R-:W-:Y:S01]  /*3c90*/  VIADD R7, R0.reuse, 0x200 ;  /* 0x0000020000077836 */ /* 0x040fe20000000000 */
[----:B------:R-:W-:-:S04]  /*3ca0*/  LOP3.LUT R6, R0, 0x400, RZ, 0xfc, !PT ;  /* 0x0000040000067812 */ /* 0x000fc800078efcff */
[----:B----4-:R-:W-:Y:S01]  /*3cb0*/  DSETP.GEU.AND P1, PT, R4, R8, PT ;  /* 0x000000080400722a */ /* 0x010fe20003f2e000 */
[----:B--2---:R-:W-:-:S05]  /*3cc0*/  IADD3 R17, P4, PT, R6, UR6, RZ ;  /* 0x0000000606117c10 */ /* 0x004fca000ff9e0ff */
[----:B------:R-:W-:Y:S01]  /*3cd0*/  FSEL R4, R4, R8, P1 ;  /* 0x0000000804047208 */ /* 0x000fe20000800000 */
[----:B------:R-:W-:Y:S01]  /*3ce0*/  IMAD.X R16, RZ, RZ, UR7, P4 ;  /* 0x00000007ff107e24 */ /* 0x000fe2000a0e06ff */
[----:B------:R-:W-:Y:S01]  /*3cf0*/  FSEL R5, R5, R9, P1 ;  /* 0x0000000905057208 */ /* 0x000fe20000800000 */
[----:B------:R-:W-:-:S05]  /*3d00*/  VIADD R9, R0, 0x100 ;  /* 0x0000010000097836 */ /* 0x000fca0000000000 */
[----:B-----5:R-:W-:Y:S01]  /*3d10*/  DSETP.GEU.AND P2, PT, R4, R12, PT ;  /* 0x0000000c0400722a */ /* 0x020fe20003f4e000 */
[----:B------:R-:W-:-:S05]  /*3d20*/  @P1 SEL R7, R0, R9, P0 ;  /* 0x0000000900071207 */ /* 0x000fca0000000000 */
[----:B------:R-:W-:Y:S02]  /*3d30*/  FSEL R4, R4, R12, P2 ;  /* 0x0000000c04047208 */ /* 0x000fe40001000000 */
[----:B------:R-:W-:-:S06]  /*3d40*/  FSEL R5, R5, R13, P2 ;  /* 0x0000000d05057208 */ /* 0x000fcc0001000000 */
[----:B------:R-:W-:Y:S01]  /*3d50*/  DSETP.GEU.AND P3, PT, R4, R10, PT ;  /* 0x0000000a0400722a */ /* 0x000fe20003f6e000 */
[----:B------:R-:W-:-:S13]  /*3d60*/  @!P2 VIADD R7, R0, 0x300 ;  /* 0x000003000007a836 */ /* 0x000fda0000000000 */
[----:B------:R-:W-:Y:S05]  /*3d70*/  @!P3 BRA `(.L_x_486) ;  /* 0x000000000024b947 */ /* 0x000fea0003800000 */
[C---:B------:R-:W-:Y:S02]  /*3d80*/  ISETP.GE.U32.AND P0, PT, R7.reuse, R6, PT ;  /* 0x000000060700720c */ /* 0x040fe40003f06070 */
[----:B------:R-:W-:Y:S02]  /*3d90*/  IADD3 R6, P1, PT, R7, UR6, RZ ;  /* 0x0000000607067c10 */ /* 0x000fe4000ff3e0ff */
[----:B------:R-:W-:-:S03]  /*3da0*/  ISETP.GE.U32.AND.EX P0, PT, RZ, RZ, PT, P0 ;  /* 0x000000ffff00720c */ /* 0x000fc60003f06100 */
[----:B------:R-:W-:-:S10]  /*3db0*/  IMAD.X R7, RZ, RZ, UR7, P1 ;  /* 0x00000007ff077e24 */ /* 0x000fd400088e06ff */
[----:B------:R-:W-:-:S06]  /*3dc0*/  DSETP.LT.OR P0, PT, R10, R4, !P0 ;  /* 0x000000040a00722a */ /* 0x000fcc0004701400 */
[----:B------:R-:W-:Y:S02]  /*3dd0*/  FSEL R10, R4, R10, P0 ;  /* 0x0000000a040a7208 */ /* 0x000fe40000000000 */
[----:B------:R-:W-:Y:S02]  /*3de0*/  FSEL R11, R5, R11, P0 ;  /* 0x0000000b050b7208 */ /* 0x000fe40000000000 */
[----:B------:R-:W-:Y:S02]  /*3df0*/  SEL R17, R6, R17, P0 ;  /* 0x0000001106117207 */ /* 0x000fe40000000000 */
[----:B------:R-:W-:-:S07]  /*3e00*/  SEL R16, R7, R16, P0 ;  /* 0x0000001007107207 */ /* 0x000fce0000000000 */
.L_x_486:
[----:B------:R-:W-:Y:S05]  /*3e10*/  BSYNC.RECONVERGENT B1 ;  /* 0x0000000000017941 */ /* 0x000fea0003800200 */
.L_x_485:
[----:B------:R-:W-:Y:S01]  /*3e20*/  UISETP.GE.U32.AND UP0, UPT, UR4, 0xa00, UPT ;  /* 0x00000a000400788c */ /* 0x000fe2000bf06070 */
[----:B------:R-:W-:Y:S02]  /*3e30*/  IMAD.MOV.U32 R19, RZ, RZ, 0x500 ;  /* 0x00000500ff137424 */ /* 0x000fe400078e00ff */
[----:B------:R-:W-:Y:S01]  /*3e40*/  IMAD.MOV.U32 R18, RZ, RZ, RZ ;  /* 0x000000ffff127224 */ /* 0x000fe200078e00ff */
[----:B------:R-:W-:-:S09]  /*3e50*/  UISETP.GE.U32.AND.EX UP0, UPT, UR5, URZ, UPT, UP0 ;  /* 0x000000ff0500728c */ /* 0x000fd2000bf06100 */
[----:B------:R-:W-:Y:S05]  /*3e60*/  BRA.U !UP0, `(.L_x_487) ;  /* 0x0000000508647547 */ /* 0x000fea000b800000 */
[----:B------:R-:W-:Y:S01]  /*3e70*/  IMAD.MOV.U32 R14, RZ, RZ, R10 ;  /* 0x000000ffff0e7224 */ /* 0x000fe200078e000a */
[----:B------:R-:W0:Y:S01]  /*3e80*/  LDCU.64 UR6, c[0x0][0x388] ;  /* 0x00007100ff0677ac */ /* 0x000e220008000a00 */
[----:B------:R-:W-:Y:S02]  /*3e90*/  IMAD.MOV.U32 R15, RZ, RZ, R11 ;  /* 0x000000ffff0f7224 */ /* 0x000fe400078e000b */
[----:B------:R-:W-:Y:S01]  /*3ea0*/  IMAD.MOV.U32 R21, RZ, RZ, 0x500 ;  /* 0x00000500ff157424 */ /* 0x000fe200078e00ff */
[----:B------:R-:W1:Y:S01]  /*3eb0*/  LDCU.64 UR4, c[0x0][0x398] ;  /* 0x00007300ff0477ac */ /* 0x000e620008000a00 */
[----:B------:R-:W-:-:S07]  /*3ec0*/  IMAD.MOV.U32 R19, RZ, RZ, RZ ;  /* 0x000000ffff137224 */ /* 0x000fce00078e00ff */
.L_x_490:
[----:B------:R-:W-:-:S04]  /*3ed0*/  LEA R24, P0, R21, R2, 0x3 ;  /* 0x0000000215187211 */ /* 0x000fc800078018ff */
[----:B------:R-:W-:-:S05]  /*3ee0*/  LEA.HI.X R25, R21, R3, R19, 0x3, P0 ;  /* 0x0000000315197211 */ /* 0x000fca00000f1c13 */
[----:B------:R-:W2:Y:S04]  /*3ef0*/  LDG.E.64 R12, desc[UR8][R24.64] ;  /* 0x00000008180c7981 */ /* 0x000ea8000c1e1b00 */
[----:B------:R-:W3:Y:S04]  /*3f00*/  LDG.E.64 R8, desc[UR8][R24.64+0x800] ;  /* 0x0008000818087981 */ /* 0x000ee8000c1e1b00 */
[----:B------:R-:W4:Y:S04]  /*3f10*/  LDG.E.64 R6, desc[UR8][R24.64+0x1000] ;  /* 0x0010000818067981 */ /* 0x000f28000c1e1b00 */
[----:B------:R1:W5:Y:S04]  /*3f20*/  LDG.E.64 R4, desc[UR8][R24.64+0x1800] ;  /* 0x0018000818047981 */ /* 0x000368000c1e1b00 */
[----:B------:R1:W5:Y:S01]  /*3f30*/  LDG.E.64 R10, desc[UR8][R24.64+0x2000] ;  /* 0x00200008180a7981 */ /* 0x000362000c1e1b00 */
[----:B0-----:R-:W-:Y:S01]  /*3f40*/  IADD3 R18, P0, P1, R21, UR6, R0 ;  /* 0x0000000615127c10 */ /* 0x001fe2000f91e000 */
[----:B------:R-:W-:Y:S03]  /*3f50*/  BSSY.RECONVERGENT B1, `(.L_x_488) ;  /* 0x0000027000017945 */ /* 0x000fe60003800200 */
[----:B------:R-:W-:Y:S01]  /*3f60*/  IADD3.X R20, PT, PT, R19, UR7, RZ, P0, P1 ;  /* 0x0000000713147c10 */ /* 0x000fe200087e24ff */
[----:B------:R-:W-:-:S04]  /*3f70*/  IMAD.MOV.U32 R22, RZ, RZ, R18 ;  /* 0x000000ffff167224 */ /* 0x000fc800078e0012 */
[----:B------:R-:W-:Y:S01]  /*3f80*/  IMAD.MOV.U32 R23, RZ, RZ, R20 ;  /* 0x000000ffff177224 */ /* 0x000fe200078e0014 */
[----:B--2---:R-:W-:-:S14]  /*3f90*/  DSETP.GEU.AND P2, PT, R14, R12, PT ;  /* 0x0000000c0e00722a */ /* 0x004fdc0003f4e000 */
[----:B------:R-:W-:-:S04]  /*3fa0*/  @P2 ISETP.GE.U32.AND P0, PT, R17, R22, PT ;  /* 0x000000161100220c */ /* 0x000fc80003f06070 */
[----:B------:R-:W-:-:S13]  /*3fb0*/  @P2 ISETP.GE.AND.EX P0, PT, R16, R23, PT, P0 ;  /* 0x000000171000220c */ /* 0x000fda0003f06300 */
[----:B------:R-:W-:-:S06]  /*3fc0*/  @P2 DSETP.LT.OR P0, PT, R12, R14, !P0 ;  /* 0x0000000e0c00222a */ /* 0x000fcc0004701400 */
[----:B------:R-:W-:Y:S02]  /*3fd0*/  @P2 FSEL R14, R14, R12, P0 ;  /* 0x0000000c0e0e2208 */ /* 0x000fe40000000000 */
[----:B------:R-:W-:Y:S02]  /*3fe0*/  @P2 FSEL R15, R15, R13, P0 ;  /* 0x0000000d0f0f2208 */ /* 0x000fe40000000000 */
[----:B------:R-:W-:Y:S01]  /*3ff0*/  @P2 SEL R22, R17, R22, P0 ;  /* 0x0000001611162207 */ /* 0x000fe20000000000 */
[----:B------:R-:W-:Y:S01]  /*4000*/  @P2 IMAD.MOV.U32 R12, RZ, RZ, R14 ;  /* 0x000000ffff0c2224 */ /* 0x000fe200078e000e */
[----:B------:R-:W-:Y:S01]  /*4010*/  @P2 SEL R23, R16, R23, P0 ;  /* 0x0000001710172207 */ /* 0x000fe20000000000 */
[----:B------:R-:W-:Y:S01]  /*4020*/  @P2 IMAD.MOV.U32 R13, RZ, RZ, R15 ;  /* 0x000000ffff0d2224 */ /* 0x000fe200078e000f */
[----:B------:R-:W-:-:S05]  /*4030*/  IADD3 R15, P3, PT, R18, 0x100, RZ ;  /* 0x00000100120f7810 */ /* 0x000fca0007f7e0ff */
[----:B---3--:R-:W-:Y:S01]  /*4040*/  DSETP.GEU.AND P1, PT, R12, R8, PT ;  /* 0x000000080c00722a */ /* 0x008fe20003f2e000 */
[----:B------:R-:W-:-:S13]  /*4050*/  IMAD.X R16, RZ, RZ, R20, P3 ;  /* 0x000000ffff107224 */ /* 0x000fda00018e0614 */
[----:B------:R-:W-:-:S04]  /*4060*/  @P1 ISETP.GE.U32.AND P0, PT, R22, R15, PT ;  /* 0x0000000f1600120c */ /* 0x000fc80003f06070 */
[----:B------:R-:W-:-:S13]  /*4070*/  @P1 ISETP.GE.AND.EX P0, PT, R23, R16, PT, P0 ;  /* 0x000000101700120c */ /* 0x000fda0003f06300 */
[----:B------:R-:W-:-:S06]  /*4080*/  @P1 DSETP.LT.OR P0, PT, R8, R12, !P0 ;  /* 0x0000000c0800122a */ /* 0x000fcc0004701400 */
[----:B------:R-:W-:Y:S02]  /*4090*/  @P1 FSEL R12, R12, R8, P0 ;  /* 0x000000080c0c1208 */ /* 0x000fe40000000000 */
[----:B------:R-:W-:Y:S02]  /*40a0*/  @P1 FSEL R13, R13, R9, P0 ;  /* 0x000000090d0d1208 */ /* 0x000fe40000000000 */
[----:B------:R-:W-:Y:S01]  /*40b0*/  @P1 SEL R15, R22, R15, P0 ;  /* 0x0000000f160f1207 */ /* 0x000fe20000000000 */
[----:B------:R-:W-:Y:S01]  /*40c0*/  @P1 IMAD.MOV.U32 R8, RZ, RZ, R12 ;  /* 0x000000ffff081224 */ /* 0x000fe200078e000c */
[----:B------:R-:W-:Y:S01]  /*40d0*/  IADD3 R12, P3, PT, R18, 0x200, RZ ;  /* 0x00000200120c7810 */ /* 0x000fe20007f7e0ff */
[----:B------:R-:W-:Y:S01]  /*40e0*/  @P1 IMAD.MOV.U32 R9, RZ, RZ, R13 ;  /* 0x000000ffff091224 */ /* 0x000fe200078e000d */
[----:B------:R-:W-:-:S03]  /*40f0*/  @P1 SEL R16, R23, R16, P0 ;  /* 0x0000001017101207 */ /* 0x000fc60000000000 */
[----:B------:R-:W-:Y:S02]  /*4100*/  IMAD.X R14, RZ, RZ, R20, P3 ;  /* 0x000000ffff0e7224 */ /* 0x000fe400018e0614 */
[----:B----4-:R-:W-:-:S14]  /*4110*/  DSETP.GEU.AND P2, PT, R8, R6, PT ;  /* 0x000000060800722a */ /* 0x010fdc0003f4e000 */
[----:B-1----:R-:W-:Y:S05]  /*4120*/  @!P2 BRA `(.L_x_489) ;  /* 0x000000000024a947 */ /* 0x002fea0003800000 */
[----:B------:R-:W-:-:S04]  /*4130*/  IADD3 R12, P1, PT, R18, 0x200, RZ ;  /* 0x00000200120c7810 */ /* 0x000fc80007f3e0ff */
[----:B------:R-:W-:Y:S01]  /*4140*/  ISETP.GE.U32.AND P0, PT, R15, R12, PT ;  /* 0x0000000c0f00720c */ /* 0x000fe20003f06070 */
[----:B------:R-:W-:-:S05]  /*4150*/  IMAD.X R13, RZ, RZ, R20, P1 ;  /* 0x000000ffff0d7224 */ /* 0x000fca00008e0614 */
[----:B------:R-:W-:-:S13]  /*4160*/  ISETP.GE.AND.EX P0, PT, R16, R13, PT, P0 ;  /* 0x0000000d1000720c */ /* 0x000fda0003f06300 */
[----:B------:R-:W-:-:S06]  /*4170*/  DSETP.LT.OR P0, PT, R6, R8, !P0 ;  /* 0x000000080600722a */ /* 0x000fcc0004701400 */
[----:B------:R-:W-:Y:S02]  /*4180*/  FSEL R6, R8, R6, P0 ;  /* 0x0000000608067208 */ /* 0x000fe40000000000 */
[----:B------:R-:W-:Y:S02]  /*4190*/  FSEL R7, R9, R7, P0 ;  /* 0x0000000709077208 */ /* 0x000fe40000000000 */
[----:B------:R-:W-:Y:S02]  /*41a0*/  SEL R12, R15, R12, P0 ;  /* 0x0000000c0f0c7207 */ /* 0x000fe40000000000 */
[----:B------:R-:W-:-:S07]  /*41b0*/  SEL R14, R16, R13, P0 ;  /* 0x0000000d100e7207 */ /* 0x000fce0000000000 */
.L_x_489:
[----:B------:R-:W-:Y:S05]  /*41c0*/  BSYNC.RECONVERGENT B1 ;  /* 0x0000000000017941 */ /* 0x000fea0003800200 */
.L_x_488:
[----:B-----5:R-:W-:Y:S01]  /*41d0*/  DSETP.GEU.AND P1, PT, R6, R4, PT ;  /* 0x000000040600722a */ /* 0x020fe20003f2e000 */
[C---:B------:R-:W-:Y:S02]  /*41e0*/  IADD3 R8, P0, PT, R18.reuse, 0x300, RZ ;  /* 0x0000030012087810 */ /* 0x040fe40007f1e0ff */
[----:B------:R-:W-:-:S03]  /*41f0*/  IADD3 R17, P3, PT, R18, 0x400, RZ ;  /* 0x0000040012117810 */ /* 0x000fc60007f7e0ff */
[--C-:B------:R-:W-:Y:S02]  /*4200*/  IMAD.X R9, RZ, RZ, R20.reuse, P0 ;  /* 0x000000ffff097224 */ /* 0x100fe400000e0614 */
[----:B------:R-:W-:-:S06]  /*4210*/  IMAD.X R16, RZ, RZ, R20, P3 ;  /* 0x000000ffff107224 */ /* 0x000fcc00018e0614 */
[----:B------:R-:W-:-:S04]  /*4220*/  @P1 ISETP.GE.U32.AND P0, PT, R12, R8, PT ;  /* 0x000000080c00120c */ /* 0x000fc80003f06070 */
[----:B------:R-:W-:-:S13]  /*4230*/  @P1 ISETP.GE.AND.EX P0, PT, R14, R9, PT, P0 ;  /* 0x000000090e00120c */ /* 0x000fda0003f06300 */
[----:B------:R-:W-:-:S06]  /*4240*/  @P1 DSETP.LT.OR P0, PT, R4, R6, !P0 ;  /* 0x000000060400122a */ /* 0x000fcc0004701400 */
[----:B------:R-:W-:Y:S02]  /*4250*/  @P1 FSEL R7, R7, R5, P0 ;  /* 0x0000000507071208 */ /* 0x000fe40000000000 */
[----:B------:R-:W-:Y:S02]  /*4260*/  @P1 FSEL R6, R6, R4, P0 ;  /* 0x0000000406061208 */ /* 0x000fe40000000000 */
[----:B------:R-:W-:Y:S01]  /*4270*/  @P1 SEL R8, R12, R8, P0 ;  /* 0x000000080c081207 */ /* 0x000fe20000000000 */
[----:B------:R-:W-:Y:S01]  /*4280*/  @P1 IMAD.MOV.U32 R5, RZ, RZ, R7 ;  /* 0x000000ffff051224 */ /* 0x000fe200078e0007 */
[----:B------:R-:W-:Y:S02]  /*4290*/  @P1 MOV R4, R6 ;  /* 0x0000000600041202 */ /* 0x000fe40000000f00 */
[----:B------:R-:W-:Y:S02]  /*42a0*/  @P1 SEL R9, R14, R9, P0 ;  /* 0x000000090e091207 */ /* 0x000fe40000000000 */
[----:B------:R-:W-:-:S02]  /*42b0*/  IADD3 R6, P1, PT, R21, 0xa00, RZ ;  /* 0x00000a0015067810 */ /* 0x000fc40007f3e0ff */
[----:B------:R-:W-:Y:S01]  /*42c0*/  DSETP.GEU.AND P2, PT, R4, R10, PT ;  /* 0x0000000a0400722a */ /* 0x000fe20003f4e000 */
[----:B------:R-:W-:Y:S02]  /*42d0*/  IADD3 R21, P3, PT, R21, 0x500, RZ ;  /* 0x0000050015157810 */ /* 0x000fe40007f7e0ff */
[----:B------:R-:W-:Y:S01]  /*42e0*/  ISETP.GT.U32.AND P4, PT, R6, UR4, PT ;  /* 0x0000000406007c0c */ /* 0x000fe2000bf84070 */
[--C-:B------:R-:W-:Y:S02]  /*42f0*/  IMAD.X R6, RZ, RZ, R19.reuse, P1 ;  /* 0x000000ffff067224 */ /* 0x100fe400008e0613 */
[----:B------:R-:W-:-:S03]  /*4300*/  IMAD.X R18, RZ, RZ, R19, P3 ;  /* 0x000000ffff127224 */ /* 0x000fc600018e0613 */
[----:B------:R-:W-:Y:S01]  /*4310*/  ISETP.GT.AND.EX P1, PT, R6, UR5, PT, P4 ;  /* 0x0000000506007c0c */ /* 0x000fe2000bf24340 */
[----:B------:R-:W-:-:S04]  /*4320*/  IMAD.MOV.U32 R19, RZ, RZ, R18 ;  /* 0x000000ffff137224 */ /* 0x000fc800078e0012 */
        /* <DEDUP_REMOVED lines=8> */
[----:B------:R-:W-:Y:S02]  /*43b0*/  @P2 IMAD.MOV.U32 R11, RZ, RZ, R5 ;  /* 0x000000ffff0b2224 */ /* 0x000fe400078e0005 */
[----:B------:R-:W-:Y:S02]  /*43c0*/  IMAD.MOV.U32 R14, RZ, RZ, R10 ;  /* 0x000000ffff0e7224 */ /* 0x000fe400078e000a */
[----:B------:R-:W-:Y:S01]  /*43d0*/  IMAD.MOV.U32 R15, RZ, RZ, R11 ;  /* 0x000000ffff0f7224 */ /* 0x000fe200078e000b */
[----:B------:R-:W-:Y:S06]  /*43e0*/  @!P1 BRA `(.L_x_490) ;  /* 0xfffffff800b89947 */ /* 0x000fec000383ffff */
[----:B------:R-:W-:-:S07]  /*43f0*/  IMAD.MOV.U32 R19, RZ, RZ, R21 ;  /* 0x000000ffff137224 */ /* 0x000fce00078e0015 */
.L_x_487:
[----:B------:R-:W-:-:S04]  /*4400*/  ISETP.GE.U32.AND P0, PT, R19, UR4, PT ;  /* 0x0000000413007c0c */ /* 0x000fc8000bf06070 */
[----:B------:R-:W-:-:S13]  /*4410*/  ISETP.GE.AND.EX P0, PT, R18, UR5, PT, P0 ;  /* 0x0000000512007c0c */ /* 0x000fda000bf06300 */
[----:B------:R-:W-:Y:S05]  /*4420*/  @P0 BRA `(.L_x_491) ;  /* 0x0000000800c40947 */ /* 0x000fea0003800000 */
[----:B------:R-:W-:Y:S01]  /*4430*/  IADD3 R21, PT, PT, -R19, UR4, RZ ;  /* 0x0000000413157c10 */ /* 0x000fe2000fffe1ff */
[----:B------:R-:W-:Y:S03]  /*4440*/  BSSY.RECONVERGENT B1, `(.L_x_491) ;  /* 0x00000af000017945 */ /* 0x000fe60003800200 */
[----:B------:R-:W-:-:S13]  /*4450*/  ISETP.GE.AND P0, PT, R0, R21, PT ;  /* 0x000000150000720c */ /* 0x000fda0003f06270 */
[----:B------:R-:W-:Y:S05]  /*4460*/  @P0 BRA `(.L_x_492) ;  /* 0x0000000800b00947 */ /* 0x000fea0003800000 */
[----:B------:R-:W-:Y:S01]  /*4470*/  LOP3.LUT R6, RZ, R0, RZ, 0x33, !PT ;  /* 0x00000000ff067212 */ /* 0x000fe200078e33ff */
[----:B------:R-:W-:Y:S01]  /*4480*/  BSSY.RECONVERGENT B2, `(.L_x_493) ;  /* 0x0000036000027945 */ /* 0x000fe20003800200 */
[----:B------:R-:W-:Y:S02]  /*4490*/  IMAD.MOV.U32 R12, RZ, RZ, R0 ;  /* 0x000000ffff0c7224 */ /* 0x000fe400078e0000 */
[----:B------:R-:W-:-:S04]  /*44a0*/  IADD3 R6, PT, PT, -R19, UR4, R6 ;  /* 0x0000000413067c10 */ /* 0x000fc8000fffe106 */
[----:B------:R-:W-:-:S04]  /*44b0*/  LOP3.LUT R2, R6, 0x300, RZ, 0xc0, !PT ;  /* 0x0000030006027812 */ /* 0x000fc800078ec0ff */
[----:B------:R-:W-:-:S13]  /*44c0*/  ISETP.NE.AND P0, PT, R2, 0x300, PT ;  /* 0x000003000200780c */ /* 0x000fda0003f05270 */
[----:B------:R-:W-:Y:S05]  /*44d0*/  @!P0 BRA `(.L_x_494) ;  /* 0x0000000000c08947 */ /* 0x000fea0003800000 */
[----:B------:R-:W0:Y:S01]  /*44e0*/  LDCU.64 UR10, c[0x0][0x380] ;  /* 0x00007000ff0a77ac */ /* 0x000e220008000a00 */
[----:B------:R-:W-:Y:S01]  /*44f0*/  IADD3 R9, P0, PT, R0, R19, RZ ;  /* 0x0000001300097210 */ /* 0x000fe20007f1e0ff */
[----:B------:R-:W-:Y:S01]  /*4500*/  IMAD.MOV.U32 R12, RZ, RZ, R0 ;  /* 0x000000ffff0c7224 */ /* 0x000fe200078e0000 */
[----:B------:R-:W-:-:S03]  /*4510*/  LEA.HI R2, R6, 0x1, RZ, 0x18 ;  /* 0x0000000106027811 */ /* 0x000fc600078fc0ff */
[----:B------:R-:W-:Y:S01]  /*4520*/  IMAD.X R14, RZ, RZ, R18, P0 ;  /* 0x000000ffff0e7224 */ /* 0x000fe200000e0612 */
[----:B------:R-:W-:Y:S02]  /*4530*/  LOP3.LUT R2, R2, 0x3, RZ, 0xc0, !PT ;  /* 0x0000000302027812 */ /* 0x000fe400078ec0ff */
[----:B------:R-:W-:-:S03]  /*4540*/  IADD3 R13, P0, PT, R9, UR6, RZ ;  /* 0x00000006090d7c10 */ /* 0x000fc6000ff1e0ff */
[----:B------:R-:W-:Y:S01]  /*4550*/  IMAD.MOV R7, RZ, RZ, -R2 ;  /* 0x000000ffff077224 */ /* 0x000fe200078e0a02 */
[----:B0-----:R-:W-:-:S04]  /*4560*/  LEA R8, P1, R9, UR10, 0x3 ;  /* 0x0000000a09087c11 */ /* 0x001fc8000f8218ff */
[----:B------:R-:W-:Y:S02]  /*4570*/  LEA.HI.X R9, R9, UR11, R14, 0x3, P1 ;  /* 0x0000000b09097c11 */ /* 0x000fe400088f1c0e */
[----:B------:R-:W-:-:S07]  /*4580*/  IADD3.X R14, PT, PT, R14, UR7, RZ, P0, !PT ;  /* 0x000000070e0e7c10 */ /* 0x000fce00087fe4ff */
.L_x_497:
        /* <DEDUP_REMOVED lines=31> */
.L_x_496:
[----:B------:R-:W-:Y:S05]  /*4780*/  BSYNC.RECONVERGENT B3 ;  /* 0x0000000000037941 */ /* 0x000fea0003800200 */
.L_x_495:
[----:B------:R-:W-:Y:S01]  /*4790*/  IADD3 R13, P0, PT, R13, 0x100, RZ ;  /* 0x000001000d0d7810 */ /* 0x000fe20007f1e0ff */
[----:B------:R-:W-:Y:S02]  /*47a0*/  VIADD R12, R12, 0x100 ;  /* 0x000001000c0c7836 */ /* 0x000fe40000000000 */
[----:B------:R-:W-:Y:S02]  /*47b0*/  IMAD.X R9, RZ, RZ, R9, P3 ;  /* 0x000000ffff097224 */ /* 0x000fe400018e0609 */
[----:B------:R-:W-:Y:S01]  /*47c0*/  IMAD.X R14, RZ, RZ, R14, P0 ;  /* 0x000000ffff0e7224 */ /* 0x000fe200000e060e */
[----:B------:R-:W-:Y:S07]  /*47d0*/  @P2 BRA `(.L_x_497) ;  /* 0xfffffffc006c2947 */ /* 0x000fee000383ffff */
.L_x_494:
[----:B------:R-:W-:Y:S05]  /*47e0*/  BSYNC.RECONVERGENT B2 ;  /* 0x0000000000027941 */ /* 0x000fea0003800200 */
.L_x_493:
[----:B------:R-:W-:-:S13]  /*47f0*/  ISETP.GE.U32.AND P0, PT, R6, 0x300, PT ;  /* 0x000003000600780c */ /* 0x000fda0003f06070 */
[----:B------:R-:W-:Y:S05]  /*4800*/  @!P0 BRA `(.L_x_492) ;  /* 0x0000000400c88947 */ /* 0x000fea0003800000 */
[----:B------:R-:W0:Y:S01]  /*4810*/  LDC.64 R8, c[0x0][0x380] ;  /* 0x0000e000ff087b82 */ /* 0x000e220000000a00 */
[----:B------:R-:W-:-:S07]  /*4820*/  VIADD R20, R12, 0x200 ;  /* 0x000002000c147836 */ /* 0x000fce0000000000 */
[----:B------:R-:W1:Y:S02]  /*4830*/  LDC.64 R6, c[0x0][0x388] ;  /* 0x0000e200ff067b82 */ /* 0x000e640000000a00 */
.L_x_506:
        /* <DEDUP_REMOVED lines=13> */
[----:B------:R-:W-:Y:S01]  /*4910*/  MOV R2, R14 ;  /* 0x0000000e00027202 */ /* 0x000fe20000000f00 */
[----:B------:R-:W-:-:S12]  /*4920*/  IMAD.MOV.U32 R3, RZ, RZ, R15 ;  /* 0x000000ffff037224 */ /* 0x000fd800078e000f */
        /* <DEDUP_REMOVED lines=15> */
.L_x_499:
[----:B------:R-:W-:Y:S05]  /*4a20*/  BSYNC.RECONVERGENT B2 ;  /* 0x0000000000027941 */ /* 0x000fea0003800200 */
.L_x_498:
        /* <DEDUP_REMOVED lines=26> */
.L_x_501:
[----:B------:R-:W-:Y:S05]  /*4bd0*/  BSYNC.RECONVERGENT B2 ;  /* 0x0000000000027941 */ /* 0x000fea0003800200 */
.L_x_500:
[----:B------:R-:W-:Y:S01]  /*4be0*/  DSETP.GEU.AND P0, PT, R16, R10, PT ;  /* 0x0000000a1000722a */ /* 0x000fe20003f0e000 */
[CC--:B------:R-:W-:Y:S01]  /*4bf0*/  IADD3 R13, P1, P4, R19.reuse, R6.reuse, R20 ;  /* 0x00000006130d7210 */ /* 0x0c0fe20007c3e014 */
[----:B------:R-:W-:Y:S01]  /*4c00*/  VIADD R4, R20, 0x100 ;  /* 0x0000010014047836 */ /* 0x000fe20000000000 */
[----:B------:R-:W-:Y:S01]  /*4c10*/  BSSY.RECONVERGENT B2, `(.L_x_502) ;  /* 0x0000016000027945 */ /* 0x000fe20003800200 */
[----:B------:R-:W-:Y:S01]  /*4c20*/  IMAD.MOV.U32 R2, RZ, RZ, R10 ;  /* 0x000000ffff027224 */ /* 0x000fe200078e000a */
[----:B------:R-:W-:Y:S01]  /*4c30*/  IADD3.X R22, PT, PT, R18, R7, RZ, P1, P4 ;  /* 0x0000000712167210 */ /* 0x000fe20000fe84ff */
[----:B------:R-:W-:Y:S01]  /*4c40*/  IMAD.MOV.U32 R5, RZ, RZ, R13 ;  /* 0x000000ffff057224 */ /* 0x000fe200078e000d */
[----:B------:R-:W-:Y:S01]  /*4c50*/  IADD3 R4, P2, P3, R19, R6, R4 ;  /* 0x0000000613047210 */ /* 0x000fe20007b5e004 */
        /* <DEDUP_REMOVED lines=17> */
.L_x_503:
[----:B------:R-:W-:Y:S05]  /*4d70*/  BSYNC.RECONVERGENT B2 ;  /* 0x0000000000027941 */ /* 0x000fea0003800200 */
.L_x_502:
[----:B------:R-:W-:Y:S01]  /*4d80*/  DSETP.GEU.AND P0, PT, R2, R14, PT ;  /* 0x0000000e0200722a */ /* 0x000fe20003f0e000 */
[----:B------:R-:W-:Y:S01]  /*4d90*/  IADD3.X R13, PT, PT, R18, R7, RZ, P2, P3 ;  /* 0x00000007120d7210 */ /* 0x000fe200017e64ff */
        /* <DEDUP_REMOVED lines=20> */
.L_x_505:
[----:B------:R-:W-:Y:S05]  /*4ee0*/  BSYNC.RECONVERGENT B2 ;  /* 0x0000000000027941 */ /* 0x000fea0003800200 */
.L_x_504:
[C---:B------:R-:W-:Y:S02]  /*4ef0*/  VIADD R2, R20.reuse, 0x200 ;  /* 0x0000020014027836 */ /* 0x040fe40000000000 */
[----:B------:R-:W-:-:S03]  /*4f00*/  VIADD R20, R20, 0x400 ;  /* 0x0000040014147836 */ /* 0x000fc60000000000 */
[----:B------:R-:W-:-:S13]  /*4f10*/  ISETP.GE.AND P0, PT, R2, R21, PT ;  /* 0x000000150200720c */ /* 0x000fda0003f06270 */
[----:B------:R-:W-:Y:S05]  /*4f20*/  @!P0 BRA `(.L_x_506) ;  /* 0xfffffff800448947 */ /* 0x000fea000383ffff */
.L_x_492:
[----:B------:R-:W-:Y:S05]  /*4f30*/  BSYNC.RECONVERGENT B1 ;  /* 0x0000000000017941 */ /* 0x000fea0003800200 */
.L_x_491:
        /* <DEDUP_REMOVED lines=13> */
[----:B------:R-:W-:Y:S01]  /*5010*/  MOV R12, R6 ;  /* 0x00000006000c7202 */ /* 0x000fe20000000f00 */
[----:B------:R-:W-:Y:S02]  /*5020*/  IMAD.MOV.U32 R13, RZ, RZ, R7 ;  /* 0x000000ffff0d7224 */ /* 0x000fe400078e0007 */
        /* <DEDUP_REMOVED lines=17> */
.L_x_508:
[----:B------:R-:W-:Y:S05]  /*5140*/  BSYNC.RECONVERGENT B1 ;  /* 0x0000000000017941 */ /* 0x000fea0003800200 */
.L_x_507:
        /* <DEDUP_REMOVED lines=31> */
.L_x_510:
[----:B------:R-:W-:Y:S05]  /*5340*/  BSYNC.RECONVERGENT B1 ;  /* 0x0000000000017941 */ /* 0x000fea0003800200 */
.L_x_509:
        /* <DEDUP_REMOVED lines=31> */
.L_x_512:
[----:B------:R-:W-:Y:S05]  /*5540*/  BSYNC.RECONVERGENT B1 ;  /* 0x0000000000017941 */ /* 0x000fea0003800200 */
.L_x_511:
[----:B------:R-:W-:Y:S01]  /*5550*/  ISETP.GT.AND P0, PT, R8, 0x17, PT ;  /* 0x000000170800780c */ /* 0x000fe20003f04270 */
[----:B-1----:R1:W1:Y:S01]  /*5560*/  SHFL.DOWN PT, R6, R2, 0x8, 0x1f ;  /* 0x09001f0002067f89 */ /* 0x00226200000e0000 */
[----:B------:R-:W-:Y:S01]  /*5570*/  BSSY.RECONVERGENT B1, `(.L_x_513) ;  /* 0x000001d000017945 */ /* 0x000fe20003800200 */
[----:B--2---:R-:W-:Y:S02]  /*5580*/  IMAD.MOV.U32 R9, RZ, RZ, R11 ;  /* 0x000000ffff097224 */ /* 0x004fe400078e000b */
[----:B---3--:R2:W3:Y:S01]  /*5590*/  SHFL.DOWN PT, R7, R3, 0x8, 0x1f ;  /* 0x09001f0003077f89 */ /* 0x0084e200000e0000 */
[----:B------:R-:W-:Y:S02]  /*55a0*/  IMAD.MOV.U32 R10, RZ, RZ, R12 ;  /* 0x000000ffff0a7224 */ /* 0x000fe400078e000c */
[----:B------:R-:W-:Y:S01]  /*55b0*/  IMAD.MOV.U32 R4, RZ, RZ, R2 ;  /* 0x000000ffff047224 */ /* 0x000fe200078e0002 */
[----:B0-----:R2:W0:Y:S01]  /*55c0*/  SHFL.DOWN PT, R14, R11, 0x8, 0x1f ;  /* 0x09001f000b0e7f89 */ /* 0x00142200000e0000 */
[----:B------:R-:W-:-:S03]  /*55d0*/  IMAD.MOV.U32 R5, RZ, RZ, R3 ;  /* 0x000000ffff057224 */ /* 0x000fc600078e0003 */
[----:B----4-:R2:W4:Y:S01]  /*55e0*/  SHFL.DOWN PT, R13, R12, 0x8, 0x1f ;  /* 0x09001f000c0d7f89 */ /* 0x01052200000e0000 */
[----:B------:R-:W-:Y:S05]  /*55f0*/  @P0 BRA `(.L_x_514) ;  /* 0x0000000000500947 */ /* 0x000fea0003800000 */
[----:B-1-3--:R-:W-:Y:S01]  /*5600*/  DSETP.GEU.AND P0, PT, R2, R6, PT ;  /* 0x000000060200722a */ /* 0x00afe20003f0e000 */
[----:B0-----:R-:W-:Y:S01]  /*5610*/  IMAD.MOV.U32 R9, RZ, RZ, R14 ;  /* 0x000000ffff097224 */ /* 0x001fe200078e000e */
        /* <DEDUP_REMOVED lines=18> */
.L_x_514:
[----:B------:R-:W-:Y:S05]  /*5740*/  BSYNC.RECONVERGENT B1 ;  /* 0x0000000000017941 */ /* 0x000fea0003800200 */
.L_x_513:
        /* <DEDUP_REMOVED lines=8> */
[----:B----4-:R-:W-:-:S03]  /*57d0*/  IMAD.MOV.U32 R13, RZ, RZ, R5 ;  /* 0x000000ffff0d7224 */ /* 0x010fc600078e0005 */
[----:B---3--:R3:W4:Y:S01]  /*57e0*/  SHFL.DOWN PT, R7, R10, 0x10, 0x1f ;  /* 0x0a001f000a077f89 */ /* 0x00872200000e0000 */
[----:B------:R-:W-:Y:S05]  /*57f0*/  @P0 BRA `(.L_x_516) ;  /* 0x0000000000500947 */ /* 0x000fea0003800000 */
[----:B-12---:R-:W-:Y:S01]  /*5800*/  DSETP.GEU.AND P0, PT, R4, R2, PT ;  /* 0x000000020400722a */ /* 0x006fe20003f0e000 */
        /* <DEDUP_REMOVED lines=19> */
.L_x_516:
[----:B------:R-:W-:Y:S05]  /*5940*/  BSYNC.RECONVERGENT B1 ;  /* 0x0000000000017941 */ /* 0x000fea0003800200 */
.L_x_515:
[----:B------:R-:W-:Y:S01]  /*5950*/  ISETP.NE.AND P0, PT, R8, RZ, PT ;  /* 0x000000ff0800720c */ /* 0x000fe20003f05270 */
[----:B------:R-:W-:-:S12]  /*5960*/  BSSY.RECONVERGENT B1, `(.L_x_517) ;  /* 0x000000a000017945 */ /* 0x000fd80003800200 */
[----:B------:R-:W-:Y:S05]  /*5970*/  @P0 BRA `(.L_x_518) ;  /* 0x0000000000200947 */ /* 0x000fea0003800000 */
[----:B-1----:R-:W1:Y:S01]  /*5980*/  S2R R4, SR_CgaCtaId ;  /* 0x0000000000047919 */ /* 0x002e620000008800 */
[----:B--2---:R-:W-:Y:S02]  /*5990*/  MOV R3, 0x400 ;  /* 0x0000040000037802 */ /* 0x004fe40000000f00 */
[----:B------:R-:W-:-:S04]  /*59a0*/  SHF.R.U32.HI R2, RZ, 0x1, R0 ;  /* 0x00000001ff027819 */ /* 0x000fc80000011600 */
[----:B------:R-:W-:Y:S02]  /*59b0*/  LOP3.LUT R2, R2, 0x1f0, RZ, 0xc0, !PT ;  /* 0x000001f002027812 */ /* 0x000fe400078ec0ff */
[----:B-1----:R-:W-:-:S05]  /*59c0*/  LEA R3, R4, R3, 0x18 ;  /* 0x0000000304037211 */ /* 0x002fca00078ec0ff */
[----:B------:R-:W-:-:S05]  /*59d0*/  IMAD.IADD R3, R2, 0x1, R3 ;  /* 0x0000000102037824 */ /* 0x000fca00078e0203 */
[----:B------:R1:W-:Y:S04]  /*59e0*/  STS.64 [R3+0x10], R14 ;  /* 0x0000100e03007388 */ /* 0x0003e80000000a00 */
[----:B------:R1:W-:Y:S02]  /*59f0*/  STS.64 [R3+0x8], R12 ;  /* 0x0000080c03007388 */ /* 0x0003e40000000a00 */
.L_x_518:
[----:B------:R-:W-:Y:S05]  /*5a00*/  BSYNC.RECONVERGENT B1 ;  /* 0x0000000000017941 */ /* 0x000fea0003800200 */
.L_x_517:
[----:B------:R-:W-:Y:S01]  /*5a10*/  BAR.SYNC.DEFER_BLOCKING 0x0 ;  /* 0x0000000000007b1d */ /* 0x000fe20000010000 */
[----:B------:R-:W-:-:S13]  /*5a20*/  ISETP.NE.AND P1, PT, R0, RZ, PT ;  /* 0x000000ff0000720c */ /* 0x000fda0003f25270 */
[----:B------:R-:W-:Y:S05]  /*5a30*/  @P1 BRA `(.L_x_448) ;  /* 0x00000008008c1947 */ /* 0x000fea0003800000 */
[----:B-12---:R-:W1:Y:S01]  /*5a40*/  S2R R3, SR_CgaCtaId ;  /* 0x0000000000037919 */ /* 0x006e620000008800 */
[----:B------:R-:W-:Y:S01]  /*5a50*/  MOV R0, 0x400 ;  /* 0x0000040000007802 */ /* 0x000fe20000000f00 */
[----:B------:R-:W-:Y:S03]  /*5a60*/  BSSY.RECONVERGENT B1, `(.L_x_519) ;  /* 0x000001a000017945 */ /* 0x000fe60003800200 */
[----:B-1----:R-:W-:-:S05]  /*5a70*/  LEA R0, R3, R0, 0x18 ;  /* 0x0000000003007211 */ /* 0x002fca00078ec0ff */
[----:B------:R-:W1:Y:S04]  /*5a80*/  LDS.64 R16, [R0+0x18] ;  /* 0x0000180000107984 */ /* 0x000e680000000a00 */
[----:B0---4-:R-:W0:Y:S04]  /*5a90*/  LDS.128 R4, [R0+0x20] ;  /* 0x0000200000047984 */ /* 0x011e280000000c00 */
[----:B------:R2:W4:Y:S04]  /*5aa0*/  LDS.64 R2, [R0+0x80] ;  /* 0x0000800000027984 */ /* 0x0005280000000a00 */
[----:B---3--:R2:W3:Y:S01]  /*5ab0*/  LDS.128 R8, [R0+0x30] ;  /* 0x0000300000087984 */ /* 0x0084e20000000c00 */
        /* <DEDUP_REMOVED lines=20> */
.L_x_520:
[----:B------:R-:W-:Y:S05]  /*5c00*/  BSYNC.RECONVERGENT B1 ;  /* 0x0000000000017941 */ /* 0x000fea0003800200 */
.L_x_519:
        /* <DEDUP_REMOVED lines=23> */
.L_x_522:
[----:B------:R-:W-:Y:S05]  /*5d80*/  BSYNC.RECONVERGENT B1 ;  /* 0x0000000000017941 */ /* 0x000fea0003800200 */
.L_x_521:
[----:B------:R-:W-:Y:S01]  /*5d90*/  DSETP.GEU.AND P0, PT, R4, R10, PT ;  /* 0x0000000a0400722a */ /* 0x000fe20003f0e000 */
[----:B------:R-:W-:Y:S01]  /*5da0*/  BSSY.RECONVERGENT B1, `(.L_x_523) ;  /* 0x0000014000017945 */ /* 0x000fe20003800200 */
[----:B------:R-:W-:Y:S01]  /*5db0*/  IMAD.MOV.U32 R20, RZ, RZ, R10 ;  /* 0x000000ffff147224 */ /* 0x000fe200078e000a */
[----:B-1----:R-:W-:Y:S01]  /*5dc0*/  MOV R23, R13 ;  /* 0x0000000d00177202 */ /* 0x002fe20000000f00 */
[----:B------:R-:W-:Y:S02]  /*5dd0*/  IMAD.MOV.U32 R21, RZ, RZ, R11 ;  /* 0x000000ffff157224 */ /* 0x000fe400078e000b */
        /* <DEDUP_REMOVED lines=16> */
.L_x_524:
[----:B------:R-:W-:Y:S05]  /*5ee0*/  BSYNC.RECONVERGENT B1 ;  /* 0x0000000000017941 */ /* 0x000fea0003800200 */
.L_x_523:
        /* <DEDUP_REMOVED lines=23> */
.L_x_526:
[----:B------:R-:W-:Y:S05]  /*6060*/  BSYNC.RECONVERGENT B1 ;  /* 0x0000000000017941 */ /* 0x000fea0003800200 */
.L_x_525:
        /* <DEDUP_REMOVED lines=21> */
.L_x_528:
[----:B------:R-:W-:Y:S05]  /*61c0*/  BSYNC.RECONVERGENT B1 ;  /* 0x0000000000017941 */ /* 0x000fea0003800200 */
.L_x_527:
        /* <DEDUP_REMOVED lines=21> */
.L_x_530:
[----:B------:R-:W-:Y:S05]  /*6320*/  BSYNC.RECONVERGENT B1 ;  /* 0x0000000000017941 */ /* 0x000fea0003800200 */
.L_x_529:
        /* <DEDUP_REMOVED lines=20> */
.L_x_448:
[----:B------:R-:W-:Y:S05]  /*6470*/  BSYNC.RECONVERGENT B0 ;  /* 0x0000000000007941 */ /* 0x000fea0003800200 */
.L_x_415:
[----:B------:R-:W-:Y:S05]  /*6480*/  @P1 EXIT ;  /* 0x000000000000194d */ /* 0x000fea0003800000 */
[----:B0123--:R-:W0:Y:S02]  /*6490*/  LDC.64 R2, c[0x0][0x390] ;  /* 0x0000e400ff027b82 */ /* 0x00fe240000000a00 */
[----:B0-----:R-:W-:Y:S04]  /*64a0*/  STG.E.64 desc[UR8][R2.64], R12 ;  /* 0x0000000c02007986 */ /* 0x001fe8000c101b08 */
[----:B------:R-:W-:Y:S01]  /*64b0*/  STG.E.64 desc[UR8][R2.64+0x8], R14 ;  /* 0x0000080e02007986 */ /* 0x000fe2000c101b08 */
[----:B------:R-:W-:Y:S05]  /*64c0*/  EXIT ;  /* 0x000000000000794d */ /* 0x000fea0003800000 */
.L_x_531:
        /* <DEDUP_REMOVED lines=11> */
.L_x_1701:


//--------------------- .text._ZN6thrust24THRUST_300001_SM_1000_NS8cuda_cub4core6detail13_kernel_agentINS1_8__reduce11ReduceAgentIPN4cuda3std3__45tupleIJdlEEESC_SB_iNS1_9__extrema9arg_max_fIdlNS9_4lessIdEEEEEEJSC_SC_iSH_EEEvDpT0_ --------------------------
	.section	.text._ZN6thrust24THRUST_300001_SM_1000_NS8cuda_cub4core6detail13_kernel_agentINS1_8__reduce11ReduceAgentIPN4cuda3std3__45tupleIJdlEEESC_SB_iNS1_9__extrema9arg_max_fIdlNS9_4lessIdEEEEEEJSC_SC_iSH_EEEvDpT0_,"ax",@progbits
	.align	128
        .global         _ZN6thrust24THRUST_300001_SM_1000_NS8cuda_cub4core6detail13_kernel_agentINS1_8__reduce11ReduceAgentIPN4cuda3std3__45tupleIJdlEEESC_SB_iNS1_9__extrema9arg_max_fIdlNS9_4lessIdEEEEEEJSC_SC_iSH_EEEvDpT0_
        .type           _ZN6thrust24THRUST_300001_SM_1000_NS8cuda_cub4core6detail13_kernel_agentINS1_8__reduce11ReduceAgentIPN4cuda3std3__45tupleIJdlEEESC_SB_iNS1_9__extrema9arg_max_fIdlNS9_4lessIdEEEEEEJSC_SC_iSH_EEEvDpT0_,@function
        .size           _ZN6thrust24THRUST_300001_SM_1000_NS8cuda_cub4core6detail13_kernel_agentINS1_8__reduce11ReduceAgentIPN4cuda3std3__45tupleIJdlEEESC_SB_iNS1_9__extrema9arg_max_fIdlNS9_4lessIdEEEEEEJSC_SC_iSH_EEEvDpT0_,(.L_x_1702 - _ZN6thrust24THRUST_300001_SM_1000_NS8cuda_cub4core6detail13_kernel_agentINS1_8__reduce11ReduceAgentIPN4cuda3std3__45tupleIJdlEEESC_SB_iNS1_9__extrema9arg_max_fIdlNS9_4lessIdEEEEEEJSC_SC_iSH_EEEvDpT0_)
        .other          _ZN6thrust24THRUST_300001_SM_1000_NS8cuda_cub4core6detail13_kernel_agentINS1_8__reduce11ReduceAgentIPN4cuda3std3__45tupleIJdlEEESC_SB_iNS1_9__extrema9arg_max_fIdlNS9_4lessIdEEEEEEJSC_SC_iSH_EEEvDpT0_,@"STO_CUDA_ENTRY STV_DEFAULT"
_ZN6thrust24THRUST_300001_SM_1000_NS8cuda_cub4core6detail13_kernel_agentINS1_8__reduce11ReduceAgentIPN4cuda3std3__45tupleIJdlEEESC_SB_iNS1_9__extrema9arg_max_fIdlNS9_4lessIdEEEEEEJSC_SC_iSH_EEEvDpT0_:
.text._ZN6thrust24THRUST_300001_SM_1000_NS8cuda_cub4core6detail13_kernel_agentINS1_8__reduce11ReduceAgentIPN4cuda3std3__45tupleIJdlEEESC_SB_iNS1_9__extrema9arg_max_fIdlNS9_4lessIdEEEEEEJSC_SC_iSH_EEEvDpT0_:
        /* <DEDUP_REMOVED lines=21> */
.L_x_535:
[----:B0-----:R-:W-:Y:S05]  /*0150*/  BSYNC.RECONVERGENT B1 ;  /* 0x0000000000017941 */ /* 0x001fea0003800200 */
.L_x_534:
        /* <DEDUP_REMOVED lines=15> */
.L_x_542:
        /* <DEDUP_REMOVED lines=31> */
.L_x_541:
[----:B------:R-:W-:Y:S05]  /*0440*/  BSYNC.RECONVERGENT B3 ;  /* 0x0000000000037941 */ /* 0x000fea0003800200 */
.L_x_540:
[----:B------:R-:W-:Y:S02]  /*0450*/  IMAD.X R3, RZ, RZ, R3, P3 ;  /* 0x000000ffff037224 */ /* 0x000fe400018e0603 */
[----:B------:R-:W-:Y:S01]  /*0460*/  VIADD R19, R19, 0x100 ;  /* 0x0000010013137836 */ /* 0x000fe20000000000 */
[----:B------:R-:W-:Y:S06]  /*0470*/  @P2 BRA `(.L_x_542) ;  /* 0xfffffffc00742947 */ /* 0x000fec000383ffff */
.L_x_539:
[----:B------:R-:W-:Y:S05]  /*0480*/  BSYNC.RECONVERGENT B2 ;  /* 0x0000000000027941 */ /* 0x000fea0003800200 */
.L_x_538:
[----:B------:R-:W0:Y:S01]  /*0490*/  LDC.64 R8, c[0x0][0x380] ;  /* 0x0000e000ff087b82 */ /* 0x000e220000000a00 */
[----:B------:R-:W-:-:S13]  /*04a0*/  ISETP.GE.U32.AND P0, PT, R4, 0x300, PT ;  /* 0x000003000400780c */ /* 0x000fda0003f06070 */
[----:B------:R-:W-:Y:S05]  /*04b0*/  @!P0 BRA `(.L_x_537) ;  /* 0x0000000400908947 */ /* 0x000fea0003800000 */
.L_x_551:
        /* <DEDUP_REMOVED lines=13> */
[----:B------:R-:W-:Y:S01]  /*0590*/  IMAD.MOV.U32 R23, RZ, RZ, R12 ;  /* 0x000000ffff177224 */ /* 0x000fe200078e000c */
[----:B------:R-:W-:Y:S01]  /*05a0*/  MOV R25, R13 ;  /* 0x0000000d00197202 */ /* 0x000fe20000000f00 */
[----:B------:R-:W-:Y:S02]  /*05b0*/  IMAD.MOV.U32 R2, RZ, RZ, R14 ;  /* 0x000000ffff027224 */ /* 0x000fe400078e000e */
[----:B------:R-:W-:-:S09]  /*05c0*/  IMAD.MOV.U32 R3, RZ, RZ, R15 ;  /* 0x000000ffff037224 */ /* 0x000fd200078e000f */
        /* <DEDUP_REMOVED lines=9> */
.L_x_544:
[----:B------:R-:W-:Y:S05]  /*0660*/  BSYNC.RECONVERGENT B2 ;  /* 0x0000000000027941 */ /* 0x000fea0003800200 */
.L_x_543:
        /* <DEDUP_REMOVED lines=25> */
.L_x_546:
[----:B------:R-:W-:Y:S05]  /*0800*/  BSYNC.RECONVERGENT B2 ;  /* 0x0000000000027941 */ /* 0x000fea0003800200 */
.L_x_545:
        /* <DEDUP_REMOVED lines=21> */
.L_x_548:
[----:B------:R-:W-:Y:S05]  /*0960*/  BSYNC.RECONVERGENT B2 ;  /* 0x0000000000027941 */ /* 0x000fea0003800200 */
.L_x_547:
        /* <DEDUP_REMOVED lines=8> */
[----:B------:R-:W-:Y:S01]  /*09f0*/  IMAD.MOV.U32 R14, RZ, RZ, R2 ;  /* 0x000000ffff0e7224 */ /* 0x000fe200078e0002 */
[----:B------:R-:W-:Y:S01]  /*0a00*/  MOV R13, R7 ;  /* 0x00000007000d7202 */ /* 0x000fe20000000f00 */
[----:B------:R-:W-:Y:S02]  /*0a10*/  IMAD.MOV.U32 R15, RZ, RZ, R3 ;  /* 0x000000ffff0f7224 */ /* 0x000fe400078e0003 */
[----:B------:R-:W-:-:S09]  /*0a20*/  IMAD.MOV.U32 R12, RZ, RZ, R5 ;  /* 0x000000ffff0c7224 */ /* 0x000fd200078e0005 */
        /* <DEDUP_REMOVED lines=9> */
.L_x_550:
[----:B------:R-:W-:Y:S05]  /*0ac0*/  BSYNC.RECONVERGENT B2 ;  /* 0x0000000000027941 */ /* 0x000fea0003800200 */
.L_x_549:
[----:B------:R-:W-:-:S05]  /*0ad0*/  VIADD R19, R19, 0x400 ;  /* 0x0000040013137836 */ /* 0x000fca0000000000 */
[----:B------:R-:W-:-:S13]  /*0ae0*/  ISETP.GE.AND P0, PT, R19, UR5, PT ;  /* 0x0000000513007c0c */ /* 0x000fda000bf06270 */
[----:B------:R-:W-:Y:S05]  /*0af0*/  @!P0 BRA `(.L_x_551) ;  /* 0xfffffff800708947 */ /* 0x000fea000383ffff */
.L_x_537:
[----:B------:R-:W-:Y:S05]  /*0b00*/  BSYNC.RECONVERGENT B1 ;  /* 0x0000000000017941 */ /* 0x000fea0003800200 */
.L_x_536:
        /* <DEDUP_REMOVED lines=35> */
.L_x_554:
[----:B------:R-:W-:Y:S05]  /*0d40*/  BSYNC.RECONVERGENT B1 ;  /* 0x0000000000017941 */ /* 0x000fea0003800200 */
.L_x_553:
        /* <DEDUP_REMOVED lines=31> */
.L_x_556:
[----:B------:R-:W-:Y:S05]  /*0f40*/  BSYNC.RECONVERGENT B1 ;  /* 0x0000000000017941 */ /* 0x000fea0003800200 */
.L_x_555:
        /* <DEDUP_REMOVED lines=31> */
.L_x_558:
[----:B------:R-:W-:Y:S05]  /*1140*/  BSYNC.RECONVERGENT B1 ;  /* 0x0000000000017941 */ /* 0x000fea0003800200 */
.L_x_557:
        /* <DEDUP_REMOVED lines=31> */
.L_x_560:
[----:B------:R-:W-:Y:S05]  /*1340*/  BSYNC.RECONVERGENT B1 ;  /* 0x0000000000017941 */ /* 0x000fea0003800200 */
.L_x_559:
[----:B------:R-:W-:Y:S01]  /*1350*/  ISETP.GT.AND P0, PT, R9, 0xf, PT ;  /* 0x0000000f0900780c */ /* 0x000fe20003f04270 */
[----:B-1----:R1:W1:Y:S01]  /*1360*/  SHFL.DOWN PT, R6, R4, 0x10, 0x1f ;  /* 0x0a001f0004067f89 */ /* 0x00226200000e0000 */
[----:B------:R-:W-:Y:S01]  /*1370*/  BSSY.RECONVERGENT B1, `(.L_x_561) ;  /* 0x000001d000017945 */ /* 0x000fe20003800200 */
[----:B0-----:R-:W-:Y:S01]  /*1380*/  MOV R14, R8 ;  /* 0x00000008000e7202 */ /* 0x001fe20000000f00 */
[----:B----4-:R-:W-:Y:S01]  /*1390*/  IMAD.MOV.U32 R15, RZ, RZ, R10 ;  /* 0x000000ffff0f7224 */ /* 0x010fe200078e000a */
[----:B--2---:R0:W2:Y:S01]  /*13a0*/  SHFL.DOWN PT, R7, R5, 0x10, 0x1f ;  /* 0x0a001f0005077f89 */ /* 0x0040a200000e0000 */
[----:B------:R-:W-:Y:S02]  /*13b0*/  IMAD.MOV.U32 R2, RZ, RZ, R4 ;  /* 0x000000ffff027224 */ /* 0x000fe400078e0004 */
[----:B------:R-:W-:Y:S01]  /*13c0*/  IMAD.MOV.U32 R3, RZ, RZ, R5 ;  /* 0x000000ffff037224 */ /* 0x000fe200078e0005 */
[----:B------:R0:W4:Y:S04]  /*13d0*/  SHFL.DOWN PT, R11, R8, 0x10, 0x1f ;  /* 0x0a001f00080b7f89 */ /* 0x00012800000e0000 */
[----:B------:R0:W0:Y:S01]  /*13e0*/  SHFL.DOWN PT, R13, R10, 0x10, 0x1f ;  /* 0x0a001f000a0d7f89 */ /* 0x00002200000e0000 */
[----:B------:R-:W-:Y:S05]  /*13f0*/  @P0 BRA `(.L_x_562) ;  /* 0x0000000000500947 */ /* 0x000fea0003800000 */
[----:B-12---:R-:W-:Y:S01]  /*1400*/  DSETP.GEU.AND P0, PT, R4, R6, PT ;  /* 0x000000060400722a */ /* 0x006fe20003f0e000 */
        /* <DEDUP_REMOVED lines=19> */
.L_x_562:
[----:B------:R-:W-:Y:S05]  /*1540*/  BSYNC.RECONVERGENT B1 ;  /* 0x0000000000017941 */ /* 0x000fea0003800200 */
.L_x_561:
        /* <DEDUP_REMOVED lines=11> */
.L_x_564:
[----:B------:R-:W-:Y:S05]  /*1600*/  BSYNC.RECONVERGENT B1 ;  /* 0x0000000000017941 */ /* 0x000fea0003800200 */
.L_x_563:
        /* <DEDUP_REMOVED lines=8> */
[----:B-12---:R-:W1:Y:S04]  /*1690*/  LDS.128 R4, [R0+0x20] ;  /* 0x0000200000047984 */ /* 0x006e680000000c00 */
[----:B---3--:R2:W3:Y:S04]  /*16a0*/  LDS.64 R12, [R0+0x80] ;  /* 0x00008000000c7984 */ /* 0x0084e80000000a00 */
[----:B----4-:R2:W4:Y:S01]  /*16b0*/  LDS.128 R8, [R0+0x30] ;  /* 0x0000300000087984 */ /* 0x0105220000000c00 */
        /* <DEDUP_REMOVED lines=20> */
.L_x_567:
[----:B------:R-:W-:Y:S05]  /*1800*/  BSYNC.RECONVERGENT B1 ;  /* 0x0000000000017941 */ /* 0x000fea0003800200 */
.L_x_566:
        /* <DEDUP_REMOVED lines=10> */
[----:B------:R-:W-:Y:S01]  /*18b0*/  MOV R15, R26 ;  /* 0x0000001a000f7202 */ /* 0x000fe20000000f00 */
[----:B------:R-:W-:Y:S02]  /*18c0*/  IMAD.MOV.U32 R29, RZ, RZ, R27 ;  /* 0x000000ffff1d7224 */ /* 0x000fe400078e001b */
[----:B------:R-:W-:Y:S02]  /*18d0*/  IMAD.MOV.U32 R4, RZ, RZ, R24 ;  /* 0x000000ffff047224 */ /* 0x000fe400078e0018 */
[----:B------:R-:W-:-:S08]  /*18e0*/  IMAD.MOV.U32 R5, RZ, RZ, R25 ;  /* 0x000000ffff057224 */ /* 0x000fd000078e0019 */
        /* <DEDUP_REMOVED lines=9> */
.L_x_569:
[----:B------:R-:W-:Y:S05]  /*1980*/  BSYNC.RECONVERGENT B1 ;  /* 0x0000000000017941 */ /* 0x000fea0003800200 */
.L_x_568:
        /* <DEDUP_REMOVED lines=21> */
.L_x_571:
[----:B------:R-:W-:Y:S05]  /*1ae0*/  BSYNC.RECONVERGENT B1 ;  /* 0x0000000000017941 */ /* 0x000fea0003800200 */
.L_x_570:
        /* <DEDUP_REMOVED lines=23> */
.L_x_573:
[----:B------:R-:W-:Y:S05]  /*1c60*/  BSYNC.RECONVERGENT B1 ;  /* 0x0000000000017941 */ /* 0x000fea0003800200 */
.L_x_572:
        /* <DEDUP_REMOVED lines=21> */
.L_x_575:
[----:B------:R-:W-:Y:S05]  /*1dc0*/  BSYNC.RECONVERGENT B1 ;  /* 0x0000000000017941 */ /* 0x000fea0003800200 */
.L_x_574:
        /* <DEDUP_REMOVED lines=21> */
.L_x_577:
[----:B------:R-:W-:Y:S05]  /*1f20*/  BSYNC.RECONVERGENT B1 ;  /* 0x0000000000017941 */ /* 0x000fea0003800200 */
.L_x_576:
        /* <DEDUP_REMOVED lines=21> */
.L_x_552:
[----:B------:R-:W2:Y:S01]  /*2080*/  S2R R4, SR_LANEID ;  /* 0x0000000000047919 */ /* 0x000ea20000000000 */
[----:B-1----:R-:W-:Y:S01]  /*2090*/  LOP3.LUT R2, R0, 0x3e0, RZ, 0xc0, !PT ;  /* 0x000003e000027812 */ /* 0x002fe200078ec0ff */
[----:B------:R-:W-:Y:S01]  /*20a0*/  BSSY.RECONVERGENT B1, `(.L_x_578) ;  /* 0x0000024000017945 */ /* 0x000fe20003800200 */
[----:B-----5:R-:W-:Y:S02]  /*20b0*/  IMAD.MOV.U32 R16, RZ, RZ, R12 ;  /* 0x000000ffff107224 */ /* 0x020fe400078e000c */
[----:B------:R-:W-:Y:S02]  /*20c0*/  IMAD.MOV.U32 R18, RZ, RZ, R13 ;  /* 0x000000ffff127224 */ /* 0x000fe400078e000d */
[----:B------:R-:W-:Y:S01]  /*20d0*/  VIADD R3, R2, 0x20 ;  /* 0x0000002002037836 */ /* 0x000fe20000000000 */
[----:B------:R-:W-:-:S04]  /*20e0*/  LOP3.LUT R2, RZ, R2, RZ, 0x33, !PT ;  /* 0x00000002ff027212 */ /* 0x000fc800078e33ff */
[----:B------:R-:W-:Y:S01]  /*20f0*/  ISETP.GT.AND P0, PT, R3, UR8, PT ;  /* 0x0000000803007c0c */ /* 0x000fe2000bf04270 */
[----:B------:R-:W-:Y:S02]  /*2100*/  VIADD R2, R2, UR8 ;  /* 0x0000000802027c36 */ /* 0x000fe40008000000 */
[----:B------:R-:W-:-:S03]  /*2110*/  IMAD.MOV.U32 R3, RZ, RZ, R15 ;  /* 0x000000ffff037224 */ /* 0x000fc600078e000f */
[----:B------:R-:W-:Y:S01]  /*2120*/  SEL R5, R2, 0x1f, P0 ;  /* 0x0000001f02057807 */ /* 0x000fe20000000000 */
[----:B------:R-:W-:-:S04]  /*2130*/  IMAD.MOV.U32 R2, RZ, RZ, R14 ;  /* 0x000000ffff027224 */ /* 0x000fc800078e000e */
[----:B------:R1:W3:Y:S04]  /*2140*/  SHFL.DOWN PT, R6, R14, 0x1, R5 ;  /* 0x082000000e067989 */ /* 0x0002e800000e0005 */
[----:B------:R1:W4:Y:S04]  /*2150*/  SHFL.DOWN PT, R7, R15, 0x1, R5 ;  /* 0x082000000f077989 */ /* 0x00032800000e0005 */
[----:B0-----:R1:W0:Y:S01]  /*2160*/  SHFL.DOWN PT, R9, R12, 0x1, R5 ;  /* 0x082000000c097989 */ /* 0x00122200000e0005 */
[----:B--2---:R-:W-:-:S03]  /*2170*/  ISETP.GE.AND P0, PT, R4, R5, PT ;  /* 0x000000050400720c */ /* 0x004fc60003f06270 */
[----:B------:R1:W2:Y:S10]  /*2180*/  SHFL.DOWN PT, R11, R13, 0x1, R5 ;  /* 0x082000000d0b7989 */ /* 0x0002b400000e0005 */
[----:B-1----:R-:W-:Y:S05]  /*2190*/  @P0 BRA `(.L_x_579) ;  /* 0x0000000000500947 */ /* 0x002fea0003800000 */
[----:B---34-:R-:W-:Y:S01]  /*21a0*/  DSETP.GEU.AND P0, PT, R14, R6, PT ;  /* 0x000000060e00722a */ /* 0x018fe20003f0e000 */
[----:B0-----:R-:W-:Y:S01]  /*21b0*/  MOV R16, R9 ;  /* 0x0000000900107202 */ /* 0x001fe20000000f00 */
[----:B--2---:R-:W-:Y:S02]  /*21c0*/  IMAD.MOV.U32 R18, RZ, RZ, R11 ;  /* 0x000000ffff127224 */ /* 0x004fe400078e000b */
        /* <DEDUP_REMOVED lines=17> */
.L_x_579:
[----:B------:R-:W-:Y:S05]  /*22e0*/  BSYNC.RECONVERGENT B1 ;  /* 0x0000000000017941 */ /* 0x000fea0003800200 */
.L_x_578:
        /* <DEDUP_REMOVED lines=8> */
[----:B--2---:R1:W2:Y:S01]  /*2370*/  SHFL.DOWN PT, R11, R16, 0x2, R5 ;  /* 0x08400000100b7989 */ /* 0x0042a200000e0005 */
[----:B----4-:R-:W-:-:S03]  /*2380*/  IMAD.MOV.U32 R7, RZ, RZ, R3 ;  /* 0x000000ffff077224 */ /* 0x010fc600078e0003 */
[----:B------:R1:W4:Y:S04]  /*2390*/  SHFL.DOWN PT, R13, R18, 0x2, R5 ;  /* 0x08400000120d7989 */ /* 0x00032800000e0005 */
[----:B------:R-:W-:Y:S05]  /*23a0*/  @P0 BRA `(.L_x_581) ;  /* 0x0000000000500947 */ /* 0x000fea0003800000 */
[----:B0--3--:R-:W-:Y:S01]  /*23b0*/  DSETP.GEU.AND P0, PT, R2, R8, PT ;  /* 0x000000080200722a */ /* 0x009fe20003f0e000 */
        /* <DEDUP_REMOVED lines=19> */
.L_x_581:
[----:B------:R-:W-:Y:S05]  /*24f0*/  BSYNC.RECONVERGENT B1 ;  /* 0x0000000000017941 */ /* 0x000fea0003800200 */
.L_x_580:
[----:B-1----:R-:W-:Y:S01]  /*2500*/  VIADD R2, R4, 0x4 ;  /* 0x0000000404027836 */ /* 0x002fe20000000000 */
[----:B---3--:R1:W3:Y:S01]  /*2510*/  SHFL.DOWN PT, R8, R6, 0x4, R5 ;  /* 0x0880000006087989 */ /* 0x0082e200000e0005 */
[----:B------:R-:W-:Y:S01]  /*2520*/  BSSY.RECONVERGENT B1, `(.L_x_582) ;  /* 0x000001e000017945 */ /* 0x000fe20003800200 */
[----:B------:R-:W-:Y:S01]  /*2530*/  IMAD.MOV.U32 R14, RZ, RZ, R10 ;  /* 0x000000ffff0e7224 */ /* 0x000fe200078e000a */
[----:B------:R-:W-:Y:S01]  /*2540*/  MOV R3, R7 ;  /* 0x0000000700037202 */ /* 0x000fe20000000f00 */
[----:B0-----:R1:W0:Y:S01]  /*2550*/  SHFL.DOWN PT, R9, R7, 0x4, R5 ;  /* 0x0880000007097989 */ /* 0x00122200000e0005 */
[----:B------:R-:W-:Y:S01]  /*2560*/  ISETP.GT.AND P0, PT, R2, R5, PT ;  /* 0x000000050200720c */ /* 0x000fe20003f04270 */
[----:B------:R-:W-:Y:S02]  /*2570*/  IMAD.MOV.U32 R16, RZ, RZ, R12 ;  /* 0x000000ffff107224 */ /* 0x000fe400078e000c */
[----:B--2---:R1:W2:Y:S01]  /*2580*/  SHFL.DOWN PT, R11, R10, 0x4, R5 ;  /* 0x088000000a0b7989 */ /* 0x0042a200000e0005 */
[----:B------:R-:W-:-:S03]  /*2590*/  IMAD.MOV.U32 R2, RZ, RZ, R6 ;  /* 0x000000ffff027224 */ /* 0x000fc600078e0006 */
[----:B----4-:R1:W4:Y:S06]  /*25a0*/  SHFL.DOWN PT, R13, R12, 0x4, R5 ;  /* 0x088000000c0d7989 */ /* 0x01032c00000e0005 */
        /* <DEDUP_REMOVED lines=21> */
.L_x_583:
[----:B------:R-:W-:Y:S05]  /*2700*/  BSYNC.RECONVERGENT B1 ;  /* 0x0000000000017941 */ /* 0x000fea0003800200 */
.L_x_582:
[----:B-1----:R-:W-:Y:S01]  /*2710*/  VIADD R6, R4, 0x8 ;  /* 0x0000000804067836 */ /* 0x002fe20000000000 */
[----:B---3--:R1:W3:Y:S01]  /*2720*/  SHFL.DOWN PT, R8, R2, 0x8, R5 ;  /* 0x0900000002087989 */ /* 0x0082e200000e0005 */
[----:B------:R-:W-:Y:S01]  /*2730*/  BSSY.RECONVERGENT B1, `(.L_x_584) ;  /* 0x000001e000017945 */ /* 0x000fe20003800200 */
[----:B------:R-:W-:Y:S02]  /*2740*/  IMAD.MOV.U32 R10, RZ, RZ, R14 ;  /* 0x000000ffff0a7224 */ /* 0x000fe400078e000e */
[----:B------:R-:W-:Y:S01]  /*2750*/  ISETP.GT.AND P0, PT, R6, R5, PT ;  /* 0x000000050600720c */ /* 0x000fe20003f04270 */
[----:B0-----:R1:W0:Y:S01]  /*2760*/  SHFL.DOWN PT, R9, R3, 0x8, R5 ;  /* 0x0900000003097989 */ /* 0x00122200000e0005 */
[----:B------:R-:W-:Y:S02]  /*2770*/  IMAD.MOV.U32 R12, RZ, RZ, R16 ;  /* 0x000000ffff0c7224 */ /* 0x000fe400078e0010 */
[----:B------:R-:W-:Y:S01]  /*2780*/  IMAD.MOV.U32 R6, RZ, RZ, R2 ;  /* 0x000000ffff067224 */ /* 0x000fe200078e0002 */
[----:B--2---:R1:W2:Y:S01]  /*2790*/  SHFL.DOWN PT, R11, R14, 0x8, R5 ;  /* 0x090000000e0b7989 */ /* 0x0042a200000e0005 */
[----:B------:R-:W-:-:S03]  /*27a0*/  IMAD.MOV.U32 R7, RZ, RZ, R3 ;  /* 0x000000ffff077224 */ /* 0x000fc600078e0003 */
[----:B----4-:R1:W4:Y:S04]  /*27b0*/  SHFL.DOWN PT, R13, R16, 0x8, R5 ;  /* 0x09000000100d7989 */ /* 0x01032800000e0005 */
        /* <DEDUP_REMOVED lines=21> */
.L_x_585:
[----:B------:R-:W-:Y:S05]  /*2910*/  BSYNC.RECONVERGENT B1 ;  /* 0x0000000000017941 */ /* 0x000fea0003800200 */
.L_x_584:
[----:B-1----:R-:W-:Y:S01]  /*2920*/  VIADD R2, R4, 0x10 ;  /* 0x0000001004027836 */ /* 0x002fe20000000000 */
[----:B---3--:R1:W3:Y:S01]  /*2930*/  SHFL.DOWN PT, R8, R6, 0x10, R5 ;  /* 0x0a00000006087989 */ /* 0x0082e200000e0005 */
[----:B------:R-:W-:Y:S01]  /*2940*/  BSSY.RECONVERGENT B1, `(.L_x_586) ;  /* 0x000001e000017945 */ /* 0x000fe20003800200 */
[----:B------:R-:W-:Y:S02]  /*2950*/  IMAD.MOV.U32 R14, RZ, RZ, R10 ;  /* 0x000000ffff0e7224 */ /* 0x000fe400078e000a */
[----:B------:R-:W-:Y:S01]  /*2960*/  ISETP.GT.AND P0, PT, R2, R5, PT ;  /* 0x000000050200720c */ /* 0x000fe20003f04270 */
[----:B0-----:R1:W0:Y:S01]  /*2970*/  SHFL.DOWN PT, R9, R7, 0x10, R5 ;  /* 0x0a00000007097989 */ /* 0x00122200000e0005 */
[----:B------:R-:W-:Y:S01]  /*2980*/  IMAD.MOV.U32 R15, RZ, RZ, R12 ;  /* 0x000000ffff0f7224 */ /* 0x000fe200078e000c */
[----:B------:R-:W-:Y:S01]  /*2990*/  MOV R2, R6 ;  /* 0x0000000600027202 */ /* 0x000fe20000000f00 */
[----:B------:R-:W-:Y:S01]  /*29a0*/  IMAD.MOV.U32 R3, RZ, RZ, R7 ;  /* 0x000000ffff037224 */ /* 0x000fe200078e0007 */
[----:B--2---:R1:W2:Y:S04]  /*29b0*/  SHFL.DOWN PT, R11, R10, 0x10, R5 ;  /* 0x0a0000000a0b7989 */ /* 0x0042a800000e0005 */
        /* <DEDUP_REMOVED lines=22> */
.L_x_587:
[----:B------:R-:W-:Y:S05]  /*2b20*/  BSYNC.RECONVERGENT B1 ;  /* 0x0000000000017941 */ /* 0x000fea0003800200 */
.L_x_586:
        /* <DEDUP_REMOVED lines=11> */
.L_x_589:
[----:B------:R-:W-:Y:S05]  /*2be0*/  BSYNC.RECONVERGENT B1 ;  /* 0x0000000000017941 */ /* 0x000fea0003800200 */
.L_x_588:
[----:B------:R-:W-:Y:S01]  /*2bf0*/  BAR.SYNC.DEFER_BLOCKING 0x0 ;  /* 0x0000000000007b1d */ /* 0x000fe20000010000 */
[----:B------:R-:W-:-:S13]  /*2c00*/  ISETP.NE.AND P1, PT, R0, RZ, PT ;  /* 0x000000ff0000720c */ /* 0x000fda0003f25270 */
[----:B------:R-:W-:Y:S05]  /*2c10*/  @P1 BRA `(.L_x_565) ;  /* 0x0000003400981947 */ /* 0x000fea0003800000 */
[----:B------:R-:W-:Y:S01]  /*2c20*/  UISETP.GE.AND UP0, UPT, UR8, 0x21, UPT ;  /* 0x000000210800788c */ /* 0x000fe2000bf06270 */
[----:B--2---:R-:W-:Y:S02]  /*2c30*/  IMAD.MOV.U32 R11, RZ, RZ, R14 ;  /* 0x000000ffff0b7224 */ /* 0x004fe400078e000e */
[----:B---3--:R-:W-:Y:S02]  /*2c40*/  IMAD.MOV.U32 R8, RZ, RZ, R15 ;  /* 0x000000ffff087224 */ /* 0x008fe400078e000f */
[----:B------:R-:W-:Y:S02]  /*2c50*/  IMAD.MOV.U32 R4, RZ, RZ, R2 ;  /* 0x000000ffff047224 */ /* 0x000fe400078e0002 */
[----:B-1----:R-:W-:Y:S02]  /*2c60*/  IMAD.MOV.U32 R5, RZ, RZ, R3 ;  /* 0x000000ffff057224 */ /* 0x002fe400078e0003 */
[----:B------:R-:W-:Y:S05]  /*2c70*/  BRA.U !UP0, `(.L_x_590) ;  /* 0x00000001086c7547 */ /* 0x000fea000b800000 */
[----:B------:R-:W1:Y:S01]  /*2c80*/  S2UR UR5, SR_CgaCtaId ;  /* 0x00000000000579c3 */ /* 0x000e620000008800 */
[----:B------:R-:W-:Y:S01]  /*2c90*/  UMOV UR4, 0x400 ;  /* 0x0000040000047882 */ /* 0x000fe20000000000 */
[----:B------:R-:W-:Y:S01]  /*2ca0*/  BSSY.RECONVERGENT B1, `(.L_x_590) ;  /* 0x0000018000017945 */ /* 0x000fe20003800200 */
[----:B-1----:R-:W-:-:S09]  /*2cb0*/  ULEA UR4, UR5, UR4, 0x18 ;  /* 0x0000000405047291 */ /* 0x002fd2000f8ec0ff */
[----:B------:R-:W1:Y:S04]  /*2cc0*/  LDS.64 R6, [UR4+0x18] ;  /* 0x00001804ff067984 */ /* 0x000e680008000a00 */
[----:B----4-:R-:W2:Y:S01]  /*2cd0*/  LDS.64 R12, [UR4+0x20] ;  /* 0x00002004ff0c7984 */ /* 0x010ea20008000a00 */
[----:B-1----:R-:W-:Y:S01]  /*2ce0*/  DSETP.GEU.AND P0, PT, R2, R6, PT ;  /* 0x000000060200722a */ /* 0x002fe20003f0e000 */
        /* <DEDUP_REMOVED lines=19> */
.L_x_591:
[----:B------:R-:W-:Y:S05]  /*2e20*/  BSYNC.RECONVERGENT B1 ;  /* 0x0000000000017941 */ /* 0x000fea0003800200 */
.L_x_590:
[----:B------:R-:W-:Y:S01]  /*2e30*/  UISETP.GE.AND UP0, UPT, UR8, 0x41, UPT ;  /* 0x000000410800788c */ /* 0x000fe2000bf06270 */
[----:B0-----:R-:W-:Y:S01]  /*2e40*/  IMAD.MOV.U32 R9, RZ, RZ, R11 ;  /* 0x000000ffff097224 */ /* 0x001fe200078e000b */
        /* <DEDUP_REMOVED lines=9> */
[----:B----4-:R-:W1:Y:S01]  /*2ee0*/  LDS.64 R12, [UR4+0x30] ;  /* 0x00003004ff0c7984 */ /* 0x010e620008000a00 */
        /* <DEDUP_REMOVED lines=20> */
.L_x_593:
[----:B------:R-:W-:Y:S05]  /*3030*/  BSYNC.RECONVERGENT B1 ;  /* 0x0000000000017941 */ /* 0x000fea0003800200 */
.L_x_592:
        /* <DEDUP_REMOVED lines=32> */
.L_x_595:
[----:B------:R-:W-:Y:S05]  /*3240*/  BSYNC.RECONVERGENT B1 ;  /* 0x0000000000017941 */ /* 0x000fea0003800200 */
.L_x_594:
        /* <DEDUP_REMOVED lines=32> */
.L_x_597:
[----:B------:R-:W-:Y:S05]  /*3450*/  BSYNC.RECONVERGENT B1 ;  /* 0x0000000000017941 */ /* 0x000fea0003800200 */
.L_x_596:
        /* <DEDUP_REMOVED lines=32> */
.L_x_599:
[----:B------:R-:W-:Y:S05]  /*3660*/  BSYNC.RECONVERGENT B1 ;  /* 0x0000000000017941 */ /* 0x000fea0003800200 */
.L_x_598:
        /* <DEDUP_REMOVED lines=13> */
[----:B------:R-:W-:Y:S01]  /*3740*/  MOV R6, R2 ;  /* 0x0000000200067202 */ /* 0x000fe20000000f00 */
[----:B------:R-:W-:Y:S02]  /*3750*/  IMAD.MOV.U32 R7, RZ, RZ, R3 ;  /* 0x000000ffff077224 */ /* 0x000fe400078e0003 */
        /* <DEDUP_REMOVED lines=17> */
.L_x_601:
[----:B------:R-:W-:Y:S05]  /*3870*/  BSYNC.RECONVERGENT B1 ;  /* 0x0000000000017941 */ /* 0x000fea0003800200 */
.L_x_600:
        /* <DEDUP_REMOVED lines=32> */
.L_x_533:
        /* <DEDUP_REMOVED lines=34> */
[----:B------:R-:W-:-:S04]  /*3ca0*/  IMAD.MOV.U32 R15, RZ, RZ, 0x500 ;  /* 0x00000500ff0f7424 */ /* 0x000fc800078e00ff */
        /* <DEDUP_REMOVED lines=8> */
[----:B------:R-:W-:Y:S02]  /*3d30*/  @P2 MOV R9, R13 ;  /* 0x0000000d00092202 */ /* 0x000fe40000000f00 */
[----:B------:R-:W-:-:S04]  /*3d40*/  @P2 SEL R7, R11, R7, P0 ;  /* 0x000000070b072207 */ /* 0x000fc80000000000 */
        /* <DEDUP_REMOVED lines=11> */
[----:B------:R-:W-:Y:S01]  /*3e00*/  IMAD.MOV.U32 R27, RZ, RZ, R2 ;  /* 0x000000ffff1b7224 */ /* 0x000fe200078e0002 */
[----:B------:R-:W0:Y:S01]  /*3e10*/  LDCU UR4, c[0x0][0x390] ;  /* 0x00007200ff0477ac */ /* 0x000e220008000800 */
[----:B------:R-:W-:Y:S02]  /*3e20*/  IMAD.MOV.U32 R24, RZ, RZ, R3 ;  /* 0x000000ffff187224 */ /* 0x000fe400078e0003 */
[----:B------:R-:W-:-:S07]  /*3e30*/  IMAD.MOV.U32 R25, RZ, RZ, 0x500 ;  /* 0x00000500ff197424 */ /* 0x000fce00078e00ff */
.L_x_603:
[----:B------:R-:W1:Y:S01]  /*3e40*/  LDC.64 R22, c[0x0][0x380] ;  /* 0x0000e000ff167b82 */ /* 0x000e620000000a00 */
[----:B------:R-:W-:-:S04]  /*3e50*/  IMAD.IADD R3, R0, 0x1, R25 ;  /* 0x0000000100037824 */ /* 0x000fc800078e0219 */
[----:B-1----:R-:W-:-:S05]  /*3e60*/  IMAD.WIDE.U32 R22, R3, 0x10, R22 ;  /* 0x0000001003167825 */ /* 0x002fca00078e0016 */
        /* <DEDUP_REMOVED lines=17> */
[----:B------:R-:W-:-:S06]  /*3f80*/  @P2 IMAD.MOV.U32 R6, RZ, RZ, R29 ;  /* 0x000000ffff062224 */ /* 0x000fcc00078e001d */
[----:B----4-:R-:W-:Y:S01]  /*3f90*/  DSETP.GEU.AND P1, PT, R6, R10, PT ;  /* 0x0000000a0600722a */ /* 0x010fe20003f2e000 */
[----:B------:R-:W-:Y:S02]  /*3fa0*/  @P2 SEL R8, R27, R8, P0 ;  /* 0x000000081b082207 */ /* 0x000fe40000000000 */
[----:B------:R-:W-:-:S11]  /*3fb0*/  @P2 SEL R9, R24, R9, P0 ;  /* 0x0000000918092207 */ /* 0x000fd60000000000 */
[----:B-----5:R-:W-:-:S04]  /*3fc0*/  @P1 ISETP.GE.U32.AND P0, PT, R8, R12, PT ;  /* 0x0000000c0800120c */ /* 0x020fc80003f06070 */
        /* <DEDUP_REMOVED lines=25> */
[----:B------:R-:W-:Y:S01]  /*4160*/  @P1 IMAD.MOV.U32 R19, RZ, RZ, R15 ;  /* 0x000000ffff131224 */ /* 0x000fe200078e000f */
[----:B------:R-:W-:Y:S02]  /*4170*/  @P1 SEL R20, R16, R20, P0 ;  /* 0x0000001410141207 */ /* 0x000fe40000000000 */
[----:B------:R-:W-:Y:S01]  /*4180*/  @P1 SEL R21, R17, R21, P0 ;  /* 0x0000001511151207 */ /* 0x000fe20000000000 */
[----:B------:R-:W-:-:S05]  /*4190*/  VIADD R7, R25, 0xa00 ;  /* 0x00000a0019077836 */ /* 0x000fca0000000000 */
[----:B0-----:R-:W-:Y:S01]  /*41a0*/  ISETP.GT.AND P1, PT, R7, UR4, PT ;  /* 0x0000000407007c0c */ /* 0x001fe2000bf24270 */
[----:B------:R-:W-:-:S04]  /*41b0*/  VIADD R15, R25, 0x500 ;  /* 0x00000500190f7836 */ /* 0x000fc80000000000 */
[----:B------:R-:W-:Y:S01]  /*41c0*/  IMAD.MOV.U32 R25, RZ, RZ, R15 ;  /* 0x000000ffff197224 */ /* 0x000fe200078e000f */
[----:B--2---:R-:W-:-:S14]  /*41d0*/  DSETP.GEU.AND P2, PT, R18, R4, PT ;  /* 0x000000041200722a */ /* 0x004fdc0003f4e000 */
[----:B------:R-:W-:-:S04]  /*41e0*/  @P2 ISETP.GE.U32.AND P0, PT, R20, R2, PT ;  /* 0x000000021400220c */ /* 0x000fc80003f06070 */
[----:B------:R-:W-:-:S13]  /*41f0*/  @P2 ISETP.GE.AND.EX P0, PT, R21, R3, PT, P0 ;  /* 0x000000031500220c */ /* 0x000fda0003f06300 */
[----:B------:R-:W-:-:S06]  /*4200*/  @P2 DSETP.GT.OR P0, PT, R18, R4, !P0 ;  /* 0x000000041200222a */ /* 0x000fcc0004704400 */
[----:B------:R-:W-:Y:S02]  /*4210*/  @P2 FSEL R6, R18, R4, P0 ;  /* 0x0000000412062208 */ /* 0x000fe40000000000 */
[----:B------:R-:W-:Y:S02]  /*4220*/  @P2 FSEL R19, R19, R5, P0 ;  /* 0x0000000513132208 */ /* 0x000fe40000000000 */
[----:B------:R-:W-:Y:S02]  /*4230*/  @P2 SEL R2, R20, R2, P0 ;  /* 0x0000000214022207 */ /* 0x000fe40000000000 */
[----:B------:R-:W-:Y:S01]  /*4240*/  @P2 SEL R3, R21, R3, P0 ;  /* 0x0000000315032207 */ /* 0x000fe20000000000 */
[----:B------:R-:W-:Y:S02]  /*4250*/  @P2 IMAD.MOV.U32 R4, RZ, RZ, R6 ;  /* 0x000000ffff042224 */ /* 0x000fe400078e0006 */
[----:B------:R-:W-:Y:S02]  /*4260*/  @P2 IMAD.MOV.U32 R5, RZ, RZ, R19 ;  /* 0x000000ffff052224 */ /* 0x000fe400078e0013 */
[----:B------:R-:W-:-:S02]  /*4270*/  IMAD.MOV.U32 R27, RZ, RZ, R2 ;  /* 0x000000ffff1b7224 */ /* 0x000fc400078e0002 */
[----:B------:R-:W-:Y:S01]  /*4280*/  IMAD.MOV.U32 R24, RZ, RZ, R3 ;  /* 0x000000ffff187224 */ /* 0x000fe200078e0003 */
[----:B------:R-:W-:Y:S06]  /*4290*/  @!P1 BRA `(.L_x_603) ;  /* 0xfffffff800e89947 */ /* 0x000fec000383ffff */
.L_x_602:
[----:B------:R-:W-:-:S13]  /*42a0*/  ISETP.GE.AND P0, PT, R15, UR4, PT ;  /* 0x000000040f007c0c */ /* 0x000fda000bf06270 */
        /* <DEDUP_REMOVED lines=12> */
[----:B------:R-:W0:Y:S01]  /*4370*/  LDC.64 R6, c[0x0][0x380] ;  /* 0x0000e000ff067b82 */ /* 0x000e220000000a00 */
[----:B------:R-:W-:Y:S01]  /*4380*/  LEA.HI R8, R20, 0x1, RZ, 0x18 ;  /* 0x0000000114087811 */ /* 0x000fe200078fc0ff */
[----:B------:R-:W-:Y:S01]  /*4390*/  IMAD.IADD R21, R0, 0x1, R15 ;  /* 0x0000000100157824 */ /* 0x000fe200078e020f */
[----:B------:R-:W-:Y:S02]  /*43a0*/  MOV R12, R0 ;  /* 0x00000000000c7202 */ /* 0x000fe40000000f00 */
[----:B------:R-:W-:-:S05]  /*43b0*/  LOP3.LUT R8, R8, 0x3, RZ, 0xc0, !PT ;  /* 0x0000000308087812 */ /* 0x000fca00078ec0ff */
[----:B------:R-:W-:-:S07]  /*43c0*/  IMAD.MOV R14, RZ, RZ, -R8 ;  /* 0x000000ffff0e7224 */ /* 0x000fce00078e0a08 */
.L_x_610:
[----:B0-----:R-:W-:-:S05]  /*43d0*/  IMAD.WIDE.U32 R18, R21, 0x10, R6 ;  /* 0x0000001015127825 */ /* 0x001fca00078e0006 */
[----:B------:R-:W2:Y:S04]  /*43e0*/  LDG.E.64.CONSTANT R8, desc[UR6][R18.64] ;  /* 0x0000000612087981 */ /* 0x000ea8000c1e9b00 */
[----:B------:R-:W3:Y:S01]  /*43f0*/  LDG.E.64.CONSTANT R10, desc[UR6][R18.64+0x8] ;  /* 0x00000806120a7981 */ /* 0x000ee2000c1e9b00 */
[----:B------:R-:W-:Y:S01]  /*4400*/  VIADD R14, R14, 0x1 ;  /* 0x000000010e0e7836 */ /* 0x000fe20000000000 */
[----:B------:R-:W-:Y:S01]  /*4410*/  BSSY.RECONVERGENT B3, `(.L_x_608) ;  /* 0x000001a000037945 */ /* 0x000fe20003800200 */
[----:B------:R-:W-:Y:S02]  /*4420*/  IMAD.MOV.U32 R23, RZ, RZ, R2 ;  /* 0x000000ffff177224 */ /* 0x000fe400078e0002 */
        /* <DEDUP_REMOVED lines=24> */
.L_x_609:
[----:B------:R-:W-:Y:S05]  /*45b0*/  BSYNC.RECONVERGENT B3 ;  /* 0x0000000000037941 */ /* 0x000fea0003800200 */
.L_x_608:
[----:B------:R-:W-:Y:S02]  /*45c0*/  VIADD R12, R12, 0x100 ;  /* 0x000001000c0c7836 */ /* 0x000fe40000000000 */
[----:B------:R-:W-:Y:S01]  /*45d0*/  VIADD R21, R21, 0x100 ;  /* 0x0000010015157836 */ /* 0x000fe20000000000 */
[----:B------:R-:W-:Y:S06]  /*45e0*/  @P2 BRA `(.L_x_610) ;  /* 0xfffffffc00782947 */ /* 0x000fec000383ffff */
.L_x_607:
[----:B------:R-:W-:Y:S05]  /*45f0*/  BSYNC.RECONVERGENT B2 ;  /* 0x0000000000027941 */ /* 0x000fea0003800200 */
.L_x_606:
[----:B------:R-:W-:-:S13]  /*4600*/  ISETP.GE.U32.AND P0, PT, R20, 0x300, PT ;  /* 0x000003001400780c */ /* 0x000fda0003f06070 */
[----:B------:R-:W-:Y:S05]  /*4610*/  @!P0 BRA `(.L_x_605) ;  /* 0x0000000400c88947 */ /* 0x000fea0003800000 */
[----:B------:R-:W0:Y:S01]  /*4620*/  LDCU.64 UR8, c[0x0][0x380] ;  /* 0x00007000ff0877ac */ /* 0x000e220008000a00 */
[----:B------:R-:W1:Y:S01]  /*4630*/  LDC.64 R10, c[0x0][0x380] ;  /* 0x0000e000ff0a7b82 */ /* 0x000e620000000a00 */
[C---:B------:R-:W-:Y:S01]  /*4640*/  IADD3 R17, P0, PT, R12.reuse, R15, RZ ;  /* 0x0000000f0c117210 */ /* 0x040fe20007f1e0ff */
[----:B------:R-:W-:-:S04]  /*4650*/  IMAD.IADD R15, R12, 0x1, R15 ;  /* 0x000000010c0f7824 */ /* 0x000fc800078e020f */
[----:B------:R-:W-:Y:S01]  /*4660*/  IMAD.X R6, RZ, RZ, RZ, P0 ;  /* 0x000000ffff067224 */ /* 0x000fe200000e06ff */
[----:B0-----:R-:W-:-:S04]  /*4670*/  LEA R14, P1, R17, UR8, 0x4 ;  /* 0x00000008110e7c11 */ /* 0x001fc8000f8220ff */
[----:B------:R-:W-:Y:S02]  /*4680*/  IADD3 R14, P0, PT, R14, 0x3008, RZ ;  /* 0x000030080e0e7810 */ /* 0x000fe40007f1e0ff */
[----:B------:R-:W-:-:S05]  /*4690*/  LEA.HI.X R17, R17, UR9, R6, 0x4, P1 ;  /* 0x0000000911117c11 */ /* 0x000fca00088f2406 */
[----:B------:R-:W-:-:S07]  /*46a0*/  IMAD.X R17, RZ, RZ, R17, P0 ;  /* 0x000000ffff117224 */ /* 0x000fce00000e0611 */
.L_x_619:
[----:B-1----:R-:W-:-:S05]  /*46b0*/  IMAD.WIDE.U32 R8, R15, 0x10, R10 ;  /* 0x000000100f087825 */ /* 0x002fca00078e000a */
[----:B------:R-:W2:Y:S04]  /*46c0*/  LDG.E.64.CONSTANT R22, desc[UR6][R8.64] ;  /* 0x0000000608167981 */ /* 0x000ea8000c1e9b00 */
[----:B------:R0:W3:Y:S02]  /*46d0*/  LDG.E.64.CONSTANT R6, desc[UR6][R8.64+0x8] ;  /* 0x0000080608067981 */ /* 0x0000e4000c1e9b00 */
[----:B0-----:R-:W-:Y:S02]  /*46e0*/  IMAD.MOV.U32 R8, RZ, RZ, R14 ;  /* 0x000000ffff087224 */ /* 0x001fe400078e000e */
[----:B------:R-:W-:-:S05]  /*46f0*/  IMAD.MOV.U32 R9, RZ, RZ, R17 ;  /* 0x000000ffff097224 */ /* 0x000fca00078e0011 */
[----:B------:R0:W5:Y:S04]  /*4700*/  LDG.E.64.CONSTANT R20, desc[UR6][R8.64+-0x2008] ;  /* 0xffdff80608147981 */ /* 0x000168000c1e9b00 */
[----:B------:R0:W5:Y:S01]  /*4710*/  LDG.E.64.CONSTANT R18, desc[UR6][R8.64+-0x2000] ;  /* 0xffe0000608127981 */ /* 0x000162000c1e9b00 */
[----:B------:R-:W-:Y:S01]  /*4720*/  BSSY.RECONVERGENT B2, `(.L_x_611) ;  /* 0x0000015000027945 */ /* 0x000fe20003800200 */
[----:B--2---:R-:W-:Y:S01]  /*4730*/  DSETP.GEU.AND P0, PT, R4, R22, PT ;  /* 0x000000160400722a */ /* 0x004fe20003f0e000 */
[----:B------:R-:W-:Y:S02]  /*4740*/  IMAD.MOV.U32 R16, RZ, RZ, R22 ;  /* 0x000000ffff107224 */ /* 0x000fe400078e0016 */
[----:B------:R-:W-:Y:S01]  /*4750*/  IMAD.MOV.U32 R17, RZ, RZ, R23 ;  /* 0x000000ffff117224 */ /* 0x000fe200078e0017 */
[----:B---3--:R-:W-:Y:S01]  /*4760*/  MOV R29, R7 ;  /* 0x00000007001d7202 */ /* 0x008fe20000000f00 */
[----:B------:R-:W-:-:S09]  /*4770*/  IMAD.MOV.U32 R27, RZ, RZ, R6 ;  /* 0x000000ffff1b7224 */ /* 0x000fd200078e0006 */
        /* <DEDUP_REMOVED lines=15> */
.L_x_612:
[----:B------:R-:W-:Y:S05]  /*4870*/  BSYNC.RECONVERGENT B2 ;  /* 0x0000000000027941 */ /* 0x000fea0003800200 */
.L_x_611:
[----:B------:R0:W5:Y:S04]  /*4880*/  LDG.E.64.CONSTANT R6, desc[UR6][R8.64+-0x1008] ;  /* 0xffeff80608067981 */ /* 0x000168000c1e9b00 */
[----:B------:R0:W5:Y:S02]  /*4890*/  LDG.E.64.CONSTANT R4, desc[UR6][R8.64+-0x1000] ;  /* 0xfff0000608047981 */ /* 0x000164000c1e9b00 */
[----:B-----5:R-:W-:Y:S01]  /*48a0*/  DSETP.GEU.AND P0, PT, R16, R20, PT ;  /* 0x000000141000722a */ /* 0x020fe20003f0e000 */
[----:B------:R-:W-:Y:S01]  /*48b0*/  BSSY.RECONVERGENT B2, `(.L_x_613) ;  /* 0x0000014000027945 */ /* 0x000fe20003800200 */
[----:B------:R-:W-:Y:S02]  /*48c0*/  IMAD.MOV.U32 R2, RZ, RZ, R20 ;  /* 0x000000ffff027224 */ /* 0x000fe400078e0014 */
[----:B------:R-:W-:-:S02]  /*48d0*/  IMAD.MOV.U32 R3, RZ, RZ, R21 ;  /* 0x000000ffff037224 */ /* 0x000fc400078e0015 */
        /* <DEDUP_REMOVED lines=17> */
.L_x_614:
[----:B------:R-:W-:Y:S05]  /*49f0*/  BSYNC.RECONVERGENT B2 ;  /* 0x0000000000027941 */ /* 0x000fea0003800200 */
.L_x_613:
[----:B------:R0:W5:Y:S04]  /*4a00*/  LDG.E.64.CONSTANT R16, desc[UR6][R8.64+-0x8] ;  /* 0xfffff80608107981 */ /* 0x000168000c1e9b00 */
[----:B------:R0:W5:Y:S01]  /*4a10*/  LDG.E.64.CONSTANT R18, desc[UR6][R8.64] ;  /* 0x0000000608127981 */ /* 0x000162000c1e9b00 */
[----:B------:R-:W-:Y:S01]  /*4a20*/  DSETP.GEU.AND P0, PT, R2, R6, PT ;  /* 0x000000060200722a */ /* 0x000fe20003f0e000 */
[----:B------:R-:W-:Y:S01]  /*4a30*/  BSSY.RECONVERGENT B2, `(.L_x_615) ;  /* 0x0000014000027945 */ /* 0x000fe20003800200 */
[----:B------:R-:W-:Y:S02]  /*4a40*/  IMAD.MOV.U32 R20, RZ, RZ, R6 ;  /* 0x000000ffff147224 */ /* 0x000fe400078e0006 */
[----:B------:R-:W-:Y:S02]  /*4a50*/  IMAD.MOV.U32 R21, RZ, RZ, R7 ;  /* 0x000000ffff157224 */ /* 0x000fe400078e0007 */
[----:B------:R-:W-:-:S02]  /*4a60*/  IMAD.MOV.U32 R29, RZ, RZ, R4 ;  /* 0x000000ffff1d7224 */ /* 0x000fc400078e0004 */
        /* <DEDUP_REMOVED lines=16> */
.L_x_616:
[----:B------:R-:W-:Y:S05]  /*4b70*/  BSYNC.RECONVERGENT B2 ;  /* 0x0000000000027941 */ /* 0x000fea0003800200 */
.L_x_615:
[----:B-----5:R-:W-:Y:S01]  /*4b80*/  DSETP.GEU.AND P0, PT, R20, R16, PT ;  /* 0x000000101400722a */ /* 0x020fe20003f0e000 */
[----:B------:R-:W-:Y:S01]  /*4b90*/  BSSY.RECONVERGENT B2, `(.L_x_617) ;  /* 0x0000014000027945 */ /* 0x000fe20003800200 */
[----:B------:R-:W-:Y:S02]  /*4ba0*/  IMAD.MOV.U32 R4, RZ, RZ, R16 ;  /* 0x000000ffff047224 */ /* 0x000fe400078e0010 */
[----:B------:R-:W-:Y:S02]  /*4bb0*/  IMAD.MOV.U32 R5, RZ, RZ, R17 ;  /* 0x000000ffff057224 */ /* 0x000fe400078e0011 */
[----:B------:R-:W-:Y:S02]  /*4bc0*/  IMAD.MOV.U32 R2, RZ, RZ, R18 ;  /* 0x000000ffff027224 */ /* 0x000fe400078e0012 */
[----:B------:R-:W-:-:S06]  /*4bd0*/  IMAD.MOV.U32 R3, RZ, RZ, R19 ;  /* 0x000000ffff037224 */ /* 0x000fcc00078e0013 */
        /* <DEDUP_REMOVED lines=15> */
.L_x_618:
[----:B------:R-:W-:Y:S05]  /*4cd0*/  BSYNC.RECONVERGENT B2 ;  /* 0x0000000000027941 */ /* 0x000fea0003800200 */
.L_x_617:
[----:B------:R-:W-:Y:S01]  /*4ce0*/  VIADD R12, R12, 0x400 ;  /* 0x000004000c0c7836 */ /* 0x000fe20000000000 */
[----:B------:R-:W-:Y:S01]  /*4cf0*/  IADD3 R14, P1, PT, R8, 0x4000, RZ ;  /* 0x00004000080e7810 */ /* 0x000fe20007f3e0ff */
[----:B------:R-:W-:-:S03]  /*4d00*/  VIADD R15, R15, 0x400 ;  /* 0x000004000f0f7836 */ /* 0x000fc60000000000 */
[----:B------:R-:W-:Y:S01]  /*4d10*/  ISETP.GE.AND P0, PT, R12, R13, PT ;  /* 0x0000000d0c00720c */ /* 0x000fe20003f06270 */
[----:B------:R-:W-:-:S12]  /*4d20*/  IMAD.X R17, RZ, RZ, R9, P1 ;  /* 0x000000ffff117224 */ /* 0x000fd800008e0609 */
[----:B------:R-:W-:Y:S05]  /*4d30*/  @!P0 BRA `(.L_x_619) ;  /* 0xfffffff8005c8947 */ /* 0x000fea000383ffff */
.L_x_605:
[----:B------:R-:W-:Y:S05]  /*4d40*/  BSYNC.RECONVERGENT B1 ;  /* 0x0000000000017941 */ /* 0x000fea0003800200 */
.L_x_604:
        /* <DEDUP_REMOVED lines=32> */
.L_x_621:
[----:B------:R-:W-:Y:S05]  /*4f50*/  BSYNC.RECONVERGENT B1 ;  /* 0x0000000000017941 */ /* 0x000fea0003800200 */
.L_x_620:
        /* <DEDUP_REMOVED lines=12> */
[----:B---3--:R-:W-:Y:S01]  /*5020*/  IMAD.MOV.U32 R8, RZ, RZ, R14 ;  /* 0x000000ffff087224 */ /* 0x008fe200078e000e */
        /* <DEDUP_REMOVED lines=18> */
.L_x_623:
[----:B------:R-:W-:Y:S05]  /*5150*/  BSYNC.RECONVERGENT B1 ;  /* 0x0000000000017941 */ /* 0x000fea0003800200 */
.L_x_622:
[----:B------:R-:W-:Y:S01]  /*5160*/  ISETP.GT.AND P0, PT, R10, 0x1b, PT ;  /* 0x0000001b0a00780c */ /* 0x000fe20003f04270 */
[----:B0-----:R0:W0:Y:S01]  /*5170*/  SHFL.DOWN PT, R6, R2, 0x4, 0x1f ;  /* 0x08801f0002067f89 */ /* 0x00102200000e0000 */
[----:B------:R-:W-:Y:S01]  /*5180*/  BSSY.RECONVERGENT B1, `(.L_x_624) ;  /* 0x000001d000017945 */ /* 0x000fe20003800200 */
[----:B------:R-:W-:Y:S02]  /*5190*/  IMAD.MOV.U32 R11, RZ, RZ, R8 ;  /* 0x000000ffff0b7224 */ /* 0x000fe400078e0008 */
[----:B------:R0:W0:Y:S01]  /*51a0*/  SHFL.DOWN PT, R7, R3, 0x4, 0x1f ;  /* 0x08801f0003077f89 */ /* 0x00002200000e0000 */
[----:B------:R-:W-:Y:S02]  /*51b0*/  IMAD.MOV.U32 R12, RZ, RZ, R9 ;  /* 0x000000ffff0c7224 */ /* 0x000fe400078e0009 */
[----:B-1----:R-:W-:Y:S01]  /*51c0*/  IMAD.MOV.U32 R4, RZ, RZ, R2 ;  /* 0x000000ffff047224 */ /* 0x002fe200078e0002 */
[----:B----4-:R1:W4:Y:S01]  /*51d0*/  SHFL.DOWN PT, R13, R8, 0x4, 0x1f ;  /* 0x08801f00080d7f89 */ /* 0x01032200000e0000 */
[----:B--2---:R-:W-:-:S03]  /*51e0*/  IMAD.MOV.U32 R5, RZ, RZ, R3 ;  /* 0x000000ffff057224 */ /* 0x004fc600078e0003 */
[----:B---3--:R1:W2:Y:S01]  /*51f0*/  SHFL.DOWN PT, R14, R9, 0x4, 0x1f ;  /* 0x08801f00090e7f89 */ /* 0x0082a200000e0000 */
[----:B------:R-:W-:Y:S05]  /*5200*/  @P0 BRA `(.L_x_625) ;  /* 0x0000000000500947 */ /* 0x000fea0003800000 */
[----:B0-----:R-:W-:Y:S01]  /*5210*/  DSETP.GEU.AND P0, PT, R2, R6, PT ;  /* 0x000000060200722a */ /* 0x001fe20003f0e000 */
[----:B----4-:R-:W-:Y:S02]  /*5220*/  IMAD.MOV.U32 R11, RZ, RZ, R13 ;  /* 0x000000ffff0b7224 */ /* 0x010fe400078e000d */
[----:B--2---:R-:W-:Y:S02]  /*5230*/  IMAD.MOV.U32 R12, RZ, RZ, R14 ;  /* 0x000000ffff0c7224 */ /* 0x004fe400078e000e */
        /* <DEDUP_REMOVED lines=17> */
.L_x_625:
[----:B------:R-:W-:Y:S05]  /*5350*/  BSYNC.RECONVERGENT B1 ;  /* 0x0000000000017941 */ /* 0x000fea0003800200 */
.L_x_624:
[----:B------:R-:W-:Y:S01]  /*5360*/  ISETP.GT.AND P0, PT, R10, 0x17, PT ;  /* 0x000000170a00780c */ /* 0x000fe20003f04270 */
[----:B0-----:R0:W3:Y:S01]  /*5370*/  SHFL.DOWN PT, R2, R4, 0x8, 0x1f ;  /* 0x09001f0004027f89 */ /* 0x0010e200000e0000 */
[----:B------:R-:W-:Y:S01]  /*5380*/  BSSY.RECONVERGENT B1, `(.L_x_626) ;  /* 0x000001d000017945 */ /* 0x000fe20003800200 */
[----:B-1----:R-:W-:Y:S02]  /*5390*/  IMAD.MOV.U32 R8, RZ, RZ, R11 ;  /* 0x000000ffff087224 */ /* 0x002fe400078e000b */
[----:B------:R0:W1:Y:S01]  /*53a0*/  SHFL.DOWN PT, R3, R5, 0x8, 0x1f ;  /* 0x09001f0005037f89 */ /* 0x00006200000e0000 */
[----:B------:R-:W-:Y:S02]  /*53b0*/  IMAD.MOV.U32 R9, RZ, RZ, R12 ;  /* 0x000000ffff097224 */ /* 0x000fe400078e000c */
[----:B------:R-:W-:Y:S01]  /*53c0*/  IMAD.MOV.U32 R6, RZ, RZ, R4 ;  /* 0x000000ffff067224 */ /* 0x000fe200078e0004 */
[----:B--2---:R0:W2:Y:S01]  /*53d0*/  SHFL.DOWN PT, R14, R11, 0x8, 0x1f ;  /* 0x09001f000b0e7f89 */ /* 0x0040a200000e0000 */
[----:B------:R-:W-:-:S03]  /*53e0*/  IMAD.MOV.U32 R7, RZ, RZ, R5 ;  /* 0x000000ffff077224 */ /* 0x000fc600078e0005 */
[----:B----4-:R0:W4:Y:S01]  /*53f0*/  SHFL.DOWN PT, R13, R12, 0x8, 0x1f ;  /* 0x09001f000c0d7f89 */ /* 0x01012200000e0000 */
        /* <DEDUP_REMOVED lines=21> */
.L_x_627:
[----:B------:R-:W-:Y:S05]  /*5550*/  BSYNC.RECONVERGENT B1 ;  /* 0x0000000000017941 */ /* 0x000fea0003800200 */
.L_x_626:
[----:B------:R-:W-:Y:S01]  /*5560*/  ISETP.GT.AND P0, PT, R10, 0xf, PT ;  /* 0x0000000f0a00780c */ /* 0x000fe20003f04270 */
[----:B0-----:R0:W0:Y:S01]  /*5570*/  SHFL.DOWN PT, R4, R6, 0x10, 0x1f ;  /* 0x0a001f0006047f89 */ /* 0x00102200000e0000 */
[----:B------:R-:W-:Y:S01]  /*5580*/  BSSY.RECONVERGENT B1, `(.L_x_628) ;  /* 0x000001d000017945 */ /* 0x000fe20003800200 */
[----:B--2---:R-:W-:Y:S02]  /*5590*/  IMAD.MOV.U32 R14, RZ, RZ, R8 ;  /* 0x000000ffff0e7224 */ /* 0x004fe400078e0008 */
[----:B------:R2:W0:Y:S01]  /*55a0*/  SHFL.DOWN PT, R5, R7, 0x10, 0x1f ;  /* 0x0a001f0007057f89 */ /* 0x00042200000e0000 */
[----:B------:R-:W-:Y:S02]  /*55b0*/  IMAD.MOV.U32 R15, RZ, RZ, R9 ;  /* 0x000000ffff0f7224 */ /* 0x000fe400078e0009 */
[----:B---3--:R-:W-:Y:S01]  /*55c0*/  IMAD.MOV.U32 R2, RZ, RZ, R6 ;  /* 0x000000ffff027224 */ /* 0x008fe200078e0006 */
[----:B------:R2:W3:Y:S01]  /*55d0*/  SHFL.DOWN PT, R11, R8, 0x10, 0x1f ;  /* 0x0a001f00080b7f89 */ /* 0x0004e200000e0000 */
[----:B-1----:R-:W-:-:S03]  /*55e0*/  IMAD.MOV.U32 R3, RZ, RZ, R7 ;  /* 0x000000ffff037224 */ /* 0x002fc600078e0007 */
[----:B------:R2:W1:Y:S01]  /*55f0*/  SHFL.DOWN PT, R12, R9, 0x10, 0x1f ;  /* 0x0a001f00090c7f89 */ /* 0x00046200000e0000 */
[----:B------:R-:W-:Y:S05]  /*5600*/  @P0 BRA `(.L_x_629) ;  /* 0x0000000000500947 */ /* 0x000fea0003800000 */
[----:B0-----:R-:W-:Y:S01]  /*5610*/  DSETP.GEU.AND P0, PT, R6, R4, PT ;  /* 0x000000040600722a */ /* 0x001fe20003f0e000 */
[----:B---3--:R-:W-:Y:S02]  /*5620*/  IMAD.MOV.U32 R14, RZ, RZ, R11 ;  /* 0x000000ffff0e7224 */ /* 0x008fe400078e000b */
        /* <DEDUP_REMOVED lines=18> */
.L_x_629:
[----:B------:R-:W-:Y:S05]  /*5750*/  BSYNC.RECONVERGENT B1 ;  /* 0x0000000000017941 */ /* 0x000fea0003800200 */
.L_x_628:
        /* <DEDUP_REMOVED lines=11> */
.L_x_631:
[----:B------:R-:W-:Y:S05]  /*5810*/  BSYNC.RECONVERGENT B1 ;  /* 0x0000000000017941 */ /* 0x000fea0003800200 */
.L_x_630:
        /* <DEDUP_REMOVED lines=8> */
[----:B--2---:R-:W2:Y:S04]  /*58a0*/  LDS.128 R4, [R0+0x20] ;  /* 0x0000200000047984 */ /* 0x004ea80000000c00 */
[----:B-1--4-:R1:W4:Y:S04]  /*58b0*/  LDS.64 R12, [R0+0x80] ;  /* 0x00008000000c7984 */ /* 0x0123280000000a00 */
[----:B---3--:R1:W3:Y:S01]  /*58c0*/  LDS.128 R8, [R0+0x30] ;  /* 0x0000300000087984 */ /* 0x0082e20000000c00 */
[----:B0-----:R-:W-:Y:S01]  /*58d0*/  DSETP.GEU.AND P0, PT, R2, R16, PT ;  /* 0x000000100200722a */ /* 0x001fe20003f0e000 */
[----:B------:R-:W-:-:S02]  /*58e0*/  IMAD.MOV.U32 R24, RZ, RZ, R16 ;  /* 0x000000ffff187224 */ /* 0x000fc400078e0010 */
[----:B------:R-:W-:Y:S02]  /*58f0*/  IMAD.MOV.U32 R25, RZ, RZ, R17 ;  /* 0x000000ffff197224 */ /* 0x000fe400078e0011 */
[----:B--2---:R-:W-:Y:S02]  /*5900*/  IMAD.MOV.U32 R27, RZ, RZ, R4 ;  /* 0x000000ffff1b7224 */ /* 0x004fe400078e0004 */
[----:B------:R-:W-:-:S07]  /*5910*/  IMAD.MOV.U32 R29, RZ, RZ, R5 ;  /* 0x000000ffff1d7224 */ /* 0x000fce00078e0005 */
[----:B-1-34-:R-:W-:Y:S05]  /*5920*/  @!P0 BRA `(.L_x_633) ;  /* 0x0000000000388947 */ /* 0x01afea0003800000 */
        /* <DEDUP_REMOVED lines=14> */
.L_x_633:
[----:B------:R-:W-:Y:S05]  /*5a10*/  BSYNC.RECONVERGENT B1 ;  /* 0x0000000000017941 */ /* 0x000fea0003800200 */
.L_x_632:
        /* <DEDUP_REMOVED lines=23> */
.L_x_635:
[----:B------:R-:W-:Y:S05]  /*5b90*/  BSYNC.RECONVERGENT B1 ;  /* 0x0000000000017941 */ /* 0x000fea0003800200 */
.L_x_634:
        /* <DEDUP_REMOVED lines=21> */
.L_x_637:
[----:B------:R-:W-:Y:S05]  /*5cf0*/  BSYNC.RECONVERGENT B1 ;  /* 0x0000000000017941 */ /* 0x000fea0003800200 */
.L_x_636:
        /* <DEDUP_REMOVED lines=23> */
.L_x_639:
[----:B------:R-:W-:Y:S05]  /*5e70*/  BSYNC.RECONVERGENT B1 ;  /* 0x0000000000017941 */ /* 0x000fea0003800200 */
.L_x_638:
[----:B------:R-:W-:Y:S01]  /*5e80*/  DSETP.GEU.AND P0, PT, R14, R22, PT ;  /* 0x000000160e00722a */ /* 0x000fe20003f0e000 */
[----:B------:R-:W-:Y:S01]  /*5e90*/  BSSY.RECONVERGENT B1, `(.L_x_640) ;  /* 0x0000014000017945 */ /* 0x000fe20003800200 */
[----:B------:R-:W-:Y:S01]  /*5ea0*/  MOV R2, R22 ;  /* 0x0000001600027202 */ /* 0x000fe20000000f00 */
[----:B------:R-:W-:Y:S02]  /*5eb0*/  IMAD.MOV.U32 R3, RZ, RZ, R23 ;  /* 0x000000ffff037224 */ /* 0x000fe400078e0017 */
[----:B-1----:R-:W-:Y:S02]  /*5ec0*/  IMAD.MOV.U32 R19, RZ, RZ, R8 ;  /* 0x000000ffff137224 */ /* 0x002fe400078e0008 */
        /* <DEDUP_REMOVED lines=16> */
.L_x_641:
[----:B------:R-:W-:Y:S05]  /*5fd0*/  BSYNC.RECONVERGENT B1 ;  /* 0x0000000000017941 */ /* 0x000fea0003800200 */
.L_x_640:
        /* <DEDUP_REMOVED lines=21> */
.L_x_643:
[----:B------:R-:W-:Y:S05]  /*6130*/  BSYNC.RECONVERGENT B1 ;  /* 0x0000000000017941 */ /* 0x000fea0003800200 */
.L_x_642:
        /* <DEDUP_REMOVED lines=20> */
.L_x_565:
[----:B------:R-:W-:Y:S05]  /*6280*/  BSYNC.RECONVERGENT B0 ;  /* 0x0000000000007941 */ /* 0x000fea0003800200 */
.L_x_532:
[----:B------:R-:W-:Y:S05]  /*6290*/  @P1 EXIT ;  /* 0x000000000000194d */ /* 0x000fea0003800000 */
[----:B01----:R-:W0:Y:S02]  /*62a0*/  LDC.64 R4, c[0x0][0x388] ;  /* 0x0000e200ff047b82 */ /* 0x003e240000000a00 */
[----:B0-----:R-:W-:Y:S04]  /*62b0*/  STG.E.64 desc[UR6][R4.64], R2 ;  /* 0x0000000204007986 */ /* 0x001fe8000c101b06 */
[----:B------:R-:W-:Y:S01]  /*62c0*/  STG.E.64 desc[UR6][R4.64+0x8], R14 ;  /* 0x0000080e04007986 */ /* 0x000fe2000c101b06 */
[----:B------:R-:W-:Y:S05]  /*62d0*/  EXIT ;  /* 0x000000000000794d */ /* 0x000fea0003800000 */
.L_x_644:
        /* <DEDUP_REMOVED lines=10> */
.L_x_1702:


//--------------------- .text._ZN6thrust24THRUST_300001_SM_1000_NS8cuda_cub4core6detail13_kernel_agentINS1_8__reduce11ReduceAgentINS0_12zip_iteratorIN4cuda3std3__45tupleIJNS0_6detail15normal_iteratorINS0_10device_ptrIdEEEENS0_17counting_iteratorIlNS0_11use_defaultESI_SI_EEEEEEEPNSB_IJdlEEESM_iNS1_9__extrema9arg_max_fIdlNSA_4lessIdEEEEEEJSL_SN_iN3cub18CUB_300001_SM_100013GridEvenShareIiEENSV_9GridQueueIjEESS_EEEvDpT0_ --------------------------
	.section	.text._ZN6thrust24THRUST_300001_SM_1000_NS8cuda_cub4core6detail13_kernel_agentINS1_8__reduce11ReduceAgentINS0_12zip_iteratorIN4cuda3std3__45tupleIJNS0_6detail15normal_iteratorINS0_10device_ptrIdEEEENS0_17counting_iteratorIlNS0_11use_defaultESI_SI_EEEEEEEPNSB_IJdlEEESM_iNS1_9__extrema9arg_max_fIdlNSA_4lessIdEEEEEEJSL_SN_iN3cub18CUB_300001_SM_100013GridEvenShareIiEENSV_9GridQueueIjEESS_EEEvDpT0_,"ax",@progbits
	.align	128
        .global         _ZN6thrust24THRUST_300001_SM_1000_NS8cuda_cub4core6detail13_kernel_agentINS1_8__reduce11ReduceAgentINS0_12zip_iteratorIN4cuda3std3__45tupleIJNS0_6detail15normal_iteratorINS0_10device_ptrIdEEEENS0_17counting_iteratorIlNS0_11use_defaultESI_SI_EEEEEEEPNSB_IJdlEEESM_iNS1_9__extrema9arg_max_fIdlNSA_4lessIdEEEEEEJSL_SN_iN3cub18CUB_300001_SM_100013GridEvenShareIiEENSV_9GridQueueIjEESS_EEEvDpT0_
        .type           _ZN6thrust24THRUST_300001_SM_1000_NS8cuda_cub4core6detail13_kernel_agentINS1_8__reduce11ReduceAgentINS0_12zip_iteratorIN4cuda3std3__45tupleIJNS0_6detail15normal_iteratorINS0_10device_ptrIdEEEENS0_17counting_iteratorIlNS0_11use_defaultESI_SI_EEEEEEEPNSB_IJdlEEESM_iNS1_9__extrema9arg_max_fIdlNSA_4lessIdEEEEEEJSL_SN_iN3cub18CUB_300001_SM_100013GridEvenShareIiEENSV_9GridQueueIjEESS_EEEvDpT0_,@function
        .size           _ZN6thrust24THRUST_300001_SM_1000_NS8cuda_cub4core6detail13_kernel_agentINS1_8__reduce11ReduceAgentINS0_12zip_iteratorIN4cuda3std3__45tupleIJNS0_6detail15normal_iteratorINS0_10device_ptrIdEEEENS0_17counting_iteratorIlNS0_11use_defaultESI_SI_EEEEEEEPNSB_IJdlEEESM_iNS1_9__extrema9arg_max_fIdlNSA_4lessIdEEEEEEJSL_SN_iN3cub18CUB_300001_SM_100013GridEvenShareIiEENSV_9GridQueueIjEESS_EEEvDpT0_,(.L_x_1703 - _ZN6thrust24THRUST_300001_SM_1000_NS8cuda_cub4core6detail13_kernel_agentINS1_8__reduce11ReduceAgentINS0_12zip_iteratorIN4cuda3std3__45tupleIJNS0_6detail15normal_iteratorINS0_10device_ptrIdEEEENS0_17counting_iteratorIlNS0_11use_defaultESI_SI_EEEEEEEPNSB_IJdlEEESM_iNS1_9__extrema9arg_max_fIdlNSA_4lessIdEEEEEEJSL_SN_iN3cub18CUB_300001_SM_100013GridEvenShareIiEENSV_9GridQueueIjEESS_EEEvDpT0_)
        .other          _ZN6thrust24THRUST_300001_SM_1000_NS8cuda_cub4core6detail13_kernel_agentINS1_8__reduce11ReduceAgentINS0_12zip_iteratorIN4cuda3std3__45tupleIJNS0_6detail15normal_iteratorINS0_10device_ptrIdEEEENS0_17counting_iteratorIlNS0_11use_defaultESI_SI_EEEEEEEPNSB_IJdlEEESM_iNS1_9__extrema9arg_max_fIdlNSA_4lessIdEEEEEEJSL_SN_iN3cub18CUB_300001_SM_100013GridEvenShareIiEENSV_9GridQueueIjEESS_EEEvDpT0_,@"STO_CUDA_ENTRY STV_DEFAULT"
_ZN6thrust24THRUST_300001_SM_1000_NS8cuda_cub4core6detail13_kernel_agentINS1_8__reduce11ReduceAgentINS0_12zip_iteratorIN4cuda3std3__45tupleIJNS0_6detail15normal_iteratorINS0_10device_ptrIdEEEENS0_17counting_iteratorIlNS0_11use_defaultESI_SI_EEEEEEEPNSB_IJdlEEESM_iNS1_9__extrema9arg_max_fIdlNSA_4lessIdEEEEEEJSL_SN_iN3cub18CUB_300001_SM_100013GridEvenShareIiEENSV_9GridQueueIjEESS_EEEvDpT0_:
.text._ZN6thrust24THRUST_300001_SM_1000_NS8cuda_cub4core6detail13_kernel_agentINS1_8__reduce11ReduceAgentINS0_12zip_iteratorIN4cuda3std3__45tupleIJNS0_6detail15normal_iteratorINS0_10device_ptrIdEEEENS0_17counting_iteratorIlNS0_11use_defaultESI_SI_EEEEEEEPNSB_IJdlEEESM_iNS1_9__extrema9arg_max_fIdlNSA_4lessIdEEEEEEJSL_SN_iN3cub18CUB_300001_SM_100013GridEvenShareIiEENSV_9GridQueueIjEESS_EEEvDpT0_:
[----:B------:R-:W-:Y:S01]  /*0000*/  LDC R1, c[0x0][0x37c] ;  /* 0x0000df00ff017b82 */ /* 0x000fe20000000800 */
[----:B------:R-:W0:Y:S01]  /*0010*/  S2R R0, SR_CTAID.X ;  /* 0x0000000000007919 */ /* 0x000e220000002500 */
[----:B------:R-:W1:Y:S01]  /*0020*/  LDCU UR4, c[0x0][0x398] ;  /* 0x00007300ff0477ac */ /* 0x000e620008000800 */
[----:B------:R-:W-:Y:S01]  /*0030*/  BSSY.RECONVERGENT B0, `(.L_x_645) ;  /* 0x000066e000007945 */ /* 0x000fe20003800200 */
[----:B------:R-:W2:Y:S01]  /*0040*/  LDCU UR6, c[0x0][0x370] ;  /* 0x00006e00ff0677ac */ /* 0x000ea20008000800 */
[----:B------:R-:W3:Y:S01]  /*0050*/  LDCU.64 UR10, c[0x0][0x358] ;  /* 0x00006b00ff0a77ac */ /* 0x000ee20008000a00 */
[----:B-1----:R-:W-:Y:S01]  /*0060*/  IMAD.U32 R7, RZ, RZ, UR4 ;  /* 0x00000004ff077e24 */ /* 0x002fe2000f8e00ff */
[----:B--2---:R-:W-:Y:S01]  /*0070*/  UIMAD UR6, UR6, 0x500, URZ ;  /* 0x00000500060678a4 */ /* 0x004fe2000f8e02ff */
[----:B0-----:R-:W-:-:S04]  /*0080*/  IMAD R6, R0, 0x500, RZ ;  /* 0x0000050000067824 */ /* 0x001fc800078e02ff */
[----:B------:R-:W-:-:S05]  /*0090*/  VIADD R2, R6, 0x500 ;  /* 0x0000050006027836 */ /* 0x000fca0000000000 */
[----:B------:R-:W-:-:S13]  /*00a0*/  ISETP.GT.AND P0, PT, R2, R7, PT ;  /* 0x000000070200720c */ /* 0x000fda0003f04270 */
[----:B---3--:R-:W-:Y:S05]  /*00b0*/  @!P0 BRA `(.L_x_646) ;  /* 0x0000003800cc8947 */ /* 0x008fea0003800000 */
[----:B------:R-:W0:Y:S01]  /*00c0*/  S2R R5, SR_TID.X ;  /* 0x0000000000057919 */ /* 0x000e220000002100 */
[----:B------:R-:W-:Y:S01]  /*00d0*/  IMAD.IADD R4, R7, 0x1, -R6 ;  /* 0x0000000107047824 */ /* 0x000fe200078e0a06 */
[----:B------:R-:W1:Y:S01]  /*00e0*/  LDCU.64 UR6, c[0x0][0x388] ;  /* 0x00007100ff0677ac */ /* 0x000e620008000a00 */
[----:B------:R-:W-:Y:S01]  /*00f0*/  BSSY.RECONVERGENT B1, `(.L_x_647) ;  /* 0x000000f000017945 */ /* 0x000fe20003800200 */
[----:B------:R-:W-:Y:S02]  /*0100*/  CS2R R8, SRZ ;  /* 0x0000000000087805 */ /* 0x000fe4000001ff00 */
[----:B------:R-:W-:Y:S01]  /*0110*/  CS2R R2, SRZ ;  /* 0x0000000000027805 */ /* 0x000fe2000001ff00 */
[----:B------:R-:W2:Y:S01]  /*0120*/  LDCU.64 UR8, c[0x0][0x388] ;  /* 0x00007100ff0877ac */ /* 0x000ea20008000a00 */
[----:B0-----:R-:W-:Y:S01]  /*0130*/  ISETP.GE.AND P0, PT, R5, R4, PT ;  /* 0x000000040500720c */ /* 0x001fe20003f06270 */
[----:B------:R-:W-:-:S12]  /*0140*/  IMAD.MOV.U32 R11, RZ, RZ, R5 ;  /* 0x000000ffff0b7224 */ /* 0x000fd800078e0005 */
[----:B-12---:R-:W-:Y:S05]  /*0150*/  @P0 BRA `(.L_x_648) ;  /* 0x0000000000200947 */ /* 0x006fea0003800000 */
[----:B------:R-:W0:Y:S01]  /*0160*/  LDC.64 R2, c[0x0][0x380] ;  /* 0x0000e000ff027b82 */ /* 0x000e220000000a00 */
[----:B------:R-:W-:Y:S01]  /*0170*/  IMAD.IADD R13, R6, 0x1, R5 ;  /* 0x00000001060d7824 */ /* 0x000fe200078e0205 */
[----:B------:R-:W1:Y:S03]  /*0180*/  LDCU.64 UR4, c[0x0][0x388] ;  /* 0x00007100ff0477ac */ /* 0x000e660008000a00 */
[----:B0-----:R-:W-:-:S06]  /*0190*/  IMAD.WIDE R2, R13, 0x8, R2 ;  /* 0x000000080d027825 */ /* 0x001fcc00078e0202 */
[----:B------:R-:W5:Y:S01]  /*01a0*/  LDG.E.64 R2, desc[UR10][R2.64] ;  /* 0x0000000a02027981 */ /* 0x000f62000c1e1b00 */
[----:B-1----:R-:W-:Y:S01]  /*01b0*/  IADD3 R9, P0, PT, R13, UR4, RZ ;  /* 0x000000040d097c10 */ /* 0x002fe2000ff1e0ff */
[----:B------:R-:W-:-:S03]  /*01c0*/  VIADD R11, R5, 0x100 ;  /* 0x00000100050b7836 */ /* 0x000fc60000000000 */
[----:B------:R-:W-:-:S09]  /*01d0*/  LEA.HI.X.SX32 R8, R13, UR5, 0x1, P0 ;  /* 0x000000050d087c11 */ /* 0x000fd200080f0eff */
.L_x_648:
[----:B------:R-:W-:Y:S05]  /*01e0*/  BSYNC.RECONVERGENT B1 ;  /* 0x0000000000017941 */ /* 0x000fea0003800200 */
.L_x_647:
        /* <DEDUP_REMOVED lines=9> */
[----:B------:R-:W0:Y:S01]  /*0280*/  LDC.64 R12, c[0x0][0x380] ;  /* 0x0000e000ff0c7b82 */ /* 0x000e220000000a00 */
[----:B------:R-:W-:Y:S01]  /*0290*/  LEA.HI R7, R10, 0x1, RZ, 0x18 ;  /* 0x000000010a077811 */ /* 0x000fe200078fc0ff */
[----:B------:R-:W-:-:S03]  /*02a0*/  IMAD.IADD R19, R6, 0x1, R11 ;  /* 0x0000000106137824 */ /* 0x000fc600078e020b */
[----:B------:R-:W-:-:S05]  /*02b0*/  LOP3.LUT R7, R7, 0x3, RZ, 0xc0, !PT ;  /* 0x0000000307077812 */ /* 0x000fca00078ec0ff */
[----:B------:R-:W-:-:S07]  /*02c0*/  IMAD.MOV R7, RZ, RZ, -R7 ;  /* 0x000000ffff077224 */ /* 0x000fce00078e0a07 */
.L_x_655:
[----:B0-----:R-:W-:-:S06]  /*02d0*/  IMAD.WIDE R14, R19, 0x8, R12 ;  /* 0x00000008130e7825 */ /* 0x001fcc00078e020c */
[----:B------:R-:W2:Y:S01]  /*02e0*/  LDG.E.64 R14, desc[UR10][R14.64] ;  /* 0x0000000a0e0e7981 */ /* 0x000ea2000c1e1b00 */
[----:B------:R-:W-:Y:S01]  /*02f0*/  IADD3 R21, P1, PT, R19, UR6, RZ ;  /* 0x0000000613157c10 */ /* 0x000fe2000ff3e0ff */
[----:B------:R-:W-:Y:S01]  /*0300*/  VIADD R7, R7, 0x1 ;  /* 0x0000000107077836 */ /* 0x000fe20000000000 */
[----:B------:R-:W-:Y:S01]  /*0310*/  BSSY.RECONVERGENT B3, `(.L_x_653) ;  /* 0x000001b000037945 */ /* 0x000fe20003800200 */
[----:B------:R-:W-:Y:S01]  /*0320*/  IMAD.MOV.U32 R18, RZ, RZ, R9 ;  /* 0x000000ffff127224 */ /* 0x000fe200078e0009 */
[----:B------:R-:W-:Y:S01]  /*0330*/  LEA.HI.X.SX32 R23, R19, UR7, 0x1, P1 ;  /* 0x0000000713177c11 */ /* 0x000fe200088f0eff */
[----:B------:R-:W-:Y:S01]  /*0340*/  IMAD.MOV.U32 R20, RZ, RZ, R8 ;  /* 0x000000ffff147224 */ /* 0x000fe200078e0008 */
[----:B------:R-:W-:Y:S01]  /*0350*/  ISETP.NE.AND P2, PT, R7, RZ, PT ;  /* 0x000000ff0700720c */ /* 0x000fe20003f45270 */
[----:B-----5:R-:W-:Y:S02]  /*0360*/  IMAD.MOV.U32 R16, RZ, RZ, R2 ;  /* 0x000000ffff107224 */ /* 0x020fe400078e0002 */
[----:B------:R-:W-:-:S02]  /*0370*/  IMAD.MOV.U32 R17, RZ, RZ, R3 ;  /* 0x000000ffff117224 */ /* 0x000fc400078e0003 */
[----:B------:R-:W-:Y:S02]  /*0380*/  IMAD.MOV.U32 R9, RZ, RZ, R21 ;  /* 0x000000ffff097224 */ /* 0x000fe400078e0015 */
        /* <DEDUP_REMOVED lines=19> */
.L_x_654:
[----:B------:R-:W-:Y:S05]  /*04c0*/  BSYNC.RECONVERGENT B3 ;  /* 0x0000000000037941 */ /* 0x000fea0003800200 */
.L_x_653:
[----:B------:R-:W-:Y:S02]  /*04d0*/  VIADD R11, R11, 0x100 ;  /* 0x000001000b0b7836 */ /* 0x000fe40000000000 */
[----:B------:R-:W-:Y:S01]  /*04e0*/  VIADD R19, R19, 0x100 ;  /* 0x0000010013137836 */ /* 0x000fe20000000000 */
[----:B------:R-:W-:Y:S06]  /*04f0*/  @P2 BRA `(.L_x_655) ;  /* 0xfffffffc00742947 */ /* 0x000fec000383ffff */
.L_x_652:
[----:B------:R-:W-:Y:S05]  /*0500*/  BSYNC.RECONVERGENT B2 ;  /* 0x0000000000027941 */ /* 0x000fea0003800200 */
.L_x_651:
[----:B------:R-:W-:-:S13]  /*0510*/  ISETP.GE.U32.AND P0, PT, R10, 0x300, PT ;  /* 0x000003000a00780c */ /* 0x000fda0003f06070 */
[----:B------:R-:W-:Y:S05]  /*0520*/  @!P0 BRA `(.L_x_650) ;  /* 0x0000000400cc8947 */ /* 0x000fea0003800000 */
[----:B------:R-:W0:Y:S01]  /*0530*/  LDC.64 R12, c[0x0][0x380] ;  /* 0x0000e000ff0c7b82 */ /* 0x000e220000000a00 */
[----:B------:R-:W-:-:S04]  /*0540*/  IMAD.IADD R23, R6, 0x1, R11 ;  /* 0x0000000106177824 */ /* 0x000fc800078e020b */
[C---:B------:R-:W-:Y:S02]  /*0550*/  VIADD R27, R23.reuse, 0x100 ;  /* 0x00000100171b7836 */ /* 0x040fe40000000000 */
[C---:B------:R-:W-:Y:S02]  /*0560*/  VIADD R26, R23.reuse, 0x200 ;  /* 0x00000200171a7836 */ /* 0x040fe40000000000 */
[----:B------:R-:W-:Y:S01]  /*0570*/  VIADD R22, R23, 0x300 ;  /* 0x0000030017167836 */ /* 0x000fe20000000000 */
[----:B0-----:R-:W-:-:S05]  /*0580*/  IADD3 R6, P0, PT, R12, 0x1000, RZ ;  /* 0x000010000c067810 */ /* 0x001fca0007f1e0ff */
[----:B------:R-:W-:-:S08]  /*0590*/  IMAD.X R7, RZ, RZ, R13, P0 ;  /* 0x000000ffff077224 */ /* 0x000fd000000e060d */
.L_x_664:
[----:B------:R-:W-:-:S05]  /*05a0*/  IMAD.WIDE R24, R23, 0x8, R6 ;  /* 0x0000000817187825 */ /* 0x000fca00078e0206 */
[----:B------:R-:W2:Y:S04]  /*05b0*/  LDG.E.64 R20, desc[UR10][R24.64+-0x1000] ;  /* 0xfff0000a18147981 */ /* 0x000ea8000c1e1b00 */
[----:B-----5:R0:W5:Y:S04]  /*05c0*/  LDG.E.64 R16, desc[UR10][R24.64+-0x800] ;  /* 0xfff8000a18107981 */ /* 0x020168000c1e1b00 */
[----:B------:R0:W5:Y:S04]  /*05d0*/  LDG.E.64 R14, desc[UR10][R24.64] ;  /* 0x0000000a180e7981 */ /* 0x000168000c1e1b00 */
[----:B------:R0:W5:Y:S01]  /*05e0*/  LDG.E.64 R12, desc[UR10][R24.64+0x800] ;  /* 0x0008000a180c7981 */ /* 0x000162000c1e1b00 */
[C---:B------:R-:W-:Y:S01]  /*05f0*/  IADD3 R30, P1, PT, R23.reuse, UR8, RZ ;  /* 0x00000008171e7c10 */ /* 0x040fe2000ff3e0ff */
[----:B------:R-:W-:Y:S03]  /*0600*/  BSSY.RECONVERGENT B2, `(.L_x_656) ;  /* 0x0000016000027945 */ /* 0x000fe60003800200 */
[----:B------:R-:W-:Y:S01]  /*0610*/  LEA.HI.X.SX32 R29, R23, UR9, 0x1, P1 ;  /* 0x00000009171d7c11 */ /* 0x000fe200088f0eff */
        /* <DEDUP_REMOVED lines=20> */
.L_x_657:
[----:B------:R-:W-:Y:S05]  /*0760*/  BSYNC.RECONVERGENT B2 ;  /* 0x0000000000027941 */ /* 0x000fea0003800200 */
.L_x_656:
[----:B-----5:R-:W-:Y:S01]  /*0770*/  DSETP.GEU.AND P0, PT, R18, R16, PT ;  /* 0x000000101200722a */ /* 0x020fe20003f0e000 */
[C---:B------:R-:W-:Y:S01]  /*0780*/  IADD3 R21, P1, PT, R27.reuse, UR8, RZ ;  /* 0x000000081b157c10 */ /* 0x040fe2000ff3e0ff */
[----:B------:R-:W-:Y:S01]  /*0790*/  BSSY.RECONVERGENT B2, `(.L_x_658) ;  /* 0x0000015000027945 */ /* 0x000fe20003800200 */
[----:B------:R-:W-:Y:S01]  /*07a0*/  IMAD.MOV.U32 R2, RZ, RZ, R16 ;  /* 0x000000ffff027224 */ /* 0x000fe200078e0010 */
[----:B------:R-:W-:Y:S02]  /*07b0*/  MOV R3, R17 ;  /* 0x0000001100037202 */ /* 0x000fe40000000f00 */
[----:B------:R-:W-:Y:S01]  /*07c0*/  LEA.HI.X.SX32 R25, R27, UR9, 0x1, P1 ;  /* 0x000000091b197c11 */ /* 0x000fe200088f0eff */
[----:B------:R-:W-:-:S04]  /*07d0*/  IMAD.MOV.U32 R8, RZ, RZ, R21 ;  /* 0x000000ffff087224 */ /* 0x000fc800078e0015 */
[----:B------:R-:W-:-:S03]  /*07e0*/  IMAD.MOV.U32 R9, RZ, RZ, R25 ;  /* 0x000000ffff097224 */ /* 0x000fc600078e0019 */
        /* <DEDUP_REMOVED lines=15> */
.L_x_659:
[----:B------:R-:W-:Y:S05]  /*08e0*/  BSYNC.RECONVERGENT B2 ;  /* 0x0000000000027941 */ /* 0x000fea0003800200 */
.L_x_658:
[----:B------:R-:W-:Y:S01]  /*08f0*/  DSETP.GEU.AND P0, PT, R2, R14, PT ;  /* 0x0000000e0200722a */ /* 0x000fe20003f0e000 */
[----:B------:R-:W-:Y:S01]  /*0900*/  IADD3 R19, P1, PT, R26, UR8, RZ ;  /* 0x000000081a137c10 */ /* 0x000fe2000ff3e0ff */
[----:B------:R-:W-:Y:S01]  /*0910*/  BSSY.RECONVERGENT B2, `(.L_x_660) ;  /* 0x0000016000027945 */ /* 0x000fe20003800200 */
[----:B------:R-:W-:Y:S01]  /*0920*/  IADD3 R21, P2, PT, R22, UR8, RZ ;  /* 0x0000000816157c10 */ /* 0x000fe2000ff5e0ff */
[----:B------:R-:W-:Y:S01]  /*0930*/  IMAD.MOV.U32 R16, RZ, RZ, R14 ;  /* 0x000000ffff107224 */ /* 0x000fe200078e000e */
[----:B------:R-:W-:Y:S01]  /*0940*/  LEA.HI.X.SX32 R20, R26, UR9, 0x1, P1 ;  /* 0x000000091a147c11 */ /* 0x000fe200088f0eff */
[----:B------:R-:W-:Y:S02]  /*0950*/  IMAD.MOV.U32 R10, RZ, RZ, R19 ;  /* 0x000000ffff0a7224 */ /* 0x000fe400078e0013 */
[----:B------:R-:W-:Y:S02]  /*0960*/  IMAD.MOV.U32 R17, RZ, RZ, R15 ;  /* 0x000000ffff117224 */ /* 0x000fe400078e000f */
[----:B------:R-:W-:-:S04]  /*0970*/  IMAD.MOV.U32 R18, RZ, RZ, R20 ;  /* 0x000000ffff127224 */ /* 0x000fc800078e0014 */
        /* <DEDUP_REMOVED lines=15> */
.L_x_661:
[----:B------:R-:W-:Y:S05]  /*0a70*/  BSYNC.RECONVERGENT B2 ;  /* 0x0000000000027941 */ /* 0x000fea0003800200 */
.L_x_660:
[----:B------:R-:W-:Y:S01]  /*0a80*/  DSETP.GEU.AND P0, PT, R16, R12, PT ;  /* 0x0000000c1000722a */ /* 0x000fe20003f0e000 */
[----:B------:R-:W-:Y:S01]  /*0a90*/  LEA.HI.X.SX32 R15, R22, UR9, 0x1, P2 ;  /* 0x00000009160f7c11 */ /* 0x000fe200090f0eff */
        /* <DEDUP_REMOVED lines=20> */
.L_x_663:
[----:B------:R-:W-:Y:S05]  /*0be0*/  BSYNC.RECONVERGENT B2 ;  /* 0x0000000000027941 */ /* 0x000fea0003800200 */
.L_x_662:
[----:B------:R-:W-:Y:S02]  /*0bf0*/  VIADD R11, R11, 0x400 ;  /* 0x000004000b0b7836 */ /* 0x000fe40000000000 */
[----:B------:R-:W-:Y:S02]  /*0c00*/  VIADD R27, R27, 0x400 ;  /* 0x000004001b1b7836 */ /* 0x000fe40000000000 */
[----:B------:R-:W-:Y:S01]  /*0c10*/  VIADD R26, R26, 0x400 ;  /* 0x000004001a1a7836 */ /* 0x000fe20000000000 */
[----:B------:R-:W-:Y:S01]  /*0c20*/  ISETP.GE.AND P0, PT, R11, R4, PT ;  /* 0x000000040b00720c */ /* 0x000fe20003f06270 */
[----:B------:R-:W-:Y:S02]  /*0c30*/  VIADD R22, R22, 0x400 ;  /* 0x0000040016167836 */ /* 0x000fe40000000000 */
[----:B------:R-:W-:-:S10]  /*0c40*/  VIADD R23, R23, 0x400 ;  /* 0x0000040017177836 */ /* 0x000fd40000000000 */
[----:B------:R-:W-:Y:S05]  /*0c50*/  @!P0 BRA `(.L_x_664) ;  /* 0xfffffff800508947 */ /* 0x000fea000383ffff */
.L_x_650:
[----:B------:R-:W-:Y:S05]  /*0c60*/  BSYNC.RECONVERGENT B1 ;  /* 0x0000000000017941 */ /* 0x000fea0003800200 */
.L_x_649:
        /* <DEDUP_REMOVED lines=34> */
.L_x_667:
[----:B------:R-:W-:Y:S05]  /*0e90*/  BSYNC.RECONVERGENT B1 ;  /* 0x0000000000017941 */ /* 0x000fea0003800200 */
.L_x_666:
        /* <DEDUP_REMOVED lines=31> */
.L_x_669:
[----:B------:R-:W-:Y:S05]  /*1090*/  BSYNC.RECONVERGENT B1 ;  /* 0x0000000000017941 */ /* 0x000fea0003800200 */
.L_x_668:
[----:B------:R-:W-:Y:S01]  /*10a0*/  ISETP.GT.AND P0, PT, R14, 0x1b, PT ;  /* 0x0000001b0e00780c */ /* 0x000fe20003f04270 */
[----:B-1----:R1:W1:Y:S01]  /*10b0*/  SHFL.DOWN PT, R8, R2, 0x4, 0x1f ;  /* 0x08801f0002087f89 */ /* 0x00226200000e0000 */
[----:B------:R-:W-:Y:S01]  /*10c0*/  BSSY.RECONVERGENT B1, `(.L_x_670) ;  /* 0x000001d000017945 */ /* 0x000fe20003800200 */
[----:B---3--:R-:W-:Y:S02]  /*10d0*/  IMAD.MOV.U32 R11, RZ, RZ, R4 ;  /* 0x000000ffff0b7224 */ /* 0x008fe400078e0004 */
[----:B--2---:R2:W3:Y:S01]  /*10e0*/  SHFL.DOWN PT, R9, R3, 0x4, 0x1f ;  /* 0x08801f0003097f89 */ /* 0x0044e200000e0000 */
[----:B0-----:R-:W-:Y:S02]  /*10f0*/  IMAD.MOV.U32 R12, RZ, RZ, R10 ;  /* 0x000000ffff0c7224 */ /* 0x001fe400078e000a */
[----:B------:R-:W-:Y:S01]  /*1100*/  IMAD.MOV.U32 R6, RZ, RZ, R2 ;  /* 0x000000ffff067224 */ /* 0x000fe200078e0002 */
[----:B------:R2:W0:Y:S01]  /*1110*/  SHFL.DOWN PT, R13, R4, 0x4, 0x1f ;  /* 0x08801f00040d7f89 */ /* 0x00042200000e0000 */
[----:B------:R-:W-:-:S03]  /*1120*/  IMAD.MOV.U32 R7, RZ, RZ, R3 ;  /* 0x000000ffff077224 */ /* 0x000fc600078e0003 */
[----:B------:R2:W0:Y:S01]  /*1130*/  SHFL.DOWN PT, R15, R10, 0x4, 0x1f ;  /* 0x08801f000a0f7f89 */ /* 0x00042200000e0000 */
[----:B------:R-:W-:Y:S05]  /*1140*/  @P0 BRA `(.L_x_671) ;  /* 0x0000000000500947 */ /* 0x000fea0003800000 */
[----:B-1-3--:R-:W-:Y:S01]  /*1150*/  DSETP.GEU.AND P0, PT, R2, R8, PT ;  /* 0x000000080200722a */ /* 0x00afe20003f0e000 */
        /* <DEDUP_REMOVED lines=19> */
.L_x_671:
[----:B------:R-:W-:Y:S05]  /*1290*/  BSYNC.RECONVERGENT B1 ;  /* 0x0000000000017941 */ /* 0x000fea0003800200 */
.L_x_670:
[----:B------:R-:W-:Y:S01]  /*12a0*/  ISETP.GT.AND P0, PT, R14, 0x17, PT ;  /* 0x000000170e00780c */ /* 0x000fe20003f04270 */
[----:B-1----:R1:W1:Y:S01]  /*12b0*/  SHFL.DOWN PT, R8, R6, 0x8, 0x1f ;  /* 0x09001f0006087f89 */ /* 0x00226200000e0000 */
[----:B------:R-:W-:Y:S01]  /*12c0*/  BSSY.RECONVERGENT B1, `(.L_x_672) ;  /* 0x000001d000017945 */ /* 0x000fe20003800200 */
[----:B--2---:R-:W-:Y:S02]  /*12d0*/  IMAD.MOV.U32 R4, RZ, RZ, R11 ;  /* 0x000000ffff047224 */ /* 0x004fe400078e000b */
[----:B---3--:R2:W3:Y:S01]  /*12e0*/  SHFL.DOWN PT, R9, R7, 0x8, 0x1f ;  /* 0x09001f0007097f89 */ /* 0x0084e200000e0000 */
[----:B------:R-:W-:Y:S02]  /*12f0*/  IMAD.MOV.U32 R10, RZ, RZ, R12 ;  /* 0x000000ffff0a7224 */ /* 0x000fe400078e000c */
[----:B------:R-:W-:Y:S01]  /*1300*/  IMAD.MOV.U32 R2, RZ, RZ, R6 ;  /* 0x000000ffff027224 */ /* 0x000fe200078e0006 */
[----:B----4-:R2:W4:Y:S01]  /*1310*/  SHFL.DOWN PT, R16, R11, 0x8, 0x1f ;  /* 0x09001f000b107f89 */ /* 0x01052200000e0000 */
[----:B------:R-:W-:-:S03]  /*1320*/  IMAD.MOV.U32 R3, RZ, RZ, R7 ;  /* 0x000000ffff037224 */ /* 0x000fc600078e0007 */
[----:B0-----:R2:W0:Y:S01]  /*1330*/  SHFL.DOWN PT, R13, R12, 0x8, 0x1f ;  /* 0x09001f000c0d7f89 */ /* 0x00142200000e0000 */
[----:B------:R-:W-:Y:S05]  /*1340*/  @P0 BRA `(.L_x_673) ;  /* 0x0000000000500947 */ /* 0x000fea0003800000 */
[----:B-1-3--:R-:W-:Y:S01]  /*1350*/  DSETP.GEU.AND P0, PT, R6, R8, PT ;  /* 0x000000080600722a */ /* 0x00afe20003f0e000 */
        /* <DEDUP_REMOVED lines=19> */
.L_x_673:
[----:B------:R-:W-:Y:S05]  /*1490*/  BSYNC.RECONVERGENT B1 ;  /* 0x0000000000017941 */ /* 0x000fea0003800200 */
.L_x_672:
[----:B------:R-:W-:Y:S01]  /*14a0*/  ISETP.GT.AND P0, PT, R14, 0xf, PT ;  /* 0x0000000f0e00780c */ /* 0x000fe20003f04270 */
[----:B-1----:R1:W1:Y:S01]  /*14b0*/  SHFL.DOWN PT, R6, R2, 0x10, 0x1f ;  /* 0x0a001f0002067f89 */ /* 0x00226200000e0000 */
[----:B------:R-:W-:Y:S01]  /*14c0*/  BSSY.RECONVERGENT B1, `(.L_x_674) ;  /* 0x000001d000017945 */ /* 0x000fe20003800200 */
[----:B------:R-:W-:Y:S01]  /*14d0*/  MOV R17, R4 ;  /* 0x0000000400117202 */ /* 0x000fe20000000f00 */
[----:B------:R-:W-:Y:S01]  /*14e0*/  IMAD.MOV.U32 R19, RZ, RZ, R10 ;  /* 0x000000ffff137224 */ /* 0x000fe200078e000a */
[----:B--2---:R2:W1:Y:S01]  /*14f0*/  SHFL.DOWN PT, R7, R3, 0x10, 0x1f ;  /* 0x0a001f0003077f89 */ /* 0x00446200000e0000 */
[----:B------:R-:W-:Y:S02]  /*1500*/  IMAD.MOV.U32 R12, RZ, RZ, R2 ;  /* 0x000000ffff0c7224 */ /* 0x000fe400078e0002 */
[----:B0-----:R-:W-:Y:S01]  /*1510*/  IMAD.MOV.U32 R13, RZ, RZ, R3 ;  /* 0x000000ffff0d7224 */ /* 0x001fe200078e0003 */
[----:B---3--:R2:W0:Y:S04]  /*1520*/  SHFL.DOWN PT, R9, R4, 0x10, 0x1f ;  /* 0x0a001f0004097f89 */ /* 0x00842800000e0000 */
[----:B------:R2:W3:Y:S01]  /*1530*/  SHFL.DOWN PT, R11, R10, 0x10, 0x1f ;  /* 0x0a001f000a0b7f89 */ /* 0x0004e200000e0000 */
        /* <DEDUP_REMOVED lines=21> */
.L_x_675:
[----:B------:R-:W-:Y:S05]  /*1690*/  BSYNC.RECONVERGENT B1 ;  /* 0x0000000000017941 */ /* 0x000fea0003800200 */
.L_x_674:
[----:B------:R-:W-:Y:S01]  /*16a0*/  ISETP.NE.AND P0, PT, R14, RZ, PT ;  /* 0x000000ff0e00720c */ /* 0x000fe20003f05270 */
[----:B------:R-:W-:-:S12]  /*16b0*/  BSSY.RECONVERGENT B1, `(.L_x_676) ;  /* 0x000000b000017945 */ /* 0x000fd80003800200 */
[----:B------:R-:W-:Y:S05]  /*16c0*/  @P0 BRA `(.L_x_677) ;  /* 0x0000000000240947 */ /* 0x000fea0003800000 */
[----:B--2---:R-:W2:Y:S01]  /*16d0*/  S2R R4, SR_CgaCtaId ;  /* 0x0000000000047919 */ /* 0x004ea20000008800 */
[----:B------:R-:W-:Y:S01]  /*16e0*/  MOV R3, 0x400 ;  /* 0x0000040000037802 */ /* 0x000fe20000000f00 */
[----:B------:R-:W-:Y:S01]  /*16f0*/  IMAD.MOV.U32 R18, RZ, RZ, R17 ;  /* 0x000000ffff127224 */ /* 0x000fe200078e0011 */
[----:B-1----:R-:W-:-:S04]  /*1700*/  SHF.R.U32.HI R2, RZ, 0x1, R5 ;  /* 0x00000001ff027819 */ /* 0x002fc80000011605 */
[----:B------:R-:W-:Y:S02]  /*1710*/  LOP3.LUT R2, R2, 0x1f0, RZ, 0xc0, !PT ;  /* 0x000001f002027812 */ /* 0x000fe400078ec0ff */
[----:B--2---:R-:W-:-:S05]  /*1720*/  LEA R3, R4, R3, 0x18 ;  /* 0x0000000304037211 */ /* 0x004fca00078ec0ff */
[----:B------:R-:W-:-:S05]  /*1730*/  IMAD.IADD R3, R2, 0x1, R3 ;  /* 0x0000000102037824 */ /* 0x000fca00078e0203 */
[----:B------:R1:W-:Y:S04]  /*1740*/  STS.64 [R3+0x10], R18 ;  /* 0x0000101203007388 */ /* 0x0003e80000000a00 */
[----:B------:R1:W-:Y:S02]  /*1750*/  STS.64 [R3+0x8], R12 ;  /* 0x0000080c03007388 */ /* 0x0003e40000000a00 */
.L_x_677:
[----:B------:R-:W-:Y:S05]  /*1760*/  BSYNC.RECONVERGENT B1 ;  /* 0x0000000000017941 */ /* 0x000fea0003800200 */
.L_x_676:
        /* <DEDUP_REMOVED lines=8> */
[----:B0--3--:R-:W0:Y:S04]  /*17f0*/  LDS.128 R8, [R32+0x20] ;  /* 0x0000200020087984 */ /* 0x009e280000000c00 */
[----:B------:R2:W3:Y:S04]  /*1800*/  LDS.64 R2, [R32+0x80] ;  /* 0x0000800020027984 */ /* 0x0004e80000000a00 */
[----:B------:R2:W2:Y:S01]  /*1810*/  LDS.128 R4, [R32+0x30] ;  /* 0x0000300020047984 */ /* 0x0004a20000000c00 */
[----:B-1----:R-:W-:Y:S01]  /*1820*/  DSETP.GEU.AND P0, PT, R12, R14, PT ;  /* 0x0000000e0c00722a */ /* 0x002fe20003f0e000 */
[----:B------:R-:W-:-:S02]  /*1830*/  IMAD.MOV.U32 R28, RZ, RZ, R14 ;  /* 0x000000ffff1c7224 */ /* 0x000fc400078e000e */
[----:B------:R-:W-:Y:S02]  /*1840*/  IMAD.MOV.U32 R29, RZ, RZ, R15 ;  /* 0x000000ffff1d7224 */ /* 0x000fe400078e000f */
[----:B0-----:R-:W-:Y:S02]  /*1850*/  IMAD.MOV.U32 R30, RZ, RZ, R8 ;  /* 0x000000ffff1e7224 */ /* 0x001fe400078e0008 */
[----:B------:R-:W-:-:S07]  /*1860*/  IMAD.MOV.U32 R31, RZ, RZ, R9 ;  /* 0x000000ffff1f7224 */ /* 0x000fce00078e0009 */
[----:B--23--:R-:W-:Y:S05]  /*1870*/  @!P0 BRA `(.L_x_680) ;  /* 0x0000000000388947 */ /* 0x00cfea0003800000 */
        /* <DEDUP_REMOVED lines=14> */
.L_x_680:
[----:B------:R-:W-:Y:S05]  /*1960*/  BSYNC.RECONVERGENT B1 ;  /* 0x0000000000017941 */ /* 0x000fea0003800200 */
.L_x_679:
[----:B------:R0:W1:Y:S01]  /*1970*/  LDS.128 R12, [R32+0x40] ;  /* 0x00004000200c7984 */ /* 0x0000620000000c00 */
[----:B------:R-:W-:Y:S01]  /*1980*/  DSETP.GEU.AND P0, PT, R28, R10, PT ;  /* 0x0000000a1c00722a */ /* 0x000fe20003f0e000 */
[----:B------:R-:W-:Y:S01]  /*1990*/  BSSY.RECONVERGENT B1, `(.L_x_681) ;  /* 0x0000017000017945 */ /* 0x000fe20003800200 */
[----:B------:R-:W-:Y:S01]  /*19a0*/  IMAD.MOV.U32 R33, RZ, RZ, R4 ;  /* 0x000000ffff217224 */ /* 0x000fe200078e0004 */
[----:B----4-:R0:W2:Y:S01]  /*19b0*/  LDS.128 R16, [R32+0x50] ;  /* 0x0000500020107984 */ /* 0x0100a20000000c00 */
[----:B------:R-:W-:Y:S02]  /*19c0*/  IMAD.MOV.U32 R35, RZ, RZ, R5 ;  /* 0x000000ffff237224 */ /* 0x000fe400078e0005 */
[----:B------:R-:W-:Y:S01]  /*19d0*/  IMAD.MOV.U32 R8, RZ, RZ, R10 ;  /* 0x000000ffff087224 */ /* 0x000fe200078e000a */
[----:B------:R0:W3:Y:S01]  /*19e0*/  LDS.128 R20, [R32+0x60] ;  /* 0x0000600020147984 */ /* 0x0000e20000000c00 */
[----:B------:R-:W-:-:S03]  /*19f0*/  IMAD.MOV.U32 R9, RZ, RZ, R11 ;  /* 0x000000ffff097224 */ /* 0x000fc600078e000b */
[----:B------:R0:W4:Y:S03]  /*1a00*/  LDS.128 R24, [R32+0x70] ;  /* 0x0000700020187984 */ /* 0x0001260000000c00 */
[----:B------:R-:W-:Y:S05]  /*1a10*/  @!P0 BRA `(.L_x_682) ;  /* 0x0000000000388947 */ /* 0x000fea0003800000 */
        /* <DEDUP_REMOVED lines=14> */
.L_x_682:
[----:B------:R-:W-:Y:S05]  /*1b00*/  BSYNC.RECONVERGENT B1 ;  /* 0x0000000000017941 */ /* 0x000fea0003800200 */
.L_x_681:
        /* <DEDUP_REMOVED lines=21> */
.L_x_684:
[----:B------:R-:W-:Y:S05]  /*1c60*/  BSYNC.RECONVERGENT B1 ;  /* 0x0000000000017941 */ /* 0x000fea0003800200 */
.L_x_683:
[----:B------:R-:W-:Y:S01]  /*1c70*/  DSETP.GEU.AND P0, PT, R4, R14, PT ;  /* 0x0000000e0400722a */ /* 0x000fe20003f0e000 */
[----:B------:R-:W-:Y:S01]  /*1c80*/  BSSY.RECONVERGENT B1, `(.L_x_685) ;  /* 0x0000014000017945 */ /* 0x000fe20003800200 */
[----:B------:R-:W-:Y:S02]  /*1c90*/  IMAD.MOV.U32 R6, RZ, RZ, R14 ;  /* 0x000000ffff067224 */ /* 0x000fe400078e000e */
[----:B------:R-:W-:Y:S02]  /*1ca0*/  IMAD.MOV.U32 R7, RZ, RZ, R15 ;  /* 0x000000ffff077224 */ /* 0x000fe400078e000f */
[----:B--2---:R-:W-:Y:S02]  /*1cb0*/  IMAD.MOV.U32 R9, RZ, RZ, R16 ;  /* 0x000000ffff097224 */ /* 0x004fe400078e0010 */
        /* <DEDUP_REMOVED lines=16> */
.L_x_686:
[----:B------:R-:W-:Y:S05]  /*1dc0*/  BSYNC.RECONVERGENT B1 ;  /* 0x0000000000017941 */ /* 0x000fea0003800200 */
.L_x_685:
        /* <DEDUP_REMOVED lines=21> */
.L_x_688:
[----:B------:R-:W-:Y:S05]  /*1f20*/  BSYNC.RECONVERGENT B1 ;  /* 0x0000000000017941 */ /* 0x000fea0003800200 */
.L_x_687:
[----:B------:R-:W-:Y:S01]  /*1f30*/  DSETP.GEU.AND P0, PT, R4, R22, PT ;  /* 0x000000160400722a */ /* 0x000fe20003f0e000 */
[----:B------:R-:W-:Y:S01]  /*1f40*/  BSSY.RECONVERGENT B1, `(.L_x_689) ;  /* 0x0000014000017945 */ /* 0x000fe20003800200 */
[----:B------:R-:W-:Y:S02]  /*1f50*/  IMAD.MOV.U32 R6, RZ, RZ, R22 ;  /* 0x000000ffff067224 */ /* 0x000fe400078e0016 */
[----:B------:R-:W-:Y:S02]  /*1f60*/  IMAD.MOV.U32 R7, RZ, RZ, R23 ;  /* 0x000000ffff077224 */ /* 0x000fe400078e0017 */
[----:B----4-:R-:W-:Y:S02]  /*1f70*/  IMAD.MOV.U32 R9, RZ, RZ, R24 ;  /* 0x000000ffff097224 */ /* 0x010fe400078e0018 */
        /* <DEDUP_REMOVED lines=16> */
.L_x_690:
[----:B------:R-:W-:Y:S05]  /*2080*/  BSYNC.RECONVERGENT B1 ;  /* 0x0000000000017941 */ /* 0x000fea0003800200 */
.L_x_689:
        /* <DEDUP_REMOVED lines=21> */
.L_x_665:
[----:B------:R-:W0:Y:S01]  /*21e0*/  S2R R6, SR_LANEID ;  /* 0x0000000000067919 */ /* 0x000e220000000000 */
[----:B------:R-:W-:Y:S01]  /*21f0*/  LOP3.LUT R7, R5, 0x3e0, RZ, 0xc0, !PT ;  /* 0x000003e005077812 */ /* 0x000fe200078ec0ff */
[----:B------:R-:W-:Y:S01]  /*2200*/  BSSY.RECONVERGENT B1, `(.L_x_691) ;  /* 0x0000024000017945 */ /* 0x000fe20003800200 */
[----:B------:R-:W-:Y:S01]  /*2210*/  IMAD.MOV.U32 R18, RZ, RZ, R9 ;  /* 0x000000ffff127224 */ /* 0x000fe200078e0009 */
[----:B-----5:R-:W-:Y:S01]  /*2220*/  MOV R10, R2 ;  /* 0x00000002000a7202 */ /* 0x020fe20000000f00 */
[----:B------:R-:W-:Y:S02]  /*2230*/  IMAD.MOV.U32 R20, RZ, RZ, R8 ;  /* 0x000000ffff147224 */ /* 0x000fe400078e0008 */
[----:B------:R-:W-:Y:S01]  /*2240*/  VIADD R11, R7, 0x20 ;  /* 0x00000020070b7836 */ /* 0x000fe20000000000 */
[----:B------:R-:W-:-:S04]  /*2250*/  LOP3.LUT R7, RZ, R7, RZ, 0x33, !PT ;  /* 0x00000007ff077212 */ /* 0x000fc800078e33ff */
[----:B------:R-:W-:Y:S01]  /*2260*/  ISETP.GT.AND P0, PT, R11, R4, PT ;  /* 0x000000040b00720c */ /* 0x000fe20003f04270 */
[----:B------:R-:W-:Y:S02]  /*2270*/  IMAD.IADD R7, R4, 0x1, R7 ;  /* 0x0000000104077824 */ /* 0x000fe400078e0207 */
        /* <DEDUP_REMOVED lines=28> */
.L_x_692:
[----:B------:R-:W-:Y:S05]  /*2440*/  BSYNC.RECONVERGENT B1 ;  /* 0x0000000000017941 */ /* 0x000fea0003800200 */
.L_x_691:
[----:B------:R-:W-:Y:S01]  /*2450*/  VIADD R2, R6, 0x2 ;  /* 0x0000000206027836 */ /* 0x000fe20000000000 */
[----:B------:R1:W1:Y:S01]  /*2460*/  SHFL.DOWN PT, R8, R10, 0x2, R7 ;  /* 0x084000000a087989 */ /* 0x00026200000e0007 */
[----:B------:R-:W-:Y:S01]  /*2470*/  BSSY.RECONVERGENT B1, `(.L_x_693) ;  /* 0x000001e000017945 */ /* 0x000fe20003800200 */
[----:B----4-:R-:W-:Y:S02]  /*2480*/  IMAD.MOV.U32 R14, RZ, RZ, R18 ;  /* 0x000000ffff0e7224 */ /* 0x010fe400078e0012 */
[----:B------:R-:W-:Y:S01]  /*2490*/  ISETP.GT.AND P0, PT, R2, R7, PT ;  /* 0x000000070200720c */ /* 0x000fe20003f04270 */
[----:B------:R4:W1:Y:S01]  /*24a0*/  SHFL.DOWN PT, R9, R11, 0x2, R7 ;  /* 0x084000000b097989 */ /* 0x00086200000e0007 */
[----:B------:R-:W-:Y:S02]  /*24b0*/  IMAD.MOV.U32 R16, RZ, RZ, R20 ;  /* 0x000000ffff107224 */ /* 0x000fe400078e0014 */
[----:B------:R-:W-:Y:S01]  /*24c0*/  IMAD.MOV.U32 R2, RZ, RZ, R10 ;  /* 0x000000ffff027224 */ /* 0x000fe200078e000a */
[----:B---3--:R4:W3:Y:S01]  /*24d0*/  SHFL.DOWN PT, R13, R18, 0x2, R7 ;  /* 0x08400000120d7989 */ /* 0x0088e200000e0007 */
[----:B------:R-:W-:-:S03]  /*24e0*/  IMAD.MOV.U32 R3, RZ, RZ, R11 ;  /* 0x000000ffff037224 */ /* 0x000fc600078e000b */
[----:B0-----:R4:W0:Y:S04]  /*24f0*/  SHFL.DOWN PT, R15, R20, 0x2, R7 ;  /* 0x08400000140f7989 */ /* 0x00182800000e0007 */
        /* <DEDUP_REMOVED lines=21> */
.L_x_694:
[----:B------:R-:W-:Y:S05]  /*2650*/  BSYNC.RECONVERGENT B1 ;  /* 0x0000000000017941 */ /* 0x000fea0003800200 */
.L_x_693:
        /* <DEDUP_REMOVED lines=32> */
.L_x_696:
[----:B------:R-:W-:Y:S05]  /*2860*/  BSYNC.RECONVERGENT B1 ;  /* 0x0000000000017941 */ /* 0x000fea0003800200 */
.L_x_695:
[----:B-1----:R-:W-:Y:S01]  /*2870*/  VIADD R2, R6, 0x8 ;  /* 0x0000000806027836 */ /* 0x002fe20000000000 */
[----:B------:R1:W1:Y:S01]  /*2880*/  SHFL.DOWN PT, R10, R8, 0x8, R7 ;  /* 0x09000000080a7989 */ /* 0x00026200000e0007 */
[----:B------:R-:W-:Y:S01]  /*2890*/  BSSY.RECONVERGENT B1, `(.L_x_697) ;  /* 0x000001e000017945 */ /* 0x000fe20003800200 */
[----:B--2---:R-:W-:Y:S01]  /*28a0*/  MOV R14, R12 ;  /* 0x0000000c000e7202 */ /* 0x004fe20000000f00 */
[----:B------:R-:W-:Y:S01]  /*28b0*/  IMAD.MOV.U32 R16, RZ, RZ, R18 ;  /* 0x000000ffff107224 */ /* 0x000fe200078e0012 */
[----:B------:R-:W-:Y:S01]  /*28c0*/  ISETP.GT.AND P0, PT, R2, R7, PT ;  /* 0x000000070200720c */ /* 0x000fe20003f04270 */
[----:B----4-:R2:W4:Y:S01]  /*28d0*/  SHFL.DOWN PT, R11, R9, 0x8, R7 ;  /* 0x09000000090b7989 */ /* 0x01052200000e0007 */
[----:B------:R-:W-:Y:S02]  /*28e0*/  IMAD.MOV.U32 R2, RZ, RZ, R8 ;  /* 0x000000ffff027224 */ /* 0x000fe400078e0008 */
[----:B------:R-:W-:Y:S01]  /*28f0*/  IMAD.MOV.U32 R3, RZ, RZ, R9 ;  /* 0x000000ffff037224 */ /* 0x000fe200078e0009 */
[----:B---3--:R2:W3:Y:S04]  /*2900*/  SHFL.DOWN PT, R13, R12, 0x8, R7 ;  /* 0x090000000c0d7989 */ /* 0x0084e800000e0007 */
        /* <DEDUP_REMOVED lines=22> */
.L_x_698:
[----:B------:R-:W-:Y:S05]  /*2a70*/  BSYNC.RECONVERGENT B1 ;  /* 0x0000000000017941 */ /* 0x000fea0003800200 */
.L_x_697:
[----:B-1----:R-:W-:Y:S01]  /*2a80*/  VIADD R10, R6, 0x10 ;  /* 0x00000010060a7836 */ /* 0x002fe20000000000 */
[----:B------:R1:W1:Y:S01]  /*2a90*/  SHFL.DOWN PT, R8, R2, 0x10, R7 ;  /* 0x0a00000002087989 */ /* 0x00026200000e0007 */
[----:B------:R-:W-:Y:S01]  /*2aa0*/  BSSY.RECONVERGENT B1, `(.L_x_699) ;  /* 0x000001e000017945 */ /* 0x000fe20003800200 */
[----:B------:R-:W-:Y:S02]  /*2ab0*/  IMAD.MOV.U32 R17, RZ, RZ, R14 ;  /* 0x000000ffff117224 */ /* 0x000fe400078e000e */
[----:B------:R-:W-:Y:S01]  /*2ac0*/  ISETP.GT.AND P0, PT, R10, R7, PT ;  /* 0x000000070a00720c */ /* 0x000fe20003f04270 */
[----:B--2---:R2:W1:Y:S01]  /*2ad0*/  SHFL.DOWN PT, R9, R3, 0x10, R7 ;  /* 0x0a00000003097989 */ /* 0x00446200000e0007 */
[----:B------:R-:W-:Y:S02]  /*2ae0*/  IMAD.MOV.U32 R19, RZ, RZ, R16 ;  /* 0x000000ffff137224 */ /* 0x000fe400078e0010 */
[----:B------:R-:W-:Y:S01]  /*2af0*/  IMAD.MOV.U32 R12, RZ, RZ, R2 ;  /* 0x000000ffff0c7224 */ /* 0x000fe200078e0002 */
[----:B----4-:R2:W4:Y:S01]  /*2b00*/  SHFL.DOWN PT, R11, R14, 0x10, R7 ;  /* 0x0a0000000e0b7989 */ /* 0x01052200000e0007 */
[----:B---3--:R-:W-:-:S03]  /*2b10*/  IMAD.MOV.U32 R13, RZ, RZ, R3 ;  /* 0x000000ffff0d7224 */ /* 0x008fc600078e0003 */
[----:B0-----:R2:W0:Y:S04]  /*2b20*/  SHFL.DOWN PT, R15, R16, 0x10, R7 ;  /* 0x0a000000100f7989 */ /* 0x00142800000e0007 */
        /* <DEDUP_REMOVED lines=21> */
.L_x_700:
[----:B------:R-:W-:Y:S05]  /*2c80*/  BSYNC.RECONVERGENT B1 ;  /* 0x0000000000017941 */ /* 0x000fea0003800200 */
.L_x_699:
[----:B------:R-:W-:Y:S01]  /*2c90*/  ISETP.NE.AND P0, PT, R6, RZ, PT ;  /* 0x000000ff0600720c */ /* 0x000fe20003f05270 */
[----:B------:R-:W-:-:S12]  /*2ca0*/  BSSY.RECONVERGENT B1, `(.L_x_701) ;  /* 0x000000b000017945 */ /* 0x000fd80003800200 */
[----:B------:R-:W-:Y:S05]  /*2cb0*/  @P0 BRA `(.L_x_702) ;  /* 0x0000000000240947 */ /* 0x000fea0003800000 */
[----:B------:R-:W3:Y:S01]  /*2cc0*/  S2R R6, SR_CgaCtaId ;  /* 0x0000000000067919 */ /* 0x000ee20000008800 */
[----:B--2---:R-:W-:Y:S01]  /*2cd0*/  MOV R3, 0x400 ;  /* 0x0000040000037802 */ /* 0x004fe20000000f00 */
[----:B------:R-:W-:Y:S01]  /*2ce0*/  IMAD.MOV.U32 R18, RZ, RZ, R17 ;  /* 0x000000ffff127224 */ /* 0x000fe200078e0011 */
[----:B-1----:R-:W-:-:S04]  /*2cf0*/  SHF.R.U32.HI R2, RZ, 0x1, R5 ;  /* 0x00000001ff027819 */ /* 0x002fc80000011605 */
[----:B------:R-:W-:Y:S02]  /*2d00*/  LOP3.LUT R2, R2, 0x1f0, RZ, 0xc0, !PT ;  /* 0x000001f002027812 */ /* 0x000fe400078ec0ff */
[----:B---3--:R-:W-:-:S05]  /*2d10*/  LEA R3, R6, R3, 0x18 ;  /* 0x0000000306037211 */ /* 0x008fca00078ec0ff */
[----:B------:R-:W-:-:S05]  /*2d20*/  IMAD.IADD R3, R2, 0x1, R3 ;  /* 0x0000000102037824 */ /* 0x000fca00078e0203 */
[----:B------:R3:W-:Y:S04]  /*2d30*/  STS.64 [R3+0x10], R18 ;  /* 0x0000101203007388 */ /* 0x0007e80000000a00 */
[----:B------:R3:W-:Y:S02]  /*2d40*/  STS.64 [R3+0x8], R12 ;  /* 0x0000080c03007388 */ /* 0x0007e40000000a00 */
.L_x_702:
[----:B------:R-:W-:Y:S05]  /*2d50*/  BSYNC.RECONVERGENT B1 ;  /* 0x0000000000017941 */ /* 0x000fea0003800200 */
.L_x_701:
[----:B------:R-:W-:Y:S01]  /*2d60*/  BAR.SYNC.DEFER_BLOCKING 0x0 ;  /* 0x0000000000007b1d */ /* 0x000fe20000010000 */
[----:B------:R-:W-:-:S13]  /*2d70*/  ISETP.NE.AND P1, PT, R5, RZ, PT ;  /* 0x000000ff0500720c */ /* 0x000fda0003f25270 */
[----:B------:R-:W-:Y:S05]  /*2d80*/  @P1 BRA `(.L_x_678) ;  /* 0x0000003800601947 */ /* 0x000fea0003800000 */
[----:B------:R-:W-:Y:S01]  /*2d90*/  ISETP.GE.AND P0, PT, R4, 0x21, PT ;  /* 0x000000210400780c */ /* 0x000fe20003f06270 */
[----:B----4-:R-:W-:Y:S02]  /*2da0*/  IMAD.MOV.U32 R11, RZ, RZ, R17 ;  /* 0x000000ffff0b7224 */ /* 0x010fe400078e0011 */
[----:B--2---:R-:W-:Y:S02]  /*2db0*/  IMAD.MOV.U32 R14, RZ, RZ, R19 ;  /* 0x000000ffff0e7224 */ /* 0x004fe400078e0013 */
[----:B-1----:R-:W-:Y:S02]  /*2dc0*/  IMAD.MOV.U32 R2, RZ, RZ, R12 ;  /* 0x000000ffff027224 */ /* 0x002fe400078e000c */
[----:B---3--:R-:W-:-:S06]  /*2dd0*/  IMAD.MOV.U32 R3, RZ, RZ, R13 ;  /* 0x000000ffff037224 */ /* 0x008fcc00078e000d */
[----:B------:R-:W-:Y:S05]  /*2de0*/  @!P0 BRA `(.L_x_703) ;  /* 0x00000000006c8947 */ /* 0x000fea0003800000 */
[----:B------:R-:W1:Y:S01]  /*2df0*/  S2UR UR5, SR_CgaCtaId ;  /* 0x00000000000579c3 */ /* 0x000e620000008800 */
[----:B------:R-:W-:Y:S01]  /*2e00*/  UMOV UR4, 0x400 ;  /* 0x0000040000047882 */ /* 0x000fe20000000000 */
[----:B------:R-:W-:Y:S01]  /*2e10*/  BSSY.RECONVERGENT B1, `(.L_x_703) ;  /* 0x0000018000017945 */ /* 0x000fe20003800200 */
[----:B-1----:R-:W-:-:S09]  /*2e20*/  ULEA UR4, UR5, UR4, 0x18 ;  /* 0x0000000405047291 */ /* 0x002fd2000f8ec0ff */
[----:B------:R-:W1:Y:S04]  /*2e30*/  LDS.64 R6, [UR4+0x18] ;  /* 0x00001804ff067984 */ /* 0x000e680008000a00 */
[----:B------:R-:W2:Y:S01]  /*2e40*/  LDS.64 R8, [UR4+0x20] ;  /* 0x00002004ff087984 */ /* 0x000ea20008000a00 */
[----:B-1----:R-:W-:Y:S01]  /*2e50*/  DSETP.GEU.AND P0, PT, R12, R6, PT ;  /* 0x000000060c00722a */ /* 0x002fe20003f0e000 */
[----:B------:R-:W-:Y:S02]  /*2e60*/  IMAD.MOV.U32 R2, RZ, RZ, R6 ;  /* 0x000000ffff027224 */ /* 0x000fe400078e0006 */
[----:B------:R-:W-:Y:S02]  /*2e70*/  IMAD.MOV.U32 R3, RZ, RZ, R7 ;  /* 0x000000ffff037224 */ /* 0x000fe400078e0007 */
[----:B--2---:R-:W-:-:S02]  /*2e80*/  IMAD.MOV.U32 R11, RZ, RZ, R8 ;  /* 0x000000ffff0b7224 */ /* 0x004fc400078e0008 */
        /* <DEDUP_REMOVED lines=16> */
.L_x_704:
[----:B------:R-:W-:Y:S05]  /*2f90*/  BSYNC.RECONVERGENT B1 ;  /* 0x0000000000017941 */ /* 0x000fea0003800200 */
.L_x_703:
[----:B------:R-:W-:Y:S01]  /*2fa0*/  ISETP.GE.AND P0, PT, R4, 0x41, PT ;  /* 0x000000410400780c */ /* 0x000fe20003f06270 */
[----:B------:R-:W-:Y:S02]  /*2fb0*/  IMAD.MOV.U32 R5, RZ, RZ, R11 ;  /* 0x000000ffff057224 */ /* 0x000fe400078e000b */
[----:B------:R-:W-:Y:S02]  /*2fc0*/  IMAD.MOV.U32 R10, RZ, RZ, R14 ;  /* 0x000000ffff0a7224 */ /* 0x000fe400078e000e */
[----:B------:R-:W-:Y:S02]  /*2fd0*/  IMAD.MOV.U32 R6, RZ, RZ, R2 ;  /* 0x000000ffff067224 */ /* 0x000fe400078e0002 */
[----:B------:R-:W-:-:S06]  /*2fe0*/  IMAD.MOV.U32 R7, RZ, RZ, R3 ;  /* 0x000000ffff077224 */ /* 0x000fcc00078e0003 */
        /* <DEDUP_REMOVED lines=27> */
.L_x_706:
[----:B------:R-:W-:Y:S05]  /*31a0*/  BSYNC.RECONVERGENT B1 ;  /* 0x0000000000017941 */ /* 0x000fea0003800200 */
.L_x_705:
        /* <DEDUP_REMOVED lines=11> */
[----:B0-----:R-:W0:Y:S01]  /*3260*/  LDS.64 R14, [UR4+0x40] ;  /* 0x00004004ff0e7984 */ /* 0x001e220008000a00 */
[----:B-1----:R-:W-:Y:S01]  /*3270*/  DSETP.GEU.AND P0, PT, R6, R8, PT ;  /* 0x000000080600722a */ /* 0x002fe20003f0e000 */
[----:B------:R-:W-:Y:S02]  /*3280*/  IMAD.MOV.U32 R2, RZ, RZ, R8 ;  /* 0x000000ffff027224 */ /* 0x000fe400078e0008 */
[----:B------:R-:W-:Y:S02]  /*3290*/  IMAD.MOV.U32 R3, RZ, RZ, R9 ;  /* 0x000000ffff037224 */ /* 0x000fe400078e0009 */
[----:B0-----:R-:W-:-:S02]  /*32a0*/  IMAD.MOV.U32 R11, RZ, RZ, R14 ;  /* 0x000000ffff0b7224 */ /* 0x001fc400078e000e */
        /* <DEDUP_REMOVED lines=16> */
.L_x_708:
[----:B------:R-:W-:Y:S05]  /*33b0*/  BSYNC.RECONVERGENT B1 ;  /* 0x0000000000017941 */ /* 0x000fea0003800200 */
.L_x_707:
        /* <DEDUP_REMOVED lines=32> */
.L_x_710:
[----:B------:R-:W-:Y:S05]  /*35c0*/  BSYNC.RECONVERGENT B1 ;  /* 0x0000000000017941 */ /* 0x000fea0003800200 */
.L_x_709:
        /* <DEDUP_REMOVED lines=32> */
.L_x_712:
[----:B------:R-:W-:Y:S05]  /*37d0*/  BSYNC.RECONVERGENT B1 ;  /* 0x0000000000017941 */ /* 0x000fea0003800200 */
.L_x_711:
        /* <DEDUP_REMOVED lines=32> */
.L_x_714:
[----:B------:R-:W-:Y:S05]  /*39e0*/  BSYNC.RECONVERGENT B1 ;  /* 0x0000000000017941 */ /* 0x000fea0003800200 */
.L_x_713:
[----:B------:R-:W-:Y:S01]  /*39f0*/  ISETP.GE.AND P0, PT, R4, 0xe1, PT ;  /* 0x000000e10400780c */ /* 0x000fe20003f06270 */
[----:B------:R-:W-:Y:S02]  /*3a00*/  IMAD.MOV.U32 R17, RZ, RZ, R5 ;  /* 0x000000ffff117224 */ /* 0x000fe400078e0005 */
[----:B------:R-:W-:Y:S02]  /*3a10*/  IMAD.MOV.U32 R19, RZ, RZ, R10 ;  /* 0x000000ffff137224 */ /* 0x000fe400078e000a */
[----:B------:R-:W-:Y:S02]  /*3a20*/  IMAD.MOV.U32 R12, RZ, RZ, R6 ;  /* 0x000000ffff0c7224 */ /* 0x000fe400078e0006 */
[----:B------:R-:W-:-:S06]  /*3a30*/  IMAD.MOV.U32 R13, RZ, RZ, R7 ;  /* 0x000000ffff0d7224 */ /* 0x000fcc00078e0007 */
[----:B------:R-:W-:Y:S05]  /*3a40*/  @!P0 BRA `(.L_x_678) ;  /* 0x0000002c00308947 */ /* 0x000fea0003800000 */
[----:B------:R-:W1:Y:S01]  /*3a50*/  S2UR UR5, SR_CgaCtaId ;  /* 0x00000000000579c3 */ /* 0x000e620000008800 */
[----:B------:R-:W-:Y:S02]  /*3a60*/  UMOV UR4, 0x400 ;  /* 0x0000040000047882 */ /* 0x000fe40000000000 */
        /* <DEDUP_REMOVED lines=24> */
.L_x_646:
[----:B------:R-:W0:Y:S01]  /*3bf0*/  S2R R4, SR_TID.X ;  /* 0x0000000000047919 */ /* 0x000e220000002100 */
[----:B------:R-:W1:Y:S01]  /*3c00*/  LDCU.128 UR12, c[0x0][0x380] ;  /* 0x00007000ff0c77ac */ /* 0x000e620008000c00 */
[----:B------:R-:W-:Y:S02]  /*3c10*/  SHF.R.S32.HI R5, RZ, 0x1f, R6 ;  /* 0x0000001fff057819 */ /* 0x000fe40000011406 */
[----:B0-----:R-:W-:-:S04]  /*3c20*/  IADD3 R2, P0, PT, R6, R4, RZ ;  /* 0x0000000406027210 */ /* 0x001fc80007f1e0ff */
[----:B-1----:R-:W-:Y:S02]  /*3c30*/  LEA R8, P1, R2, UR12, 0x3 ;  /* 0x0000000c02087c11 */ /* 0x002fe4000f8218ff */
[----:B------:R-:W-:-:S04]  /*3c40*/  IADD3.X R3, PT, PT, RZ, R5, RZ, P0, !PT ;  /* 0x00000005ff037210 */ /* 0x000fc800007fe4ff */
[----:B------:R-:W-:-:S05]  /*3c50*/  LEA.HI.X R9, R2, UR13, R3, 0x3, P1 ;  /* 0x0000000d02097c11 */ /* 0x000fca00088f1c03 */
[----:B------:R-:W2:Y:S04]  /*3c60*/  LDG.E.64 R10, desc[UR10][R8.64] ;  /* 0x0000000a080a7981 */ /* 0x000ea8000c1e1b00 */
[----:B------:R-:W2:Y:S04]  /*3c70*/  LDG.E.64 R12, desc[UR10][R8.64+0x800] ;  /* 0x0008000a080c7981 */ /* 0x000ea8000c1e1b00 */
[----:B------:R-:W3:Y:S04]  /*3c80*/  LDG.E.64 R14, desc[UR10][R8.64+0x1000] ;  /* 0x0010000a080e7981 */ /* 0x000ee8000c1e1b00 */
[----:B------:R-:W4:Y:S04]  /*3c90*/  LDG.E.64 R16, desc[UR10][R8.64+0x1800] ;  /* 0x0018000a08107981 */ /* 0x000f28000c1e1b00 */
[----:B------:R0:W5:Y:S01]  /*3ca0*/  LDG.E.64 R2, desc[UR10][R8.64+0x2000] ;  /* 0x0020000a08027981 */ /* 0x000162000c1e1b00 */
[----:B------:R-:W-:Y:S01]  /*3cb0*/  BSSY.RECONVERGENT B1, `(.L_x_715) ;  /* 0x000001f000017945 */ /* 0x000fe20003800200 */
[----:B------:R-:W-:-:S02]  /*3cc0*/  ISETP.LE.AND P1, PT, R7, UR6, PT ;  /* 0x0000000607007c0c */ /* 0x000fc4000bf23270 */
[C---:B0-----:R-:W-:Y:S01]  /*3cd0*/  LOP3.LUT R8, R4.reuse, 0x400, RZ, 0xfc, !PT ;  /* 0x0000040004087812 */ /* 0x041fe200078efcff */
[----:B------:R-:W-:Y:S01]  /*3ce0*/  VIADD R9, R4, 0x200 ;  /* 0x0000020004097836 */ /* 0x000fe20000000000 */
[----:B--2---:R-:W-:-:S06]  /*3cf0*/  DSETP.GEU.AND P3, PT, R10, R12, PT ;  /* 0x0000000c0a00722a */ /* 0x004fcc0003f6e000 */
[----:B------:R-:W-:Y:S02]  /*3d00*/  FSEL R10, R10, R12, P3 ;  /* 0x0000000c0a0a7208 */ /* 0x000fe40001800000 */
[----:B------:R-:W-:Y:S02]  /*3d10*/  FSEL R11, R11, R13, P3 ;  /* 0x0000000d0b0b7208 */ /* 0x000fe40001800000 */
[----:B------:R-:W-:-:S04]  /*3d20*/  IADD3 R12, P5, PT, R6, UR14, RZ ;  /* 0x0000000e060c7c10 */ /* 0x000fc8000ffbe0ff */
[----:B---3--:R-:W-:Y:S01]  /*3d30*/  DSETP.GEU.AND P4, PT, R10, R14, PT ;  /* 0x0000000e0a00722a */ /* 0x008fe20003f8e000 */
[----:B------:R-:W-:Y:S02]  /*3d40*/  IADD3.X R13, PT, PT, R5, UR15, RZ, P5, !PT ;  /* 0x0000000f050d7c10 */ /* 0x000fe4000affe4ff */
[----:B------:R-:W-:-:S03]  /*3d50*/  IADD3 R6, P5, PT, R8, R12, RZ ;  /* 0x0000000c08067210 */ /* 0x000fc60007fbe0ff */
[----:B------:R-:W-:Y:S02]  /*3d60*/  FSEL R10, R10, R14, P4 ;  /* 0x0000000e0a0a7208 */ /* 0x000fe40002000000 */
[----:B------:R-:W-:Y:S01]  /*3d70*/  FSEL R11, R11, R15, P4 ;  /* 0x0000000f0b0b7208 */ /* 0x000fe20002000000 */
[----:B------:R-:W-:Y:S02]  /*3d80*/  VIADD R15, R4, 0x100 ;  /* 0x00000100040f7836 */ /* 0x000fe40000000000 */
[----:B------:R-:W-:-:S03]  /*3d90*/  IMAD.X R5, RZ, RZ, R13, P5 ;  /* 0x000000ffff057224 */ /* 0x000fc600028e060d */
[----:B----4-:R-:W-:Y:S01]  /*3da0*/  DSETP.GEU.AND P2, PT, R10, R16, PT ;  /* 0x000000100a00722a */ /* 0x010fe20003f4e000 */
[----:B------:R-:W-:-:S05]  /*3db0*/  @P4 SEL R9, R4, R15, P3 ;  /* 0x0000000f04094207 */ /* 0x000fca0001800000 */
[----:B------:R-:W-:Y:S02]  /*3dc0*/  FSEL R10, R10, R16, P2 ;  /* 0x000000100a0a7208 */ /* 0x000fe40001000000 */
[----:B------:R-:W-:-:S06]  /*3dd0*/  FSEL R11, R11, R17, P2 ;  /* 0x000000110b0b7208 */ /* 0x000fcc0001000000 */
[----:B-----5:R-:W-:Y:S01]  /*3de0*/  DSETP.GEU.AND P0, PT, R10, R2, PT ;  /* 0x000000020a00722a */ /* 0x020fe20003f0e000 */
[----:B------:R-:W-:-:S13]  /*3df0*/  @!P2 VIADD R9, R4, 0x300 ;  /* 0x000003000409a836 */ /* 0x000fda0000000000 */
        /* <DEDUP_REMOVED lines=10> */
.L_x_716:
[----:B------:R-:W-:Y:S05]  /*3ea0*/  BSYNC.RECONVERGENT B1 ;  /* 0x0000000000017941 */ /* 0x000fea0003800200 */
.L_x_715:
        /* <DEDUP_REMOVED lines=12> */
[----:B------:R-:W-:-:S05]  /*3f70*/  IMAD.MOV.U32 R11, RZ, RZ, 0x500 ;  /* 0x00000500ff0b7424 */ /* 0x000fca00078e00ff */
[----:B------:R-:W2:Y:S01]  /*3f80*/  ATOMG.E.ADD.STRONG.GPU PT, R10, desc[UR10][R8.64], R11 ;  /* 0x8000000b080a79a8 */ /* 0x000ea200081ef10a */
[----:B------:R-:W0:Y:S01]  /*3f90*/  S2UR UR5, SR_CgaCtaId ;  /* 0x00000000000579c3 */ /* 0x000e220000008800 */
[----:B------:R-:W-:Y:S02]  /*3fa0*/  UMOV UR4, 0x400 ;  /* 0x0000040000047882 */ /* 0x000fe40000000000 */
[----:B0-----:R-:W-:Y:S01]  /*3fb0*/  ULEA UR4, UR5, UR4, 0x18 ;  /* 0x0000000405047291 */ /* 0x001fe2000f8ec0ff */
[----:B--2---:R-:W-:-:S08]  /*3fc0*/  VIADD R10, R10, UR6 ;  /* 0x000000060a0a7c36 */ /* 0x004fd00008000000 */
[----:B------:R0:W-:Y:S03]  /*3fd0*/  STS [UR4+0x98], R10 ;  /* 0x0000980aff007988 */ /* 0x0001e60008000804 */
.L_x_719:
[----:B------:R-:W-:Y:S05]  /*3fe0*/  BSYNC.RECONVERGENT B1 ;  /* 0x0000000000017941 */ /* 0x000fea0003800200 */
.L_x_718:
[----:B------:R-:W1:Y:S08]  /*3ff0*/  S2UR UR5, SR_CgaCtaId ;  /* 0x00000000000579c3 */ /* 0x000e700000008800 */
[----:B------:R-:W-:Y:S06]  /*4000*/  BAR.SYNC.DEFER_BLOCKING 0x0 ;  /* 0x0000000000007b1d */ /* 0x000fec0000010000 */
[----:B------:R-:W-:-:S02]  /*4010*/  UMOV UR4, 0x400 ;  /* 0x0000040000047882 */ /* 0x000fc40000000000 */
[----:B-1----:R-:W-:-:S06]  /*4020*/  ULEA UR4, UR5, UR4, 0x18 ;  /* 0x0000000405047291 */ /* 0x002fcc000f8ec0ff */
[----:B------:R-:W-:-:S05]  /*4030*/  IMAD.U32 R11, RZ, RZ, UR4 ;  /* 0x00000004ff0b7e24 */ /* 0x000fca000f8e00ff */
[----:B0-----:R-:W0:Y:S02]  /*4040*/  LDS R10, [R11+0x98] ;  /* 0x000098000b0a7984 */ /* 0x001e240000000800 */
[----:B0-----:R-:W-:-:S05]  /*4050*/  VIADD R12, R10, 0x500 ;  /* 0x000005000a0c7836 */ /* 0x001fca0000000000 */
[----:B------:R-:W-:-:S13]  /*4060*/  ISETP.GT.AND P0, PT, R12, R7, PT ;  /* 0x000000070c00720c */ /* 0x000fda0003f04270 */
[----:B------:R-:W-:Y:S05]  /*4070*/  @P0 BRA `(.L_x_720) ;  /* 0x0000000400980947 */ /* 0x000fea0003800000 */
[----:B------:R-:W-:Y:S01]  /*4080*/  BSSY.RECONVERGENT B1, `(.L_x_720) ;  /* 0x0000065000017945 */ /* 0x000fe20003800200 */
[----:B------:R-:W-:Y:S01]  /*4090*/  IMAD.MOV.U32 R20, RZ, RZ, R2 ;  /* 0x000000ffff147224 */ /* 0x000fe200078e0002 */
[----:B------:R-:W0:Y:S01]  /*40a0*/  LDCU UR7, c[0x0][0x398] ;  /* 0x00007300ff0777ac */ /* 0x000e220008000800 */
[----:B------:R-:W-:Y:S01]  /*40b0*/  IMAD.MOV.U32 R21, RZ, RZ, R3 ;  /* 0x000000ffff157224 */ /* 0x000fe200078e0003 */
[----:B------:R-:W1:Y:S06]  /*40c0*/  LDCU.128 UR12, c[0x0][0x380] ;  /* 0x00007000ff0c77ac */ /* 0x000e6c0008000c00 */
.L_x_723:
[----:B------:R-:W-:Y:S02]  /*40d0*/  SHF.R.S32.HI R2, RZ, 0x1f, R10 ;  /* 0x0000001fff027819 */ /* 0x000fe4000001140a */
[----:B------:R-:W-:-:S05]  /*40e0*/  IADD3 R7, P0, PT, R4, R10, RZ ;  /* 0x0000000a04077210 */ /* 0x000fca0007f1e0ff */
[----:B------:R-:W-:Y:S01]  /*40f0*/  IMAD.X R24, RZ, RZ, R2, P0 ;  /* 0x000000ffff187224 */ /* 0x000fe200000e0602 */
[----:B-1----:R-:W-:-:S04]  /*4100*/  LEA R22, P0, R7, UR12, 0x3 ;  /* 0x0000000c07167c11 */ /* 0x002fc8000f8018ff */
[----:B------:R-:W-:-:S05]  /*4110*/  LEA.HI.X R23, R7, UR13, R24, 0x3, P0 ;  /* 0x0000000d07177c11 */ /* 0x000fca00080f1c18 */
[----:B------:R-:W2:Y:S04]  /*4120*/  LDG.E.64 R18, desc[UR10][R22.64] ;  /* 0x0000000a16127981 */ /* 0x000ea8000c1e1b00 */
[----:B------:R-:W3:Y:S04]  /*4130*/  LDG.E.64 R16, desc[UR10][R22.64+0x800] ;  /* 0x0008000a16107981 */ /* 0x000ee8000c1e1b00 */
[----:B------:R-:W4:Y:S04]  /*4140*/  LDG.E.64 R14, desc[UR10][R22.64+0x1000] ;  /* 0x0010000a160e7981 */ /* 0x000f28000c1e1b00 */
[----:B------:R-:W4:Y:S01]  /*4150*/  LDG.E.64 R12, desc[UR10][R22.64+0x1800] ;  /* 0x0018000a160c7981 */ /* 0x000f22000c1e1b00 */
[----:B------:R-:W-:Y:S01]  /*4160*/  IADD3 R25, P0, PT, R7, UR14, RZ ;  /* 0x0000000e07197c10 */ /* 0x000fe2000ff1e0ff */
[----:B------:R-:W-:Y:S02]  /*4170*/  BSSY.RECONVERGENT B2, `(.L_x_721) ;  /* 0x000003d000027945 */ /* 0x000fe40003800200 */
[----:B------:R1:W5:Y:S01]  /*4180*/  LDG.E.64 R2, desc[UR10][R22.64+0x2000] ;  /* 0x0020000a16027981 */ /* 0x000362000c1e1b00 */
[----:B------:R-:W-:Y:S01]  /*4190*/  IADD3.X R24, PT, PT, R24, UR15, RZ, P0, !PT ;  /* 0x0000000f18187c10 */ /* 0x000fe200087fe4ff */
[----:B------:R-:W-:Y:S06]  /*41a0*/  BAR.SYNC.DEFER_BLOCKING 0x0 ;  /* 0x0000000000007b1d */ /* 0x000fec0000010000 */
[----:B--2---:R-:W-:-:S14]  /*41b0*/  DSETP.GEU.AND P1, PT, R20, R18, PT ;  /* 0x000000121400722a */ /* 0x004fdc0003f2e000 */
[----:B------:R-:W-:-:S04]  /*41c0*/  @P1 ISETP.GE.U32.AND P0, PT, R6, R25, PT ;  /* 0x000000190600120c */ /* 0x000fc80003f06070 */
[----:B------:R-:W-:-:S13]  /*41d0*/  @P1 ISETP.GE.AND.EX P0, PT, R5, R24, PT, P0 ;  /* 0x000000180500120c */ /* 0x000fda0003f06300 */
[----:B------:R-:W-:-:S06]  /*41e0*/  @P1 DSETP.LT.OR P0, PT, R18, R20, !P0 ;  /* 0x000000141200122a */ /* 0x000fcc0004701400 */
[----:B------:R-:W-:Y:S02]  /*41f0*/  @P1 FSEL R7, R20, R18, P0 ;  /* 0x0000001214071208 */ /* 0x000fe40000000000 */
[----:B------:R-:W-:Y:S01]  /*4200*/  @P1 FSEL R20, R21, R19, P0 ;  /* 0x0000001315141208 */ /* 0x000fe20000000000 */
[----:B------:R-:W-:Y:S01]  /*4210*/  IMAD.MOV.U32 R21, RZ, RZ, R24 ;  /* 0x000000ffff157224 */ /* 0x000fe200078e0018 */
[----:B------:R-:W-:Y:S01]  /*4220*/  @P1 SEL R21, R5, R24, P0 ;  /* 0x0000001805151207 */ /* 0x000fe20000000000 */
[----:B------:R-:W-:Y:S01]  /*4230*/  @P1 IMAD.MOV.U32 R18, RZ, RZ, R7 ;  /* 0x000000ffff121224 */ /* 0x000fe200078e0007 */
[----:B------:R-:W-:Y:S01]  /*4240*/  IADD3 R7, P3, PT, R25, 0x100, RZ ;  /* 0x0000010019077810 */ /* 0x000fe20007f7e0ff */
[----:B------:R-:W-:Y:S02]  /*4250*/  @P1 IMAD.MOV.U32 R19, RZ, RZ, R20 ;  /* 0x000000ffff131224 */ /* 0x000fe400078e0014 */
[----:B------:R-:W-:Y:S01]  /*4260*/  IMAD.MOV.U32 R20, RZ, RZ, R25 ;  /* 0x000000ffff147224 */ /* 0x000fe200078e0019 */
[----:B------:R-:W-:Y:S01]  /*4270*/  @P1 SEL R20, R6, R25, P0 ;  /* 0x0000001906141207 */ /* 0x000fe20000000000 */
[----:B------:R-:W-:-:S02]  /*4280*/  IMAD.X R6, RZ, RZ, R24, P3 ;  /* 0x000000ffff067224 */ /* 0x000fc400018e0618 */
[----:B---3--:R-:W-:-:S14]  /*4290*/  DSETP.GEU.AND P2, PT, R18, R16, PT ;  /* 0x000000101200722a */ /* 0x008fdc0003f4e000 */
        /* <DEDUP_REMOVED lines=9> */
[----:B------:R-:W-:Y:S02]  /*4330*/  IADD3 R18, P3, PT, R25, 0x200, RZ ;  /* 0x0000020019127810 */ /* 0x000fe40007f7e0ff */
[----:B------:R-:W-:-:S03]  /*4340*/  SHF.R.S32.HI R21, RZ, 0x1f, R10 ;  /* 0x0000001fff157819 */ /* 0x000fc6000001140a */
[----:B----4-:R-:W-:Y:S01]  /*4350*/  DSETP.GEU.AND P1, PT, R16, R14, PT ;  /* 0x0000000e1000722a */ /* 0x010fe20003f2e000 */
[----:B------:R-:W-:Y:S01]  /*4360*/  IMAD.X R19, RZ, RZ, R24, P3 ;  /* 0x000000ffff137224 */ /* 0x000fe200018e0618 */
[----:B------:R-:W-:-:S04]  /*4370*/  IADD3 R20, P3, P4, R4, UR14, R10 ;  /* 0x0000000e04147c10 */ /* 0x000fc8000fc7e00a */
[----:B------:R-:W-:-:S08]  /*4380*/  IADD3.X R21, PT, PT, RZ, UR15, R21, P3, P4 ;  /* 0x0000000fff157c10 */ /* 0x000fd00009fe8415 */
[----:B------:R-:W-:-:S04]  /*4390*/  @P1 ISETP.GE.U32.AND P0, PT, R7, R18, PT ;  /* 0x000000120700120c */ /* 0x000fc80003f06070 */
[----:B------:R-:W-:-:S13]  /*43a0*/  @P1 ISETP.GE.AND.EX P0, PT, R6, R19, PT, P0 ;  /* 0x000000130600120c */ /* 0x000fda0003f06300 */
[----:B------:R-:W-:-:S06]  /*43b0*/  @P1 DSETP.LT.OR P0, PT, R14, R16, !P0 ;  /* 0x000000100e00122a */ /* 0x000fcc0004701400 */
[----:B------:R-:W-:Y:S02]  /*43c0*/  @P1 FSEL R5, R16, R14, P0 ;  /* 0x0000000e10051208 */ /* 0x000fe40000000000 */
[----:B------:R-:W-:Y:S02]  /*43d0*/  @P1 FSEL R16, R17, R15, P0 ;  /* 0x0000000f11101208 */ /* 0x000fe40000000000 */
[----:B------:R-:W-:Y:S01]  /*43e0*/  IADD3 R17, P3, PT, R20, 0x300, RZ ;  /* 0x0000030014117810 */ /* 0x000fe20007f7e0ff */
[----:B------:R-:W-:Y:S01]  /*43f0*/  @P1 IMAD.MOV.U32 R14, RZ, RZ, R5 ;  /* 0x000000ffff0e1224 */ /* 0x000fe200078e0005 */
[----:B------:R-:W-:Y:S01]  /*4400*/  @P1 SEL R18, R7, R18, P0 ;  /* 0x0000001207121207 */ /* 0x000fe20000000000 */
[----:B------:R-:W-:Y:S01]  /*4410*/  @P1 IMAD.MOV.U32 R15, RZ, RZ, R16 ;  /* 0x000000ffff0f1224 */ /* 0x000fe200078e0010 */
[----:B------:R-:W-:Y:S01]  /*4420*/  @P1 SEL R19, R6, R19, P0 ;  /* 0x0000001306131207 */ /* 0x000fe20000000000 */
[----:B------:R-:W-:Y:S01]  /*4430*/  IMAD.X R16, RZ, RZ, R21, P3 ;  /* 0x000000ffff107224 */ /* 0x000fe200018e0615 */
[----:B------:R-:W-:-:S03]  /*4440*/  ISETP.NE.AND P1, PT, R4, RZ, PT ;  /* 0x000000ff0400720c */ /* 0x000fc60003f25270 */
[----:B------:R-:W-:-:S14]  /*4450*/  DSETP.GEU.AND P2, PT, R14, R12, PT ;  /* 0x0000000c0e00722a */ /* 0x000fdc0003f4e000 */
[----:B------:R-:W-:-:S04]  /*4460*/  @P2 ISETP.GE.U32.AND P0, PT, R18, R17, PT ;  /* 0x000000111200220c */ /* 0x000fc80003f06070 */
[----:B------:R-:W-:-:S13]  /*4470*/  @P2 ISETP.GE.AND.EX P0, PT, R19, R16, PT, P0 ;  /* 0x000000101300220c */ /* 0x000fda0003f06300 */
[----:B------:R-:W-:-:S06]  /*4480*/  @P2 DSETP.LT.OR P0, PT, R12, R14, !P0 ;  /* 0x0000000e0c00222a */ /* 0x000fcc0004701400 */
[----:B------:R-:W-:Y:S02]  /*4490*/  @P2 FSEL R7, R14, R12, P0 ;  /* 0x0000000c0e072208 */ /* 0x000fe40000000000 */
[----:B------:R-:W-:Y:S01]  /*44a0*/  @P2 FSEL R14, R15, R13, P0 ;  /* 0x0000000d0f0e2208 */ /* 0x000fe20000000000 */
[----:B-1----:R-:W-:Y:S06]  /*44b0*/  @P1 BRA `(.L_x_722) ;  /* 0x0000000000201947 */ /* 0x002fec0003800000 */
[----:B------:R-:W-:-:S06]  /*44c0*/  IMAD.MOV.U32 R5, RZ, RZ, 0x500 ;  /* 0x00000500ff057424 */ /* 0x000fcc00078e00ff */
[----:B------:R-:W2:Y:S01]  /*44d0*/  ATOMG.E.ADD.STRONG.GPU PT, R5, desc[UR10][R8.64], R5 ;  /* 0x80000005080579a8 */ /* 0x000ea200081ef10a */
[----:B------:R-:W1:Y:S01]  /*44e0*/  S2UR UR5, SR_CgaCtaId ;  /* 0x00000000000579c3 */ /* 0x000e620000008800 */
[----:B------:R-:W-:Y:S02]  /*44f0*/  UMOV UR4, 0x400 ;  /* 0x0000040000047882 */ /* 0x000fe40000000000 */
[----:B-1----:R-:W-:-:S06]  /*4500*/  ULEA UR4, UR5, UR4, 0x18 ;  /* 0x0000000405047291 */ /* 0x002fcc000f8ec0ff */
[----:B------:R-:W-:Y:S02]  /*4510*/  IMAD.U32 R11, RZ, RZ, UR4 ;  /* 0x00000004ff0b7e24 */ /* 0x000fe4000f8e00ff */
[----:B--2---:R-:W-:-:S05]  /*4520*/  VIADD R6, R5, UR6 ;  /* 0x0000000605067c36 */ /* 0x004fca0008000000 */
[----:B------:R1:W-:Y:S02]  /*4530*/  STS [R11+0x98], R6 ;  /* 0x000098060b007388 */ /* 0x0003e40000000800 */
.L_x_722:
[----:B0-----:R-:W-:Y:S05]  /*4540*/  BSYNC.RECONVERGENT B2 ;  /* 0x0000000000027941 */ /* 0x001fea0003800200 */
.L_x_721:
[----:B------:R-:W-:Y:S01]  /*4550*/  BAR.SYNC.DEFER_BLOCKING 0x0 ;  /* 0x0000000000007b1d */ /* 0x000fe20000010000 */
[----:B------:R-:W-:Y:S01]  /*4560*/  @P2 IMAD.MOV.U32 R12, RZ, RZ, R7 ;  /* 0x000000ffff0c2224 */ /* 0x000fe200078e0007 */
[----:B-1----:R-:W-:Y:S01]  /*4570*/  IADD3 R6, P3, PT, R20, 0x400, RZ ;  /* 0x0000040014067810 */ /* 0x002fe20007f7e0ff */
[----:B------:R-:W-:Y:S01]  /*4580*/  @P2 IMAD.MOV.U32 R13, RZ, RZ, R14 ;  /* 0x000000ffff0d2224 */ /* 0x000fe200078e000e */
[----:B------:R-:W-:Y:S01]  /*4590*/  @P2 SEL R17, R18, R17, P0 ;  /* 0x0000001112112207 */ /* 0x000fe20000000000 */
[----:B------:R-:W-:Y:S01]  /*45a0*/  IMAD.U32 R7, RZ, RZ, UR7 ;  /* 0x00000007ff077e24 */ /* 0x000fe2000f8e00ff */
[----:B------:R-:W-:Y:S01]  /*45b0*/  @P2 SEL R16, R19, R16, P0 ;  /* 0x0000001013102207 */ /* 0x000fe20000000000 */
[----:B------:R-:W-:Y:S02]  /*45c0*/  IMAD.X R5, RZ, RZ, R21, P3 ;  /* 0x000000ffff057224 */ /* 0x000fe400018e0615 */
[----:B-----5:R-:W-:-:S14]  /*45d0*/  DSETP.GEU.AND P1, PT, R12, R2, PT ;  /* 0x000000020c00722a */ /* 0x020fdc0003f2e000 */
[----:B------:R-:W-:Y:S01]  /*45e0*/  @P1 ISETP.GE.U32.AND P0, PT, R17, R6, PT ;  /* 0x000000061100120c */ /* 0x000fe20003f06070 */
[----:B------:R-:W0:Y:S03]  /*45f0*/  LDS R10, [R11+0x98] ;  /* 0x000098000b0a7984 */ /* 0x000e260000000800 */
[----:B------:R-:W-:-:S13]  /*4600*/  @P1 ISETP.GE.AND.EX P0, PT, R16, R5, PT, P0 ;  /* 0x000000051000120c */ /* 0x000fda0003f06300 */
[----:B------:R-:W-:-:S06]  /*4610*/  @P1 DSETP.LT.OR P0, PT, R2, R12, !P0 ;  /* 0x0000000c0200122a */ /* 0x000fcc0004701400 */
[----:B------:R-:W-:Y:S02]  /*4620*/  @P1 FSEL R14, R12, R2, P0 ;  /* 0x000000020c0e1208 */ /* 0x000fe40000000000 */
[----:B------:R-:W-:Y:S02]  /*4630*/  @P1 FSEL R13, R13, R3, P0 ;  /* 0x000000030d0d1208 */ /* 0x000fe40000000000 */
[----:B------:R-:W-:Y:S01]  /*4640*/  @P1 SEL R6, R17, R6, P0 ;  /* 0x0000000611061207 */ /* 0x000fe20000000000 */
[----:B------:R-:W-:Y:S01]  /*4650*/  @P1 IMAD.MOV.U32 R2, RZ, RZ, R14 ;  /* 0x000000ffff021224 */ /* 0x000fe200078e000e */
[----:B------:R-:W-:Y:S01]  /*4660*/  @P1 SEL R5, R16, R5, P0 ;  /* 0x0000000510051207 */ /* 0x000fe20000000000 */
[----:B------:R-:W-:-:S03]  /*4670*/  @P1 IMAD.MOV.U32 R3, RZ, RZ, R13 ;  /* 0x000000ffff031224 */ /* 0x000fc600078e000d */
[----:B------:R-:W-:Y:S01]  /*4680*/  MOV R20, R2 ;  /* 0x0000000200147202 */ /* 0x000fe20000000f00 */
[----:B------:R-:W-:Y:S02]  /*4690*/  IMAD.MOV.U32 R21, RZ, RZ, R3 ;  /* 0x000000ffff157224 */ /* 0x000fe400078e0003 */
[----:B0-----:R-:W-:-:S05]  /*46a0*/  VIADD R12, R10, 0x500 ;  /* 0x000005000a0c7836 */ /* 0x001fca0000000000 */
[----:B------:R-:W-:-:S13]  /*46b0*/  ISETP.GT.AND P0, PT, R12, R7, PT ;  /* 0x000000070c00720c */ /* 0x000fda0003f04270 */
[----:B------:R-:W-:Y:S05]  /*46c0*/  @!P0 BRA `(.L_x_723) ;  /* 0xfffffff800808947 */ /* 0x000fea000383ffff */
[----:B------:R-:W-:Y:S05]  /*46d0*/  BSYNC.RECONVERGENT B1 ;  /* 0x0000000000017941 */ /* 0x000fea0003800200 */
.L_x_720:
[----:B------:R-:W-:Y:S01]  /*46e0*/  ISETP.GE.AND P0, PT, R10, R7, PT ;  /* 0x000000070a00720c */ /* 0x000fe20003f06270 */
[----:B------:R-:W0:Y:S01]  /*46f0*/  LDCU.64 UR6, c[0x0][0x388] ;  /* 0x00007100ff0677ac */ /* 0x000e220008000a00 */
[----:B------:R-:W-:Y:S01]  /*4700*/  BSSY.RECONVERGENT B1, `(.L_x_717) ;  /* 0x00000ac000017945 */ /* 0x000fe20003800200 */
[----:B------:R-:W1:Y:S10]  /*4710*/  LDCU.64 UR4, c[0x0][0x388] ;  /* 0x00007100ff0477ac */ /* 0x000e740008000a00 */
        /* <DEDUP_REMOVED lines=11> */
[----:B------:R-:W2:Y:S01]  /*47d0*/  LDC.64 R12, c[0x0][0x380] ;  /* 0x0000e000ff0c7b82 */ /* 0x000ea20000000a00 */
[----:B------:R-:W-:Y:S01]  /*47e0*/  LEA.HI R7, R18, 0x1, RZ, 0x18 ;  /* 0x0000000112077811 */ /* 0x000fe200078fc0ff */
[----:B------:R-:W-:-:S03]  /*47f0*/  IMAD.IADD R11, R4, 0x1, R10 ;  /* 0x00000001040b7824 */ /* 0x000fc600078e020a */
[----:B------:R-:W-:Y:S01]  /*4800*/  LOP3.LUT R8, R7, 0x3, RZ, 0xc0, !PT ;  /* 0x0000000307087812 */ /* 0x000fe200078ec0ff */
[----:B------:R-:W-:-:S04]  /*4810*/  IMAD.MOV.U32 R7, RZ, RZ, R4 ;  /* 0x000000ffff077224 */ /* 0x000fc800078e0004 */
[----:B------:R-:W-:-:S07]  /*4820*/  IMAD.MOV R8, RZ, RZ, -R8 ;  /* 0x000000ffff087224 */ /* 0x000fce00078e0a08 */
.L_x_729:
[----:B--2---:R-:W-:-:S06]  /*4830*/  IMAD.WIDE R14, R11, 0x8, R12 ;  /* 0x000000080b0e7825 */ /* 0x004fcc00078e020c */
[----:B------:R-:W2:Y:S01]  /*4840*/  LDG.E.64 R14, desc[UR10][R14.64] ;  /* 0x0000000a0e0e7981 */ /* 0x000ea2000c1e1b00 */
[C---:B-1----:R-:W-:Y:S01]  /*4850*/  IADD3 R19, P1, PT, R11.reuse, UR4, RZ ;  /* 0x000000040b137c10 */ /* 0x042fe2000ff3e0ff */
[----:B------:R-:W-:Y:S01]  /*4860*/  VIADD R8, R8, 0x1 ;  /* 0x0000000108087836 */ /* 0x000fe20000000000 */
[----:B------:R-:W-:Y:S01]  /*4870*/  BSSY.RECONVERGENT B3, `(.L_x_727) ;  /* 0x000001b000037945 */ /* 0x000fe20003800200 */
[----:B------:R-:W-:Y:S01]  /*4880*/  IMAD.MOV.U32 R22, RZ, RZ, R6 ;  /* 0x000000ffff167224 */ /* 0x000fe200078e0006 */
[----:B------:R-:W-:Y:S01]  /*4890*/  LEA.HI.X.SX32 R20, R11, UR5, 0x1, P1 ;  /* 0x000000050b147c11 */ /* 0x000fe200088f0eff */
[----:B------:R-:W-:Y:S01]  /*48a0*/  IMAD.MOV.U32 R21, RZ, RZ, R5 ;  /* 0x000000ffff157224 */ /* 0x000fe200078e0005 */
[----:B------:R-:W-:Y:S01]  /*48b0*/  ISETP.NE.AND P2, PT, R8, RZ, PT ;  /* 0x000000ff0800720c */ /* 0x000fe20003f45270 */
[----:B------:R-:W-:Y:S02]  /*48c0*/  IMAD.MOV.U32 R16, RZ, RZ, R2 ;  /* 0x000000ffff107224 */ /* 0x000fe400078e0002 */
        /* <DEDUP_REMOVED lines=21> */
.L_x_728:
[----:B0-----:R-:W-:Y:S05]  /*4a20*/  BSYNC.RECONVERGENT B3 ;  /* 0x0000000000037941 */ /* 0x001fea0003800200 */
.L_x_727:
[----:B------:R-:W-:Y:S02]  /*4a30*/  VIADD R7, R7, 0x100 ;  /* 0x0000010007077836 */ /* 0x000fe40000000000 */
[----:B------:R-:W-:Y:S01]  /*4a40*/  VIADD R11, R11, 0x100 ;  /* 0x000001000b0b7836 */ /* 0x000fe20000000000 */
[----:B------:R-:W-:Y:S06]  /*4a50*/  @P2 BRA `(.L_x_729) ;  /* 0xfffffffc00742947 */ /* 0x000fec000383ffff */
.L_x_726:
[----:B01----:R-:W-:Y:S05]  /*4a60*/  BSYNC.RECONVERGENT B2 ;  /* 0x0000000000027941 */ /* 0x003fea0003800200 */
.L_x_725:
        /* <DEDUP_REMOVED lines=9> */
.L_x_738:
[----:B------:R-:W-:-:S05]  /*4b00*/  IMAD.WIDE R24, R23, 0x8, R10 ;  /* 0x0000000817187825 */ /* 0x000fca00078e020a */
[----:B------:R-:W2:Y:S04]  /*4b10*/  LDG.E.64 R20, desc[UR10][R24.64+-0x1000] ;  /* 0xfff0000a18147981 */ /* 0x000ea8000c1e1b00 */
[----:B------:R0:W5:Y:S04]  /*4b20*/  LDG.E.64 R16, desc[UR10][R24.64+-0x800] ;  /* 0xfff8000a18107981 */ /* 0x000168000c1e1b00 */
        /* <DEDUP_REMOVED lines=25> */
.L_x_731:
[----:B------:R-:W-:Y:S05]  /*4cc0*/  BSYNC.RECONVERGENT B2 ;  /* 0x0000000000027941 */ /* 0x000fea0003800200 */
.L_x_730:
[----:B-----5:R-:W-:Y:S01]  /*4cd0*/  DSETP.GEU.AND P0, PT, R18, R16, PT ;  /* 0x000000101200722a */ /* 0x020fe20003f0e000 */
[C---:B------:R-:W-:Y:S01]  /*4ce0*/  IADD3 R21, P1, PT, R27.reuse, UR6, RZ ;  /* 0x000000061b157c10 */ /* 0x040fe2000ff3e0ff */
[----:B------:R-:W-:Y:S01]  /*4cf0*/  BSSY.RECONVERGENT B2, `(.L_x_732) ;  /* 0x0000015000027945 */ /* 0x000fe20003800200 */
[----:B------:R-:W-:Y:S01]  /*4d00*/  MOV R2, R16 ;  /* 0x0000001000027202 */ /* 0x000fe20000000f00 */
[----:B------:R-:W-:Y:S01]  /*4d10*/  IMAD.MOV.U32 R3, RZ, RZ, R17 ;  /* 0x000000ffff037224 */ /* 0x000fe200078e0011 */
[----:B------:R-:W-:Y:S01]  /*4d20*/  LEA.HI.X.SX32 R25, R27, UR7, 0x1, P1 ;  /* 0x000000071b197c11 */ /* 0x000fe200088f0eff */
[----:B------:R-:W-:-:S04]  /*4d30*/  IMAD.MOV.U32 R5, RZ, RZ, R21 ;  /* 0x000000ffff057224 */ /* 0x000fc800078e0015 */
        /* <DEDUP_REMOVED lines=16> */
.L_x_733:
[----:B------:R-:W-:Y:S05]  /*4e40*/  BSYNC.RECONVERGENT B2 ;  /* 0x0000000000027941 */ /* 0x000fea0003800200 */
.L_x_732:
        /* <DEDUP_REMOVED lines=24> */
.L_x_735:
[----:B------:R-:W-:Y:S05]  /*4fd0*/  BSYNC.RECONVERGENT B2 ;  /* 0x0000000000027941 */ /* 0x000fea0003800200 */
.L_x_734:
        /* <DEDUP_REMOVED lines=22> */
.L_x_737:
[----:B------:R-:W-:Y:S05]  /*5140*/  BSYNC.RECONVERGENT B2 ;  /* 0x0000000000027941 */ /* 0x000fea0003800200 */
.L_x_736:
[----:B------:R-:W-:Y:S02]  /*5150*/  VIADD R7, R7, 0x400 ;  /* 0x0000040007077836 */ /* 0x000fe40000000000 */
[----:B------:R-:W-:Y:S02]  /*5160*/  VIADD R27, R27, 0x400 ;  /* 0x000004001b1b7836 */ /* 0x000fe40000000000 */
[----:B------:R-:W-:Y:S01]  /*5170*/  VIADD R26, R26, 0x400 ;  /* 0x000004001a1a7836 */ /* 0x000fe20000000000 */
[----:B------:R-:W-:Y:S01]  /*5180*/  ISETP.GE.AND P0, PT, R7, R9, PT ;  /* 0x000000090700720c */ /* 0x000fe20003f06270 */
[----:B------:R-:W-:Y:S02]  /*5190*/  VIADD R22, R22, 0x400 ;  /* 0x0000040016167836 */ /* 0x000fe40000000000 */
[----:B------:R-:W-:-:S10]  /*51a0*/  VIADD R23, R23, 0x400 ;  /* 0x0000040017177836 */ /* 0x000fd40000000000 */
[----:B------:R-:W-:Y:S05]  /*51b0*/  @!P0 BRA `(.L_x_738) ;  /* 0xfffffff800508947 */ /* 0x000fea000383ffff */
.L_x_724:
[----:B01----:R-:W-:Y:S05]  /*51c0*/  BSYNC.RECONVERGENT B1 ;  /* 0x0000000000017941 */ /* 0x003fea0003800200 */
.L_x_717:
        /* <DEDUP_REMOVED lines=32> */
.L_x_740:
[----:B------:R-:W-:Y:S05]  /*53d0*/  BSYNC.RECONVERGENT B1 ;  /* 0x0000000000017941 */ /* 0x000fea0003800200 */
.L_x_739:
        /* <DEDUP_REMOVED lines=31> */
.L_x_742:
[----:B------:R-:W-:Y:S05]  /*55d0*/  BSYNC.RECONVERGENT B1 ;  /* 0x0000000000017941 */ /* 0x000fea0003800200 */
.L_x_741:
[----:B------:R-:W-:Y:S01]  /*55e0*/  ISETP.GT.AND P0, PT, R14, 0x1b, PT ;  /* 0x0000001b0e00780c */ /* 0x000fe20003f04270 */
[----:B0-----:R0:W0:Y:S01]  /*55f0*/  SHFL.DOWN PT, R8, R2, 0x4, 0x1f ;  /* 0x08801f0002087f89 */ /* 0x00102200000e0000 */
[----:B------:R-:W-:Y:S01]  /*5600*/  BSSY.RECONVERGENT B1, `(.L_x_743) ;  /* 0x000001d000017945 */ /* 0x000fe20003800200 */
[----:B---3--:R-:W-:Y:S02]  /*5610*/  IMAD.MOV.U32 R11, RZ, RZ, R5 ;  /* 0x000000ffff0b7224 */ /* 0x008fe400078e0005 */
[----:B------:R3:W0:Y:S01]  /*5620*/  SHFL.DOWN PT, R9, R3, 0x4, 0x1f ;  /* 0x08801f0003097f89 */ /* 0x00062200000e0000 */
[----:B------:R-:W-:Y:S02]  /*5630*/  IMAD.MOV.U32 R12, RZ, RZ, R10 ;  /* 0x000000ffff0c7224 */ /* 0x000fe400078e000a */
[----:B-1----:R-:W-:Y:S01]  /*5640*/  IMAD.MOV.U32 R6, RZ, RZ, R2 ;  /* 0x000000ffff067224 */ /* 0x002fe200078e0002 */
[----:B----4-:R3:W1:Y:S01]  /*5650*/  SHFL.DOWN PT, R16, R5, 0x4, 0x1f ;  /* 0x08801f0005107f89 */ /* 0x01066200000e0000 */
[----:B--2---:R-:W-:-:S03]  /*5660*/  IMAD.MOV.U32 R7, RZ, RZ, R3 ;  /* 0x000000ffff077224 */ /* 0x004fc600078e0003 */
[----:B------:R3:W2:Y:S01]  /*5670*/  SHFL.DOWN PT, R13, R10, 0x4, 0x1f ;  /* 0x08801f000a0d7f89 */ /* 0x0006a200000e0000 */
[----:B------:R-:W-:Y:S05]  /*5680*/  @P0 BRA `(.L_x_744) ;  /* 0x0000000000500947 */ /* 0x000fea0003800000 */
[----:B0-----:R-:W-:Y:S01]  /*5690*/  DSETP.GEU.AND P0, PT, R2, R8, PT ;  /* 0x000000080200722a */ /* 0x001fe20003f0e000 */
[----:B-1----:R-:W-:Y:S02]  /*56a0*/  IMAD.MOV.U32 R11, RZ, RZ, R16 ;  /* 0x000000ffff0b7224 */ /* 0x002fe400078e0010 */
        /* <DEDUP_REMOVED lines=18> */
.L_x_744:
[----:B------:R-:W-:Y:S05]  /*57d0*/  BSYNC.RECONVERGENT B1 ;  /* 0x0000000000017941 */ /* 0x000fea0003800200 */
.L_x_743:
[----:B------:R-:W-:Y:S01]  /*57e0*/  ISETP.GT.AND P0, PT, R14, 0x17, PT ;  /* 0x000000170e00780c */ /* 0x000fe20003f04270 */
[----:B0-----:R0:W4:Y:S01]  /*57f0*/  SHFL.DOWN PT, R8, R6, 0x8, 0x1f ;  /* 0x09001f0006087f89 */ /* 0x00112200000e0000 */
[----:B------:R-:W-:Y:S01]  /*5800*/  BSSY.RECONVERGENT B1, `(.L_x_745) ;  /* 0x000001d000017945 */ /* 0x000fe20003800200 */
[----:B---3--:R-:W-:Y:S02]  /*5810*/  IMAD.MOV.U32 R5, RZ, RZ, R11 ;  /* 0x000000ffff057224 */ /* 0x008fe400078e000b */
[----:B------:R0:W3:Y:S01]  /*5820*/  SHFL.DOWN PT, R9, R7, 0x8, 0x1f ;  /* 0x09001f0007097f89 */ /* 0x0000e200000e0000 */
[----:B------:R-:W-:Y:S02]  /*5830*/  IMAD.MOV.U32 R10, RZ, RZ, R12 ;  /* 0x000000ffff0a7224 */ /* 0x000fe400078e000c */
[----:B------:R-:W-:Y:S01]  /*5840*/  IMAD.MOV.U32 R2, RZ, RZ, R6 ;  /* 0x000000ffff027224 */ /* 0x000fe200078e0006 */
[----:B-1----:R0:W1:Y:S01]  /*5850*/  SHFL.DOWN PT, R16, R11, 0x8, 0x1f ;  /* 0x09001f000b107f89 */ /* 0x00206200000e0000 */
[----:B------:R-:W-:-:S03]  /*5860*/  IMAD.MOV.U32 R3, RZ, RZ, R7 ;  /* 0x000000ffff037224 */ /* 0x000fc600078e0007 */
[----:B--2---:R0:W2:Y:S01]  /*5870*/  SHFL.DOWN PT, R13, R12, 0x8, 0x1f ;  /* 0x09001f000c0d7f89 */ /* 0x0040a200000e0000 */
[----:B------:R-:W-:Y:S05]  /*5880*/  @P0 BRA `(.L_x_746) ;  /* 0x0000000000500947 */ /* 0x000fea0003800000 */
[----:B---34-:R-:W-:Y:S01]  /*5890*/  DSETP.GEU.AND P0, PT, R6, R8, PT ;  /* 0x000000080600722a */ /* 0x018fe20003f0e000 */
[----:B-1----:R-:W-:Y:S02]  /*58a0*/  IMAD.MOV.U32 R5, RZ, RZ, R16 ;  /* 0x000000ffff057224 */ /* 0x002fe400078e0010 */
[----:B--2---:R-:W-:Y:S02]  /*58b0*/  IMAD.MOV.U32 R10, RZ, RZ, R13 ;  /* 0x000000ffff0a7224 */ /* 0x004fe400078e000d */
        /* <DEDUP_REMOVED lines=17> */
.L_x_746:
[----:B------:R-:W-:Y:S05]  /*59d0*/  BSYNC.RECONVERGENT B1 ;  /* 0x0000000000017941 */ /* 0x000fea0003800200 */
.L_x_745:
[----:B------:R-:W-:Y:S01]  /*59e0*/  ISETP.GT.AND P0, PT, R14, 0xf, PT ;  /* 0x0000000f0e00780c */ /* 0x000fe20003f04270 */
[----:B0-----:R0:W0:Y:S01]  /*59f0*/  SHFL.DOWN PT, R6, R2, 0x10, 0x1f ;  /* 0x0a001f0002067f89 */ /* 0x00102200000e0000 */
[----:B------:R-:W-:Y:S01]  /*5a00*/  BSSY.RECONVERGENT B1, `(.L_x_747) ;  /* 0x000001d000017945 */ /* 0x000fe20003800200 */
[----:B------:R-:W-:Y:S02]  /*5a10*/  IMAD.MOV.U32 R17, RZ, RZ, R5 ;  /* 0x000000ffff117224 */ /* 0x000fe400078e0005 */
[----:B------:R0:W0:Y:S01]  /*5a20*/  SHFL.DOWN PT, R7, R3, 0x10, 0x1f ;  /* 0x0a001f0003077f89 */ /* 0x00002200000e0000 */
[----:B------:R-:W-:Y:S02]  /*5a30*/  IMAD.MOV.U32 R19, RZ, RZ, R10 ;  /* 0x000000ffff137224 */ /* 0x000fe400078e000a */
[----:B------:R-:W-:Y:S01]  /*5a40*/  IMAD.MOV.U32 R12, RZ, RZ, R2 ;  /* 0x000000ffff0c7224 */ /* 0x000fe200078e0002 */
[----:B----4-:R4:W0:Y:S01]  /*5a50*/  SHFL.DOWN PT, R8, R5, 0x10, 0x1f ;  /* 0x0a001f0005087f89 */ /* 0x01082200000e0000 */
[----:B--2---:R-:W-:-:S03]  /*5a60*/  IMAD.MOV.U32 R13, RZ, RZ, R3 ;  /* 0x000000ffff0d7224 */ /* 0x004fc600078e0003 */
[----:B---3--:R4:W2:Y:S01]  /*5a70*/  SHFL.DOWN PT, R9, R10, 0x10, 0x1f ;  /* 0x0a001f000a097f89 */ /* 0x0088a200000e0000 */
[----:B------:R-:W-:Y:S05]  /*5a80*/  @P0 BRA `(.L_x_748) ;  /* 0x0000000000500947 */ /* 0x000fea0003800000 */
[----:B0-----:R-:W-:Y:S01]  /*5a90*/  DSETP.GEU.AND P0, PT, R2, R6, PT ;  /* 0x000000060200722a */ /* 0x001fe20003f0e000 */
[----:B------:R-:W-:Y:S02]  /*5aa0*/  IMAD.MOV.U32 R17, RZ, RZ, R8 ;  /* 0x000000ffff117224 */ /* 0x000fe400078e0008 */
        /* <DEDUP_REMOVED lines=18> */
.L_x_748:
[----:B------:R-:W-:Y:S05]  /*5bd0*/  BSYNC.RECONVERGENT B1 ;  /* 0x0000000000017941 */ /* 0x000fea0003800200 */
.L_x_747:
[----:B------:R-:W-:Y:S01]  /*5be0*/  ISETP.NE.AND P0, PT, R14, RZ, PT ;  /* 0x000000ff0e00720c */ /* 0x000fe20003f05270 */
[----:B------:R-:W-:-:S12]  /*5bf0*/  BSSY.RECONVERGENT B1, `(.L_x_749) ;  /* 0x000000b000017945 */ /* 0x000fd80003800200 */
[----:B------:R-:W-:Y:S05]  /*5c00*/  @P0 BRA `(.L_x_750) ;  /* 0x0000000000240947 */ /* 0x000fea0003800000 */
[----:B0-----:R-:W0:Y:S01]  /*5c10*/  S2R R6, SR_CgaCtaId ;  /* 0x0000000000067919 */ /* 0x001e220000008800 */
[----:B------:R-:W-:Y:S01]  /*5c20*/  MOV R3, 0x400 ;  /* 0x0000040000037802 */ /* 0x000fe20000000f00 */
[----:B------:R-:W-:Y:S01]  /*5c30*/  IMAD.MOV.U32 R18, RZ, RZ, R17 ;  /* 0x000000ffff127224 */ /* 0x000fe200078e0011 */
[----:B------:R-:W-:-:S04]  /*5c40*/  SHF.R.U32.HI R2, RZ, 0x1, R4 ;  /* 0x00000001ff027819 */ /* 0x000fc80000011604 */
[----:B------:R-:W-:Y:S02]  /*5c50*/  LOP3.LUT R2, R2, 0x1f0, RZ, 0xc0, !PT ;  /* 0x000001f002027812 */ /* 0x000fe400078ec0ff */
[----:B0-----:R-:W-:-:S05]  /*5c60*/  LEA R3, R6, R3, 0x18 ;  /* 0x0000000306037211 */ /* 0x001fca00078ec0ff */
[----:B------:R-:W-:-:S05]  /*5c70*/  IMAD.IADD R3, R2, 0x1, R3 ;  /* 0x0000000102037824 */ /* 0x000fca00078e0203 */
[----:B------:R3:W-:Y:S04]  /*5c80*/  STS.64 [R3+0x10], R18 ;  /* 0x0000101203007388 */ /* 0x0007e80000000a00 */
[----:B------:R3:W-:Y:S02]  /*5c90*/  STS.64 [R3+0x8], R12 ;  /* 0x0000080c03007388 */ /* 0x0007e40000000a00 */
.L_x_750:
[----:B------:R-:W-:Y:S05]  /*5ca0*/  BSYNC.RECONVERGENT B1 ;  /* 0x0000000000017941 */ /* 0x000fea0003800200 */
.L_x_749:
[----:B------:R-:W-:Y:S01]  /*5cb0*/  BAR.SYNC.DEFER_BLOCKING 0x0 ;  /* 0x0000000000007b1d */ /* 0x000fe20000010000 */
[----:B------:R-:W-:-:S13]  /*5cc0*/  ISETP.NE.AND P1, PT, R4, RZ, PT ;  /* 0x000000ff0400720c */ /* 0x000fda0003f25270 */
[----:B------:R-:W-:Y:S05]  /*5cd0*/  @P1 BRA `(.L_x_678) ;  /* 0x00000008008c1947 */ /* 0x000fea0003800000 */
[----:B0--3--:R-:W0:Y:S01]  /*5ce0*/  S2R R3, SR_CgaCtaId ;  /* 0x0000000000037919 */ /* 0x009e220000008800 */
[----:B------:R-:W-:Y:S01]  /*5cf0*/  MOV R2, 0x400 ;  /* 0x0000040000027802 */ /* 0x000fe20000000f00 */
[----:B------:R-:W-:Y:S03]  /*5d00*/  BSSY.RECONVERGENT B1, `(.L_x_751) ;  /* 0x000001a000017945 */ /* 0x000fe60003800200 */
[----:B0-----:R-:W-:-:S05]  /*5d10*/  LEA R30, R3, R2, 0x18 ;  /* 0x00000002031e7211 */ /* 0x001fca00078ec0ff */
[----:B------:R-:W0:Y:S04]  /*5d20*/  LDS.64 R14, [R30+0x18] ;  /* 0x000018001e0e7984 */ /* 0x000e280000000a00 */
[----:B----4-:R-:W3:Y:S04]  /*5d30*/  LDS.128 R4, [R30+0x20] ;  /* 0x000020001e047984 */ /* 0x010ee80000000c00 */
[----:B------:R4:W1:Y:S04]  /*5d40*/  LDS.64 R28, [R30+0x80] ;  /* 0x000080001e1c7984 */ /* 0x0008680000000a00 */
[----:B--2---:R4:W2:Y:S01]  /*5d50*/  LDS.128 R8, [R30+0x30] ;  /* 0x000030001e087984 */ /* 0x0048a20000000c00 */
[----:B0-----:R-:W-:Y:S01]  /*5d60*/  DSETP.GEU.AND P0, PT, R12, R14, PT ;  /* 0x0000000e0c00722a */ /* 0x001fe20003f0e000 */
[----:B------:R-:W-:-:S02]  /*5d70*/  IMAD.MOV.U32 R2, RZ, RZ, R14 ;  /* 0x000000ffff027224 */ /* 0x000fc400078e000e */
[----:B------:R-:W-:Y:S02]  /*5d80*/  IMAD.MOV.U32 R3, RZ, RZ, R15 ;  /* 0x000000ffff037224 */ /* 0x000fe400078e000f */
[----:B---3--:R-:W-:Y:S02]  /*5d90*/  IMAD.MOV.U32 R31, RZ, RZ, R4 ;  /* 0x000000ffff1f7224 */ /* 0x008fe400078e0004 */
[----:B------:R-:W-:-:S07]  /*5da0*/  IMAD.MOV.U32 R33, RZ, RZ, R5 ;  /* 0x000000ffff217224 */ /* 0x000fce00078e0005 */
[----:B-12-4-:R-:W-:Y:S05]  /*5db0*/  @!P0 BRA `(.L_x_752) ;  /* 0x0000000000388947 */ /* 0x016fea0003800000 */
        /* <DEDUP_REMOVED lines=14> */
.L_x_752:
[----:B------:R-:W-:Y:S05]  /*5ea0*/  BSYNC.RECONVERGENT B1 ;  /* 0x0000000000017941 */ /* 0x000fea0003800200 */
.L_x_751:
[----:B------:R0:W1:Y:S01]  /*5eb0*/  LDS.128 R16, [R30+0x40] ;  /* 0x000040001e107984 */ /* 0x0000620000000c00 */
[----:B------:R-:W-:Y:S01]  /*5ec0*/  DSETP.GEU.AND P0, PT, R2, R6, PT ;  /* 0x000000060200722a */ /* 0x000fe20003f0e000 */
[----:B------:R-:W-:Y:S01]  /*5ed0*/  BSSY.RECONVERGENT B1, `(.L_x_753) ;  /* 0x0000017000017945 */ /* 0x000fe20003800200 */
[----:B------:R-:W-:Y:S01]  /*5ee0*/  IMAD.MOV.U32 R35, RZ, RZ, R8 ;  /* 0x000000ffff237224 */ /* 0x000fe200078e0008 */
[----:B------:R0:W2:Y:S01]  /*5ef0*/  LDS.128 R20, [R30+0x50] ;  /* 0x000050001e147984 */ /* 0x0000a20000000c00 */
        /* <DEDUP_REMOVED lines=20> */
.L_x_754:
[----:B------:R-:W-:Y:S05]  /*6040*/  BSYNC.RECONVERGENT B1 ;  /* 0x0000000000017941 */ /* 0x000fea0003800200 */
.L_x_753:
        /* <DEDUP_REMOVED lines=21> */
.L_x_756:
[----:B------:R-:W-:Y:S05]  /*61a0*/  BSYNC.RECONVERGENT B1 ;  /* 0x0000000000017941 */ /* 0x000fea0003800200 */
.L_x_755:
        /* <DEDUP_REMOVED lines=21> */
.L_x_758:
[----:B------:R-:W-:Y:S05]  /*6300*/  BSYNC.RECONVERGENT B1 ;  /* 0x0000000000017941 */ /* 0x000fea0003800200 */
.L_x_757:
        /* <DEDUP_REMOVED lines=21> */
.L_x_760:
[----:B------:R-:W-:Y:S05]  /*6460*/  BSYNC.RECONVERGENT B1 ;  /* 0x0000000000017941 */ /* 0x000fea0003800200 */
.L_x_759:
        /* <DEDUP_REMOVED lines=21> */
.L_x_762:
[----:B------:R-:W-:Y:S05]  /*65c0*/  BSYNC.RECONVERGENT B1 ;  /* 0x0000000000017941 */ /* 0x000fea0003800200 */
.L_x_761:
        /* <DEDUP_REMOVED lines=20> */
.L_x_678:
[----:B------:R-:W-:Y:S05]  /*6710*/  BSYNC.RECONVERGENT B0 ;  /* 0x0000000000007941 */ /* 0x000fea0003800200 */
.L_x_645:
[----:B------:R-:W-:Y:S05]  /*6720*/  @P1 EXIT ;  /* 0x000000000000194d */ /* 0x000fea0003800000 */
[----:B0123--:R-:W0:Y:S01]  /*6730*/  LDC.64 R2, c[0x0][0x390] ;  /* 0x0000e400ff027b82 */ /* 0x00fe220000000a00 */
[----:B------:R-:W-:Y:S02]  /*6740*/  IMAD.MOV.U32 R18, RZ, RZ, R17 ;  /* 0x000000ffff127224 */ /* 0x000fe400078e0011 */
[----:B0-----:R-:W-:-:S05]  /*6750*/  IMAD.WIDE.U32 R2, R0, 0x10, R2 ;  /* 0x0000001000027825 */ /* 0x001fca00078e0002 */
[----:B------:R-:W-:Y:S04]  /*6760*/  STG.E.64 desc[UR10][R2.64], R12 ;  /* 0x0000000c02007986 */ /* 0x000fe8000c101b0a */
[----:B------:R-:W-:Y:S01]  /*6770*/  STG.E.64 desc[UR10][R2.64+0x8], R18 ;  /* 0x0000081202007986 */ /* 0x000fe2000c101b0a */
[----:B------:R-:W-:Y:S05]  /*6780*/  EXIT ;  /* 0x000000000000794d */ /* 0x000fea0003800000 */
.L_x_763:
        /* <DEDUP_REMOVED lines=15> */
.L_x_1703:


//--------------------- .text._ZN6thrust24THRUST_300001_SM_1000_NS8cuda_cub4core6detail13_kernel_agentINS1_8__reduce11ReduceAgentINS0_12zip_iteratorIN4cuda3std3__45tupleIJNS0_6detail15normal_iteratorINS0_10device_ptrIdEEEENS0_17counting_iteratorIlNS0_11use_defaultESI_SI_EEEEEEEPNSB_IJdlEEESM_iNS1_9__extrema9arg_max_fIdlNSA_4lessIdEEEEEEJSL_SN_iSS_EEEvDpT0_ --------------------------
	.section	.text._ZN6thrust24THRUST_300001_SM_1000_NS8cuda_cub4core6detail13_kernel_agentINS1_8__reduce11ReduceAgentINS0_12zip_iteratorIN4cuda3std3__45tupleIJNS0_6detail15normal_iteratorINS0_10device_ptrIdEEEENS0_17counting_iteratorIlNS0_11use_defaultESI_SI_EEEEEEEPNSB_IJdlEEESM_iNS1_9__extrema9arg_max_fIdlNSA_4lessIdEEEEEEJSL_SN_iSS_EEEvDpT0_,"ax",@progbits
	.align	128
        .global         _ZN6thrust24THRUST_300001_SM_1000_NS8cuda_cub4core6detail13_kernel_agentINS1_8__reduce11ReduceAgentINS0_12zip_iteratorIN4cuda3std3__45tupleIJNS0_6detail15normal_iteratorINS0_10device_ptrIdEEEENS0_17counting_iteratorIlNS0_11use_defaultESI_SI_EEEEEEEPNSB_IJdlEEESM_iNS1_9__extrema9arg_max_fIdlNSA_4lessIdEEEEEEJSL_SN_iSS_EEEvDpT0_
        .type           _ZN6thrust24THRUST_300001_SM_1000_NS8cuda_cub4core6detail13_kernel_agentINS1_8__reduce11ReduceAgentINS0_12zip_iteratorIN4cuda3std3__45tupleIJNS0_6detail15normal_iteratorINS0_10device_ptrIdEEEENS0_17counting_iteratorIlNS0_11use_defaultESI_SI_EEEEEEEPNSB_IJdlEEESM_iNS1_9__extrema9arg_max_fIdlNSA_4lessIdEEEEEEJSL_SN_iSS_EEEvDpT0_,@function
        .size           _ZN6thrust24THRUST_300001_SM_1000_NS8cuda_cub4core6detail13_kernel_agentINS1_8__reduce11ReduceAgentINS0_12zip_iteratorIN4cuda3std3__45tupleIJNS0_6detail15normal_iteratorINS0_10device_ptrIdEEEENS0_17counting_iteratorIlNS0_11use_defaultESI_SI_EEEEEEEPNSB_IJdlEEESM_iNS1_9__extrema9arg_max_fIdlNSA_4lessIdEEEEEEJSL_SN_iSS_EEEvDpT0_,(.L_x_1704 - _ZN6thrust24THRUST_300001_SM_1000_NS8cuda_cub4core6detail13_kernel_agentINS1_8__reduce11ReduceAgentINS0_12zip_iteratorIN4cuda3std3__45tupleIJNS0_6detail15normal_iteratorINS0_10device_ptrIdEEEENS0_17counting_iteratorIlNS0_11use_defaultESI_SI_EEEEEEEPNSB_IJdlEEESM_iNS1_9__extrema9arg_max_fIdlNSA_4lessIdEEEEEEJSL_SN_iSS_EEEvDpT0_)
        .other          _ZN6thrust24THRUST_300001_SM_1000_NS8cuda_cub4core6detail13_kernel_agentINS1_8__reduce11ReduceAgentINS0_12zip_iteratorIN4cuda3std3__45tupleIJNS0_6detail15normal_iteratorINS0_10device_ptrIdEEEENS0_17counting_iteratorIlNS0_11use_defaultESI_SI_EEEEEEEPNSB_IJdlEEESM_iNS1_9__extrema9arg_max_fIdlNSA_4lessIdEEEEEEJSL_SN_iSS_EEEvDpT0_,@"STO_CUDA_ENTRY STV_DEFAULT"
_ZN6thrust24THRUST_300001_SM_1000_NS8cuda_cub4core6detail13_kernel_agentINS1_8__reduce11ReduceAgentINS0_12zip_iteratorIN4cuda3std3__45tupleIJNS0_6detail15normal_iteratorINS0_10device_ptrIdEEEENS0_17counting_iteratorIlNS0_11use_defaultESI_SI_EEEEEEEPNSB_IJdlEEESM_iNS1_9__extrema9arg_max_fIdlNSA_4lessIdEEEEEEJSL_SN_iSS_EEEvDpT0_:
.text._ZN6thrust24THRUST_300001_SM_1000_NS8cuda_cub4core6detail13_kernel_agentINS1_8__reduce11ReduceAgentINS0_12zip_iteratorIN4cuda3std3__45tupleIJNS0_6detail15normal_iteratorINS0_10device_ptrIdEEEENS0_17counting_iteratorIlNS0_11use_defaultESI_SI_EEEEEEEPNSB_IJdlEEESM_iNS1_9__extrema9arg_max_fIdlNSA_4lessIdEEEEEEJSL_SN_iSS_EEEvDpT0_:
        /* <DEDUP_REMOVED lines=23> */
.L_x_767:
[----:B0-----:R-:W-:Y:S05]  /*0170*/  BSYNC.RECONVERGENT B1 ;  /* 0x0000000000017941 */ /* 0x001fea0003800200 */
.L_x_766:
        /* <DEDUP_REMOVED lines=19> */
.L_x_774:
        /* <DEDUP_REMOVED lines=31> */
.L_x_773:
[----:B------:R-:W-:Y:S05]  /*04a0*/  BSYNC.RECONVERGENT B3 ;  /* 0x0000000000037941 */ /* 0x000fea0003800200 */
.L_x_772:
[----:B------:R-:W-:Y:S01]  /*04b0*/  IADD3 R14, P0, PT, R14, 0x100, RZ ;  /* 0x000001000e0e7810 */ /* 0x000fe20007f1e0ff */
[----:B------:R-:W-:Y:S02]  /*04c0*/  VIADD R10, R10, 0x100 ;  /* 0x000001000a0a7836 */ /* 0x000fe40000000000 */
[----:B------:R-:W-:Y:S01]  /*04d0*/  IMAD.X R13, RZ, RZ, R13, P3 ;  /* 0x000000ffff0d7224 */ /* 0x000fe200018e060d */
[----:B------:R-:W-:Y:S01]  /*04e0*/  IADD3.X R15, PT, PT, RZ, R15, RZ, P0, !PT ;  /* 0x0000000fff0f7210 */ /* 0x000fe200007fe4ff */
[----:B------:R-:W-:Y:S08]  /*04f0*/  @P2 BRA `(.L_x_774) ;  /* 0xfffffffc006c2947 */ /* 0x000ff0000383ffff */
.L_x_771:
[----:B------:R-:W-:Y:S05]  /*0500*/  BSYNC.RECONVERGENT B2 ;  /* 0x0000000000027941 */ /* 0x000fea0003800200 */
.L_x_770:
[----:B------:R-:W-:-:S13]  /*0510*/  ISETP.GE.U32.AND P0, PT, R16, 0x300, PT ;  /* 0x000003001000780c */ /* 0x000fda0003f06070 */
[----:B------:R-:W-:Y:S05]  /*0520*/  @!P0 BRA `(.L_x_769) ;  /* 0x0000000400bc8947 */ /* 0x000fea0003800000 */
[----:B------:R-:W0:Y:S01]  /*0530*/  LDC.64 R4, c[0x0][0x380] ;  /* 0x0000e000ff047b82 */ /* 0x000e220000000a00 */
[----:B------:R-:W-:-:S07]  /*0540*/  VIADD R20, R10, 0x200 ;  /* 0x000002000a147836 */ /* 0x000fce0000000000 */
[----:B------:R-:W1:Y:S02]  /*0550*/  LDC.64 R6, c[0x0][0x388] ;  /* 0x0000e200ff067b82 */ /* 0x000e640000000a00 */
.L_x_783:
        /* <DEDUP_REMOVED lines=30> */
.L_x_776:
[----:B------:R-:W-:Y:S05]  /*0740*/  BSYNC.RECONVERGENT B2 ;  /* 0x0000000000027941 */ /* 0x000fea0003800200 */
.L_x_775:
        /* <DEDUP_REMOVED lines=23> */
.L_x_778:
[----:B------:R-:W-:Y:S05]  /*08c0*/  BSYNC.RECONVERGENT B2 ;  /* 0x0000000000027941 */ /* 0x000fea0003800200 */
.L_x_777:
        /* <DEDUP_REMOVED lines=25> */
.L_x_780:
[----:B------:R-:W-:Y:S05]  /*0a60*/  BSYNC.RECONVERGENT B2 ;  /* 0x0000000000027941 */ /* 0x000fea0003800200 */
.L_x_779:
        /* <DEDUP_REMOVED lines=22> */
.L_x_782:
[----:B------:R-:W-:Y:S05]  /*0bd0*/  BSYNC.RECONVERGENT B2 ;  /* 0x0000000000027941 */ /* 0x000fea0003800200 */
.L_x_781:
[C---:B------:R-:W-:Y:S02]  /*0be0*/  VIADD R10, R20.reuse, 0x200 ;  /* 0x00000200140a7836 */ /* 0x040fe40000000000 */
[----:B------:R-:W-:-:S03]  /*0bf0*/  VIADD R20, R20, 0x400 ;  /* 0x0000040014147836 */ /* 0x000fc60000000000 */
[----:B------:R-:W-:-:S13]  /*0c00*/  ISETP.GE.AND P0, PT, R10, UR5, PT ;  /* 0x000000050a007c0c */ /* 0x000fda000bf06270 */
[----:B------:R-:W-:Y:S05]  /*0c10*/  @!P0 BRA `(.L_x_783) ;  /* 0xfffffff800508947 */ /* 0x000fea000383ffff */
.L_x_769:
[----:B------:R-:W-:Y:S05]  /*0c20*/  BSYNC.RECONVERGENT B1 ;  /* 0x0000000000017941 */ /* 0x000fea0003800200 */
.L_x_768:
        /* <DEDUP_REMOVED lines=35> */
.L_x_786:
[----:B------:R-:W-:Y:S05]  /*0e60*/  BSYNC.RECONVERGENT B1 ;  /* 0x0000000000017941 */ /* 0x000fea0003800200 */
.L_x_785:
        /* <DEDUP_REMOVED lines=31> */
.L_x_788:
[----:B------:R-:W-:Y:S05]  /*1060*/  BSYNC.RECONVERGENT B1 ;  /* 0x0000000000017941 */ /* 0x000fea0003800200 */
.L_x_787:
        /* <DEDUP_REMOVED lines=31> */
.L_x_790:
[----:B------:R-:W-:Y:S05]  /*1260*/  BSYNC.RECONVERGENT B1 ;  /* 0x0000000000017941 */ /* 0x000fea0003800200 */
.L_x_789:
[----:B------:R-:W-:Y:S01]  /*1270*/  ISETP.GT.AND P0, PT, R10, 0x17, PT ;  /* 0x000000170a00780c */ /* 0x000fe20003f04270 */
[----:B-1----:R1:W1:Y:S01]  /*1280*/  SHFL.DOWN PT, R2, R4, 0x8, 0x1f ;  /* 0x09001f0004027f89 */ /* 0x00226200000e0000 */
[----:B------:R-:W-:Y:S01]  /*1290*/  BSSY.RECONVERGENT B1, `(.L_x_791) ;  /* 0x000001d000017945 */ /* 0x000fe20003800200 */
[----:B0-----:R-:W-:Y:S02]  /*12a0*/  IMAD.MOV.U32 R8, RZ, RZ, R11 ;  /* 0x000000ffff087224 */ /* 0x001fe400078e000b */
[----:B------:R0:W0:Y:S01]  /*12b0*/  SHFL.DOWN PT, R3, R5, 0x8, 0x1f ;  /* 0x09001f0005037f89 */ /* 0x00002200000e0000 */
[----:B------:R-:W-:Y:S02]  /*12c0*/  IMAD.MOV.U32 R9, RZ, RZ, R12 ;  /* 0x000000ffff097224 */ /* 0x000fe400078e000c */
[----:B------:R-:W-:Y:S01]  /*12d0*/  IMAD.MOV.U32 R6, RZ, RZ, R4 ;  /* 0x000000ffff067224 */ /* 0x000fe200078e0004 */
[----:B---3--:R3:W0:Y:S01]  /*12e0*/  SHFL.DOWN PT, R14, R11, 0x8, 0x1f ;  /* 0x09001f000b0e7f89 */ /* 0x00862200000e0000 */
[----:B--2---:R-:W-:-:S03]  /*12f0*/  IMAD.MOV.U32 R7, RZ, RZ, R5 ;  /* 0x000000ffff077224 */ /* 0x004fc600078e0005 */
[----:B----4-:R3:W2:Y:S01]  /*1300*/  SHFL.DOWN PT, R13, R12, 0x8, 0x1f ;  /* 0x09001f000c0d7f89 */ /* 0x0106a200000e0000 */
[----:B------:R-:W-:Y:S05]  /*1310*/  @P0 BRA `(.L_x_792) ;  /* 0x0000000000500947 */ /* 0x000fea0003800000 */
[----:B01----:R-:W-:Y:S01]  /*1320*/  DSETP.GEU.AND P0, PT, R4, R2, PT ;  /* 0x000000020400722a */ /* 0x003fe20003f0e000 */
        /* <DEDUP_REMOVED lines=19> */
.L_x_792:
[----:B------:R-:W-:Y:S05]  /*1460*/  BSYNC.RECONVERGENT B1 ;  /* 0x0000000000017941 */ /* 0x000fea0003800200 */
.L_x_791:
[----:B------:R-:W-:Y:S01]  /*1470*/  ISETP.GT.AND P0, PT, R10, 0xf, PT ;  /* 0x0000000f0a00780c */ /* 0x000fe20003f04270 */
[----:B-1----:R1:W4:Y:S01]  /*1480*/  SHFL.DOWN PT, R4, R6, 0x10, 0x1f ;  /* 0x0a001f0006047f89 */ /* 0x00232200000e0000 */
[----:B------:R-:W-:Y:S01]  /*1490*/  BSSY.RECONVERGENT B1, `(.L_x_793) ;  /* 0x000001d000017945 */ /* 0x000fe20003800200 */
[----:B0-----:R-:W-:Y:S02]  /*14a0*/  IMAD.MOV.U32 R14, RZ, RZ, R8 ;  /* 0x000000ffff0e7224 */ /* 0x001fe400078e0008 */
[----:B------:R1:W0:Y:S01]  /*14b0*/  SHFL.DOWN PT, R5, R7, 0x10, 0x1f ;  /* 0x0a001f0007057f89 */ /* 0x00022200000e0000 */
[----:B------:R-:W-:Y:S02]  /*14c0*/  IMAD.MOV.U32 R15, RZ, RZ, R9 ;  /* 0x000000ffff0f7224 */ /* 0x000fe400078e0009 */
[----:B------:R-:W-:Y:S01]  /*14d0*/  IMAD.MOV.U32 R2, RZ, RZ, R6 ;  /* 0x000000ffff027224 */ /* 0x000fe200078e0006 */
[----:B---3--:R1:W3:Y:S01]  /*14e0*/  SHFL.DOWN PT, R11, R8, 0x10, 0x1f ;  /* 0x0a001f00080b7f89 */ /* 0x0082e200000e0000 */
[----:B------:R-:W-:-:S03]  /*14f0*/  IMAD.MOV.U32 R3, RZ, RZ, R7 ;  /* 0x000000ffff037224 */ /* 0x000fc600078e0007 */
[----:B------:R1:W0:Y:S01]  /*1500*/  SHFL.DOWN PT, R12, R9, 0x10, 0x1f ;  /* 0x0a001f00090c7f89 */ /* 0x00022200000e0000 */
[----:B------:R-:W-:Y:S05]  /*1510*/  @P0 BRA `(.L_x_794) ;  /* 0x0000000000500947 */ /* 0x000fea0003800000 */
[----:B0---4-:R-:W-:Y:S01]  /*1520*/  DSETP.GEU.AND P0, PT, R6, R4, PT ;  /* 0x000000040600722a */ /* 0x011fe20003f0e000 */
[----:B---3--:R-:W-:Y:S02]  /*1530*/  IMAD.MOV.U32 R14, RZ, RZ, R11 ;  /* 0x000000ffff0e7224 */ /* 0x008fe400078e000b */
        /* <DEDUP_REMOVED lines=18> */
.L_x_794:
[----:B------:R-:W-:Y:S05]  /*1660*/  BSYNC.RECONVERGENT B1 ;  /* 0x0000000000017941 */ /* 0x000fea0003800200 */
.L_x_793:
[----:B------:R-:W-:Y:S01]  /*1670*/  ISETP.NE.AND P0, PT, R10, RZ, PT ;  /* 0x000000ff0a00720c */ /* 0x000fe20003f05270 */
[----:B------:R-:W-:-:S12]  /*1680*/  BSSY.RECONVERGENT B1, `(.L_x_795) ;  /* 0x000000a000017945 */ /* 0x000fd80003800200 */
[----:B------:R-:W-:Y:S05]  /*1690*/  @P0 BRA `(.L_x_796) ;  /* 0x0000000000200947 */ /* 0x000fea0003800000 */
[----:B-1----:R-:W1:Y:S01]  /*16a0*/  S2R R6, SR_CgaCtaId ;  /* 0x0000000000067919 */ /* 0x002e620000008800 */
[----:B0-----:R-:W-:Y:S02]  /*16b0*/  MOV R5, 0x400 ;  /* 0x0000040000057802 */ /* 0x001fe40000000f00 */
[----:B----4-:R-:W-:-:S04]  /*16c0*/  SHF.R.U32.HI R4, RZ, 0x1, R0 ;  /* 0x00000001ff047819 */ /* 0x010fc80000011600 */
[----:B------:R-:W-:Y:S02]  /*16d0*/  LOP3.LUT R4, R4, 0x1f0, RZ, 0xc0, !PT ;  /* 0x000001f004047812 */ /* 0x000fe400078ec0ff */
[----:B-1----:R-:W-:-:S05]  /*16e0*/  LEA R5, R6, R5, 0x18 ;  /* 0x0000000506057211 */ /* 0x002fca00078ec0ff */
[----:B------:R-:W-:-:S05]  /*16f0*/  IMAD.IADD R5, R4, 0x1, R5 ;  /* 0x0000000104057824 */ /* 0x000fca00078e0205 */
[----:B------:R0:W-:Y:S04]  /*1700*/  STS.64 [R5+0x10], R14 ;  /* 0x0000100e05007388 */ /* 0x0001e80000000a00 */
[----:B------:R0:W-:Y:S02]  /*1710*/  STS.64 [R5+0x8], R2 ;  /* 0x0000080205007388 */ /* 0x0001e40000000a00 */
.L_x_796:
[----:B------:R-:W-:Y:S05]  /*1720*/  BSYNC.RECONVERGENT B1 ;  /* 0x0000000000017941 */ /* 0x000fea0003800200 */
.L_x_795:
        /* <DEDUP_REMOVED lines=8> */
[----:B-1--4-:R-:W1:Y:S04]  /*17b0*/  LDS.128 R4, [R0+0x20] ;  /* 0x0000200000047984 */ /* 0x012e680000000c00 */
[----:B--2---:R2:W4:Y:S04]  /*17c0*/  LDS.64 R12, [R0+0x80] ;  /* 0x00008000000c7984 */ /* 0x0045280000000a00 */
[----:B---3--:R2:W3:Y:S01]  /*17d0*/  LDS.128 R8, [R0+0x30] ;  /* 0x0000300000087984 */ /* 0x0084e20000000c00 */
        /* <DEDUP_REMOVED lines=20> */
.L_x_799:
[----:B------:R-:W-:Y:S05]  /*1920*/  BSYNC.RECONVERGENT B1 ;  /* 0x0000000000017941 */ /* 0x000fea0003800200 */
.L_x_798:
        /* <DEDUP_REMOVED lines=23> */
.L_x_801:
[----:B------:R-:W-:Y:S05]  /*1aa0*/  BSYNC.RECONVERGENT B1 ;  /* 0x0000000000017941 */ /* 0x000fea0003800200 */
.L_x_800:
        /* <DEDUP_REMOVED lines=21> */
.L_x_803:
[----:B------:R-:W-:Y:S05]  /*1c00*/  BSYNC.RECONVERGENT B1 ;  /* 0x0000000000017941 */ /* 0x000fea0003800200 */
.L_x_802:
        /* <DEDUP_REMOVED lines=23> */
.L_x_805:
[----:B------:R-:W-:Y:S05]  /*1d80*/  BSYNC.RECONVERGENT B1 ;  /* 0x0000000000017941 */ /* 0x000fea0003800200 */
.L_x_804:
        /* <DEDUP_REMOVED lines=21> */
.L_x_807:
[----:B------:R-:W-:Y:S05]  /*1ee0*/  BSYNC.RECONVERGENT B1 ;  /* 0x0000000000017941 */ /* 0x000fea0003800200 */
.L_x_806:
        /* <DEDUP_REMOVED lines=21> */
.L_x_809:
[----:B------:R-:W-:Y:S05]  /*2040*/  BSYNC.RECONVERGENT B1 ;  /* 0x0000000000017941 */ /* 0x000fea0003800200 */
.L_x_808:
        /* <DEDUP_REMOVED lines=21> */
.L_x_784:
        /* <DEDUP_REMOVED lines=38> */
.L_x_811:
[----:B------:R-:W-:Y:S05]  /*2400*/  BSYNC.RECONVERGENT B1 ;  /* 0x0000000000017941 */ /* 0x000fea0003800200 */
.L_x_810:
[----:B------:R-:W-:Y:S01]  /*2410*/  IADD3 R8, PT, PT, R4, 0x2, RZ ;  /* 0x0000000204087810 */ /* 0x000fe20007ffe0ff */
[----:B------:R1:W1:Y:S01]  /*2420*/  SHFL.DOWN PT, R2, R6, 0x2, R5 ;  /* 0x0840000006027989 */ /* 0x00026200000e0005 */
[----:B------:R-:W-:Y:S01]  /*2430*/  BSSY.RECONVERGENT B1, `(.L_x_812) ;  /* 0x000001e000017945 */ /* 0x000fe20003800200 */
[----:B--2---:R-:W-:Y:S01]  /*2440*/  IMAD.MOV.U32 R10, RZ, RZ, R14 ;  /* 0x000000ffff0a7224 */ /* 0x004fe200078e000e */
[----:B------:R-:W-:Y:S01]  /*2450*/  ISETP.GT.AND P0, PT, R8, R5, PT ;  /* 0x000000050800720c */ /* 0x000fe20003f04270 */
[----:B------:R2:W1:Y:S01]  /*2460*/  SHFL.DOWN PT, R3, R7, 0x2, R5 ;  /* 0x0840000007037989 */ /* 0x00046200000e0005 */
[----:B----4-:R-:W-:Y:S02]  /*2470*/  IMAD.MOV.U32 R12, RZ, RZ, R16 ;  /* 0x000000ffff0c7224 */ /* 0x010fe400078e0010 */
        /* <DEDUP_REMOVED lines=25> */
.L_x_813:
[----:B------:R-:W-:Y:S05]  /*2610*/  BSYNC.RECONVERGENT B1 ;  /* 0x0000000000017941 */ /* 0x000fea0003800200 */
.L_x_812:
[----:B-1----:R-:W-:Y:S01]  /*2620*/  VIADD R2, R4, 0x4 ;  /* 0x0000000404027836 */ /* 0x002fe20000000000 */
[----:B------:R1:W4:Y:S01]  /*2630*/  SHFL.DOWN PT, R6, R8, 0x4, R5 ;  /* 0x0880000008067989 */ /* 0x00032200000e0005 */
[----:B------:R-:W-:Y:S01]  /*2640*/  BSSY.RECONVERGENT B1, `(.L_x_814) ;  /* 0x000001e000017945 */ /* 0x000fe20003800200 */
[----:B--2---:R-:W-:Y:S02]  /*2650*/  IMAD.MOV.U32 R14, RZ, RZ, R10 ;  /* 0x000000ffff0e7224 */ /* 0x004fe400078e000a */
[----:B------:R-:W-:Y:S01]  /*2660*/  ISETP.GT.AND P0, PT, R2, R5, PT ;  /* 0x000000050200720c */ /* 0x000fe20003f04270 */
[----:B------:R1:W2:Y:S01]  /*2670*/  SHFL.DOWN PT, R7, R9, 0x4, R5 ;  /* 0x0880000009077989 */ /* 0x0002a200000e0005 */
[----:B------:R-:W-:Y:S02]  /*2680*/  IMAD.MOV.U32 R16, RZ, RZ, R12 ;  /* 0x000000ffff107224 */ /* 0x000fe400078e000c */
[----:B------:R-:W-:Y:S01]  /*2690*/  IMAD.MOV.U32 R2, RZ, RZ, R8 ;  /* 0x000000ffff027224 */ /* 0x000fe200078e0008 */
[----:B---3--:R1:W3:Y:S01]  /*26a0*/  SHFL.DOWN PT, R11, R10, 0x4, R5 ;  /* 0x088000000a0b7989 */ /* 0x0082e200000e0005 */
[----:B------:R-:W-:-:S03]  /*26b0*/  IMAD.MOV.U32 R3, RZ, RZ, R9 ;  /* 0x000000ffff037224 */ /* 0x000fc600078e0009 */
[----:B0-----:R1:W0:Y:S04]  /*26c0*/  SHFL.DOWN PT, R13, R12, 0x4, R5 ;  /* 0x088000000c0d7989 */ /* 0x00122800000e0005 */
[----:B------:R-:W-:Y:S05]  /*26d0*/  @P0 BRA `(.L_x_815) ;  /* 0x0000000000500947 */ /* 0x000fea0003800000 */
[----:B--2-4-:R-:W-:Y:S01]  /*26e0*/  DSETP.GEU.AND P0, PT, R8, R6, PT ;  /* 0x000000060800722a */ /* 0x014fe20003f0e000 */
[----:B---3--:R-:W-:Y:S02]  /*26f0*/  IMAD.MOV.U32 R14, RZ, RZ, R11 ;  /* 0x000000ffff0e7224 */ /* 0x008fe400078e000b */
[----:B0-----:R-:W-:Y:S02]  /*2700*/  IMAD.MOV.U32 R16, RZ, RZ, R13 ;  /* 0x000000ffff107224 */ /* 0x001fe400078e000d */
        /* <DEDUP_REMOVED lines=17> */
.L_x_815:
[----:B------:R-:W-:Y:S05]  /*2820*/  BSYNC.RECONVERGENT B1 ;  /* 0x0000000000017941 */ /* 0x000fea0003800200 */
.L_x_814:
[----:B----4-:R-:W-:Y:S01]  /*2830*/  VIADD R6, R4, 0x8 ;  /* 0x0000000804067836 */ /* 0x010fe20000000000 */
[----:B-1----:R1:W4:Y:S01]  /*2840*/  SHFL.DOWN PT, R8, R2, 0x8, R5 ;  /* 0x0900000002087989 */ /* 0x00232200000e0005 */
[----:B------:R-:W-:Y:S01]  /*2850*/  BSSY.RECONVERGENT B1, `(.L_x_816) ;  /* 0x000001e000017945 */ /* 0x000fe20003800200 */
[----:B------:R-:W-:Y:S02]  /*2860*/  IMAD.MOV.U32 R10, RZ, RZ, R14 ;  /* 0x000000ffff0a7224 */ /* 0x000fe400078e000e */
[----:B------:R-:W-:Y:S01]  /*2870*/  ISETP.GT.AND P0, PT, R6, R5, PT ;  /* 0x000000050600720c */ /* 0x000fe20003f04270 */
[----:B------:R1:W1:Y:S01]  /*2880*/  SHFL.DOWN PT, R9, R3, 0x8, R5 ;  /* 0x0900000003097989 */ /* 0x00026200000e0005 */
[----:B------:R-:W-:Y:S02]  /*2890*/  IMAD.MOV.U32 R12, RZ, RZ, R16 ;  /* 0x000000ffff0c7224 */ /* 0x000fe400078e0010 */
[----:B------:R-:W-:Y:S01]  /*28a0*/  IMAD.MOV.U32 R6, RZ, RZ, R2 ;  /* 0x000000ffff067224 */ /* 0x000fe200078e0002 */
[----:B---3--:R3:W1:Y:S01]  /*28b0*/  SHFL.DOWN PT, R11, R14, 0x8, R5 ;  /* 0x090000000e0b7989 */ /* 0x00866200000e0005 */
[----:B--2---:R-:W-:-:S03]  /*28c0*/  IMAD.MOV.U32 R7, RZ, RZ, R3 ;  /* 0x000000ffff077224 */ /* 0x004fc600078e0003 */
[----:B0-----:R3:W0:Y:S04]  /*28d0*/  SHFL.DOWN PT, R13, R16, 0x8, R5 ;  /* 0x09000000100d7989 */ /* 0x00162800000e0005 */
[----:B------:R-:W-:Y:S05]  /*28e0*/  @P0 BRA `(.L_x_817) ;  /* 0x0000000000500947 */ /* 0x000fea0003800000 */
[----:B-1--4-:R-:W-:Y:S01]  /*28f0*/  DSETP.GEU.AND P0, PT, R2, R8, PT ;  /* 0x000000080200722a */ /* 0x012fe20003f0e000 */
[----:B------:R-:W-:Y:S02]  /*2900*/  IMAD.MOV.U32 R10, RZ, RZ, R11 ;  /* 0x000000ffff0a7224 */ /* 0x000fe400078e000b */
        /* <DEDUP_REMOVED lines=18> */
.L_x_817:
[----:B------:R-:W-:Y:S05]  /*2a30*/  BSYNC.RECONVERGENT B1 ;  /* 0x0000000000017941 */ /* 0x000fea0003800200 */
.L_x_816:
[----:B-1----:R-:W-:Y:S01]  /*2a40*/  VIADD R2, R4, 0x10 ;  /* 0x0000001004027836 */ /* 0x002fe20000000000 */
[----:B----4-:R1:W2:Y:S01]  /*2a50*/  SHFL.DOWN PT, R8, R6, 0x10, R5 ;  /* 0x0a00000006087989 */ /* 0x0102a200000e0005 */
[----:B------:R-:W-:Y:S01]  /*2a60*/  BSSY.RECONVERGENT B1, `(.L_x_818) ;  /* 0x000001e000017945 */ /* 0x000fe20003800200 */
[----:B---3--:R-:W-:Y:S02]  /*2a70*/  IMAD.MOV.U32 R14, RZ, RZ, R10 ;  /* 0x000000ffff0e7224 */ /* 0x008fe400078e000a */
[----:B------:R-:W-:Y:S01]  /*2a80*/  ISETP.GT.AND P0, PT, R2, R5, PT ;  /* 0x000000050200720c */ /* 0x000fe20003f04270 */
[----:B------:R1:W3:Y:S01]  /*2a90*/  SHFL.DOWN PT, R9, R7, 0x10, R5 ;  /* 0x0a00000007097989 */ /* 0x0002e200000e0005 */
[----:B------:R-:W-:Y:S02]  /*2aa0*/  IMAD.MOV.U32 R15, RZ, RZ, R12 ;  /* 0x000000ffff0f7224 */ /* 0x000fe400078e000c */
[----:B------:R-:W-:Y:S01]  /*2ab0*/  IMAD.MOV.U32 R2, RZ, RZ, R6 ;  /* 0x000000ffff027224 */ /* 0x000fe200078e0006 */
[----:B------:R1:W4:Y:S01]  /*2ac0*/  SHFL.DOWN PT, R11, R10, 0x10, R5 ;  /* 0x0a0000000a0b7989 */ /* 0x00032200000e0005 */
[----:B------:R-:W-:-:S03]  /*2ad0*/  IMAD.MOV.U32 R3, RZ, RZ, R7 ;  /* 0x000000ffff037224 */ /* 0x000fc600078e0007 */
[----:B0-----:R1:W0:Y:S04]  /*2ae0*/  SHFL.DOWN PT, R13, R12, 0x10, R5 ;  /* 0x0a0000000c0d7989 */ /* 0x00122800000e0005 */
[----:B------:R-:W-:Y:S05]  /*2af0*/  @P0 BRA `(.L_x_819) ;  /* 0x0000000000500947 */ /* 0x000fea0003800000 */
[----:B--23--:R-:W-:Y:S01]  /*2b00*/  DSETP.GEU.AND P0, PT, R6, R8, PT ;  /* 0x000000080600722a */ /* 0x00cfe20003f0e000 */
[----:B----4-:R-:W-:Y:S02]  /*2b10*/  IMAD.MOV.U32 R14, RZ, RZ, R11 ;  /* 0x000000ffff0e7224 */ /* 0x010fe400078e000b */
[----:B0-----:R-:W-:Y:S02]  /*2b20*/  IMAD.MOV.U32 R15, RZ, RZ, R13 ;  /* 0x000000ffff0f7224 */ /* 0x001fe400078e000d */
        /* <DEDUP_REMOVED lines=17> */
.L_x_819:
[----:B------:R-:W-:Y:S05]  /*2c40*/  BSYNC.RECONVERGENT B1 ;  /* 0x0000000000017941 */ /* 0x000fea0003800200 */
.L_x_818:
        /* <DEDUP_REMOVED lines=11> */
.L_x_821:
[----:B------:R-:W-:Y:S05]  /*2d00*/  BSYNC.RECONVERGENT B1 ;  /* 0x0000000000017941 */ /* 0x000fea0003800200 */
.L_x_820:
[----:B------:R-:W-:Y:S01]  /*2d10*/  BAR.SYNC.DEFER_BLOCKING 0x0 ;  /* 0x0000000000007b1d */ /* 0x000fe20000010000 */
[----:B------:R-:W-:-:S13]  /*2d20*/  ISETP.NE.AND P1, PT, R0, RZ, PT ;  /* 0x000000ff0000720c */ /* 0x000fda0003f25270 */
[----:B------:R-:W-:Y:S05]  /*2d30*/  @P1 BRA `(.L_x_797) ;  /* 0x0000003400ec1947 */ /* 0x000fea0003800000 */
[----:B------:R-:W-:Y:S01]  /*2d40*/  UISETP.GE.AND UP0, UPT, UR6, 0x21, UPT ;  /* 0x000000210600788c */ /* 0x000fe2000bf06270 */
[----:B----4-:R-:W-:Y:S02]  /*2d50*/  IMAD.MOV.U32 R11, RZ, RZ, R14 ;  /* 0x000000ffff0b7224 */ /* 0x010fe400078e000e */
[----:B--2---:R-:W-:Y:S02]  /*2d60*/  IMAD.MOV.U32 R8, RZ, RZ, R15 ;  /* 0x000000ffff087224 */ /* 0x004fe400078e000f */
        /* <DEDUP_REMOVED lines=29> */
.L_x_823:
[----:B------:R-:W-:Y:S05]  /*2f40*/  BSYNC.RECONVERGENT B1 ;  /* 0x0000000000017941 */ /* 0x000fea0003800200 */
.L_x_822:
[----:B------:R-:W-:Y:S01]  /*2f50*/  UISETP.GE.AND UP0, UPT, UR6, 0x41, UPT ;  /* 0x000000410600788c */ /* 0x000fe2000bf06270 */
[----:B---3--:R-:W-:Y:S02]  /*2f60*/  IMAD.MOV.U32 R9, RZ, RZ, R11 ;  /* 0x000000ffff097224 */ /* 0x008fe400078e000b */
[----:B------:R-:W-:Y:S02]  /*2f70*/  IMAD.MOV.U32 R0, RZ, RZ, R8 ;  /* 0x000000ffff007224 */ /* 0x000fe400078e0008 */
[----:B------:R-:W-:Y:S02]  /*2f80*/  IMAD.MOV.U32 R2, RZ, RZ, R4 ;  /* 0x000000ffff027224 */ /* 0x000fe400078e0004 */
[----:B------:R-:W-:Y:S02]  /*2f90*/  IMAD.MOV.U32 R3, RZ, RZ, R5 ;  /* 0x000000ffff037224 */ /* 0x000fe400078e0005 */
        /* <DEDUP_REMOVED lines=9> */
[----:B------:R-:W-:Y:S01]  /*3030*/  IMAD.MOV.U32 R3, RZ, RZ, R7 ;  /* 0x000000ffff037224 */ /* 0x000fe200078e0007 */
[----:B0-----:R-:W-:Y:S01]  /*3040*/  MOV R0, R13 ;  /* 0x0000000d00007202 */ /* 0x001fe20000000f00 */
        /* <DEDUP_REMOVED lines=16> */
.L_x_825:
[----:B------:R-:W-:Y:S05]  /*3150*/  BSYNC.RECONVERGENT B1 ;  /* 0x0000000000017941 */ /* 0x000fea0003800200 */
.L_x_824:
[----:B------:R-:W-:Y:S01]  /*3160*/  UISETP.GE.AND UP0, UPT, UR6, 0x61, UPT ;  /* 0x000000610600788c */ /* 0x000fe2000bf06270 */
[----:B------:R-:W-:Y:S02]  /*3170*/  IMAD.MOV.U32 R11, RZ, RZ, R9 ;  /* 0x000000ffff0b7224 */ /* 0x000fe400078e0009 */
        /* <DEDUP_REMOVED lines=30> */
.L_x_827:
[----:B------:R-:W-:Y:S05]  /*3360*/  BSYNC.RECONVERGENT B1 ;  /* 0x0000000000017941 */ /* 0x000fea0003800200 */
.L_x_826:
        /* <DEDUP_REMOVED lines=32> */
.L_x_829:
[----:B------:R-:W-:Y:S05]  /*3570*/  BSYNC.RECONVERGENT B1 ;  /* 0x0000000000017941 */ /* 0x000fea0003800200 */
.L_x_828:
        /* <DEDUP_REMOVED lines=32> */
.L_x_831:
[----:B------:R-:W-:Y:S05]  /*3780*/  BSYNC.RECONVERGENT B1 ;  /* 0x0000000000017941 */ /* 0x000fea0003800200 */
.L_x_830:
        /* <DEDUP_REMOVED lines=32> */
.L_x_833:
[----:B------:R-:W-:Y:S05]  /*3990*/  BSYNC.RECONVERGENT B1 ;  /* 0x0000000000017941 */ /* 0x000fea0003800200 */
.L_x_832:
[----:B------:R-:W-:Y:S01]  /*39a0*/  UISETP.GE.AND UP0, UPT, UR6, 0xe1, UPT ;  /* 0x000000e10600788c */ /* 0x000fe2000bf06270 */
[----:B------:R-:W-:Y:S02]  /*39b0*/  IMAD.MOV.U32 R14, RZ, RZ, R9 ;  /* 0x000000ffff0e7224 */ /* 0x000fe400078e0009 */
[----:B------:R-:W-:Y:S02]  /*39c0*/  IMAD.MOV.U32 R15, RZ, RZ, R0 ;  /* 0x000000ffff0f7224 */ /* 0x000fe400078e0000 */
[----:B------:R-:W-:Y:S02]  /*39d0*/  IMAD.MOV.U32 R2, RZ, RZ, R6 ;  /* 0x000000ffff027224 */ /* 0x000fe400078e0006 */
[----:B------:R-:W-:Y:S02]  /*39e0*/  IMAD.MOV.U32 R3, RZ, RZ, R7 ;  /* 0x000000ffff037224 */ /* 0x000fe400078e0007 */
[----:B------:R-:W-:Y:S05]  /*39f0*/  BRA.U !UP0, `(.L_x_797) ;  /* 0x0000002908bc7547 */ /* 0x000fea000b800000 */
        /* <DEDUP_REMOVED lines=26> */
.L_x_765:
        /* <DEDUP_REMOVED lines=37> */
.L_x_835:
[----:B------:R-:W-:Y:S05]  /*3df0*/  BSYNC.RECONVERGENT B1 ;  /* 0x0000000000017941 */ /* 0x000fea0003800200 */
.L_x_834:
[----:B------:R-:W-:Y:S01]  /*3e00*/  UISETP.GE.U32.AND UP0, UPT, UR4, 0xa00, UPT ;  /* 0x00000a000400788c */ /* 0x000fe2000bf06070 */
[----:B------:R-:W-:-:S08]  /*3e10*/  IMAD.MOV.U32 R5, RZ, RZ, 0x500 ;  /* 0x00000500ff057424 */ /* 0x000fd000078e00ff */
[----:B------:R-:W-:Y:S05]  /*3e20*/  BRA.U !UP0, `(.L_x_836) ;  /* 0x0000000508647547 */ /* 0x000fea000b800000 */
[----:B------:R-:W-:Y:S01]  /*3e30*/  IMAD.MOV.U32 R14, RZ, RZ, R8 ;  /* 0x000000ffff0e7224 */ /* 0x000fe200078e0008 */
[----:B------:R-:W-:Y:S01]  /*3e40*/  MOV R15, R9 ;  /* 0x00000009000f7202 */ /* 0x000fe20000000f00 */
[----:B------:R-:W-:Y:S01]  /*3e50*/  IMAD.MOV.U32 R17, RZ, RZ, 0x500 ;  /* 0x00000500ff117424 */ /* 0x000fe200078e00ff */
[----:B------:R-:W0:Y:S01]  /*3e60*/  LDCU UR4, c[0x0][0x398] ;  /* 0x00007300ff0477ac */ /* 0x000e220008000800 */
[----:B------:R-:W1:Y:S05]  /*3e70*/  LDCU.64 UR6, c[0x0][0x388] ;  /* 0x00007100ff0677ac */ /* 0x000e6a0008000a00 */
.L_x_839:
[----:B------:R-:W-:-:S05]  /*3e80*/  IMAD.WIDE.U32 R20, R17, 0x8, R2 ;  /* 0x0000000811147825 */ /* 0x000fca00078e0002 */
[----:B------:R-:W2:Y:S04]  /*3e90*/  LDG.E.64 R12, desc[UR8][R20.64] ;  /* 0x00000008140c7981 */ /* 0x000ea8000c1e1b00 */
[----:B------:R-:W3:Y:S01]  /*3ea0*/  LDG.E.64 R10, desc[UR8][R20.64+0x800] ;  /* 0x00080008140a7981 */ /* 0x000ee2000c1e1b00 */
[----:B------:R-:W-:Y:S01]  /*3eb0*/  IADD3 R16, P0, PT, R0, R17, RZ ;  /* 0x0000001100107210 */ /* 0x000fe20007f1e0ff */
[----:B------:R-:W-:Y:S02]  /*3ec0*/  BSSY.RECONVERGENT B1, `(.L_x_837) ;  /* 0x0000022000017945 */ /* 0x000fe40003800200 */
[----:B------:R-:W5:Y:S01]  /*3ed0*/  LDG.E.64 R6, desc[UR8][R20.64+0x1000] ;  /* 0x0010000814067981 */ /* 0x000f62000c1e1b00 */
[----:B-1----:R-:W-:Y:S01]  /*3ee0*/  IADD3 R16, P2, PT, R16, UR6, RZ ;  /* 0x0000000610107c10 */ /* 0x002fe2000ff5e0ff */
[----:B------:R-:W-:-:S02]  /*3ef0*/  IMAD.X R19, RZ, RZ, RZ, P0 ;  /* 0x000000ffff137224 */ /* 0x000fc400000e06ff */
[----:B------:R-:W5:Y:S03]  /*3f00*/  LDG.E.64 R4, desc[UR8][R20.64+0x1800] ;  /* 0x0018000814047981 */ /* 0x000f66000c1e1b00 */
[----:B------:R-:W-:Y:S01]  /*3f10*/  IADD3.X R19, PT, PT, R19, UR7, RZ, P2, !PT ;  /* 0x0000000713137c10 */ /* 0x000fe200097fe4ff */
[----:B------:R1:W5:Y:S04]  /*3f20*/  LDG.E.64 R8, desc[UR8][R20.64+0x2000] ;  /* 0x0020000814087981 */ /* 0x000368000c1e1b00 */
[----:B------:R-:W-:Y:S02]  /*3f30*/  IMAD.MOV.U32 R18, RZ, RZ, R19 ;  /* 0x000000ffff127224 */ /* 0x000fe400078e0013 */
[----:B-1----:R-:W-:Y:S01]  /*3f40*/  IMAD.MOV.U32 R21, RZ, RZ, R16 ;  /* 0x000000ffff157224 */ /* 0x002fe200078e0010 */
        /* <DEDUP_REMOVED lines=12> */
[----:B---3--:R-:W-:-:S14]  /*4010*/  DSETP.GEU.AND P2, PT, R12, R10, PT ;  /* 0x0000000a0c00722a */ /* 0x008fdc0003f4e000 */
[----:B------:R-:W-:Y:S05]  /*4020*/  @!P2 BRA `(.L_x_838) ;  /* 0x00000000002ca947 */ /* 0x000fea0003800000 */
[----:B------:R-:W-:-:S04]  /*4030*/  IADD3 R14, P0, P1, R0, UR6, R17 ;  /* 0x00000006000e7c10 */ /* 0x000fc8000f91e011 */
[----:B------:R-:W-:Y:S02]  /*4040*/  IADD3 R14, P2, PT, R14, 0x100, RZ ;  /* 0x000001000e0e7810 */ /* 0x000fe40007f5e0ff */
[----:B------:R-:W-:Y:S02]  /*4050*/  IADD3.X R15, PT, PT, RZ, UR7, RZ, P0, P1 ;  /* 0x00000007ff0f7c10 */ /* 0x000fe400087e24ff */
[----:B------:R-:W-:-:S03]  /*4060*/  ISETP.GE.U32.AND P0, PT, R21, R14, PT ;  /* 0x0000000e1500720c */ /* 0x000fc60003f06070 */
[----:B------:R-:W-:-:S05]  /*4070*/  IMAD.X R15, RZ, RZ, R15, P2 ;  /* 0x000000ffff0f7224 */ /* 0x000fca00010e060f */
[----:B------:R-:W-:-:S13]  /*4080*/  ISETP.GE.AND.EX P0, PT, R18, R15, PT, P0 ;  /* 0x0000000f1200720c */ /* 0x000fda0003f06300 */
[----:B------:R-:W-:-:S06]  /*4090*/  DSETP.LT.OR P0, PT, R10, R12, !P0 ;  /* 0x0000000c0a00722a */ /* 0x000fcc0004701400 */
[----:B------:R-:W-:Y:S02]  /*40a0*/  FSEL R10, R12, R10, P0 ;  /* 0x0000000a0c0a7208 */ /* 0x000fe40000000000 */
[----:B------:R-:W-:Y:S02]  /*40b0*/  FSEL R11, R13, R11, P0 ;  /* 0x0000000b0d0b7208 */ /* 0x000fe40000000000 */
[----:B------:R-:W-:Y:S02]  /*40c0*/  SEL R14, R21, R14, P0 ;  /* 0x0000000e150e7207 */ /* 0x000fe40000000000 */
[----:B------:R-:W-:-:S07]  /*40d0*/  SEL R15, R18, R15, P0 ;  /* 0x0000000f120f7207 */ /* 0x000fce0000000000 */
.L_x_838:
[----:B0-----:R-:W-:Y:S05]  /*40e0*/  BSYNC.RECONVERGENT B1 ;  /* 0x0000000000017941 */ /* 0x001fea0003800200 */
.L_x_837:
[----:B-----5:R-:W-:Y:S01]  /*40f0*/  DSETP.GEU.AND P2, PT, R10, R6, PT ;  /* 0x000000060a00722a */ /* 0x020fe20003f4e000 */
[----:B------:R-:W-:Y:S02]  /*4100*/  IADD3 R13, P0, PT, R16, 0x200, RZ ;  /* 0x00000200100d7810 */ /* 0x000fe40007f1e0ff */
[----:B------:R-:W-:-:S03]  /*4110*/  IADD3 R23, P3, P4, R0, UR6, R17 ;  /* 0x0000000600177c10 */ /* 0x000fc6000fc7e011 */
[----:B------:R-:W-:Y:S01]  /*4120*/  IMAD.X R12, RZ, RZ, R19, P0 ;  /* 0x000000ffff0c7224 */ /* 0x000fe200000e0613 */
[----:B------:R-:W-:-:S07]  /*4130*/  IADD3.X R24, PT, PT, RZ, UR7, RZ, P3, P4 ;  /* 0x00000007ff187c10 */ /* 0x000fce0009fe84ff */
        /* <DEDUP_REMOVED lines=10> */
[----:B------:R-:W-:Y:S01]  /*41e0*/  IMAD.X R11, RZ, RZ, R24, P3 ;  /* 0x000000ffff0b7224 */ /* 0x000fe200018e0618 */
[----:B------:R-:W-:Y:S01]  /*41f0*/  IADD3 R23, P3, PT, R23, 0x400, RZ ;  /* 0x0000040017177810 */ /* 0x000fe20007f7e0ff */
[----:B------:R-:W-:-:S04]  /*4200*/  DSETP.GEU.AND P1, PT, R6, R4, PT ;  /* 0x000000040600722a */ /* 0x000fc80003f2e000 */
[----:B------:R-:W-:-:S10]  /*4210*/  IMAD.X R24, RZ, RZ, R24, P3 ;  /* 0x000000ffff187224 */ /* 0x000fd400018e0618 */
        /* <DEDUP_REMOVED lines=9> */
[----:B------:R-:W-:-:S04]  /*42b0*/  VIADD R6, R17, 0xa00 ;  /* 0x00000a0011067836 */ /* 0x000fc80000000000 */
[----:B------:R-:W-:Y:S01]  /*42c0*/  DSETP.GEU.AND P2, PT, R4, R8, PT ;  /* 0x000000080400722a */ /* 0x000fe20003f4e000 */
[----:B------:R-:W-:-:S13]  /*42d0*/  ISETP.GT.AND P1, PT, R6, UR4, PT ;  /* 0x0000000406007c0c */ /* 0x000fda000bf24270 */
[----:B------:R-:W-:-:S04]  /*42e0*/  @P2 ISETP.GE.U32.AND P0, PT, R10, R23, PT ;  /* 0x000000170a00220c */ /* 0x000fc80003f06070 */
[----:B------:R-:W-:-:S13]  /*42f0*/  @P2 ISETP.GE.AND.EX P0, PT, R11, R24, PT, P0 ;  /* 0x000000180b00220c */ /* 0x000fda0003f06300 */
[----:B------:R-:W-:-:S06]  /*4300*/  @P2 DSETP.LT.OR P0, PT, R8, R4, !P0 ;  /* 0x000000040800222a */ /* 0x000fcc0004701400 */
[----:B------:R-:W-:Y:S02]  /*4310*/  @P2 FSEL R4, R4, R8, P0 ;  /* 0x0000000804042208 */ /* 0x000fe40000000000 */
[----:B------:R-:W-:Y:S01]  /*4320*/  @P2 FSEL R7, R5, R9, P0 ;  /* 0x0000000905072208 */ /* 0x000fe20000000000 */
[----:B------:R-:W-:Y:S01]  /*4330*/  VIADD R5, R17, 0x500 ;  /* 0x0000050011057836 */ /* 0x000fe20000000000 */
[----:B------:R-:W-:Y:S01]  /*4340*/  @P2 SEL R23, R10, R23, P0 ;  /* 0x000000170a172207 */ /* 0x000fe20000000000 */
[----:B------:R-:W-:Y:S01]  /*4350*/  @P2 IMAD.MOV.U32 R8, RZ, RZ, R4 ;  /* 0x000000ffff082224 */ /* 0x000fe200078e0004 */
[----:B------:R-:W-:Y:S01]  /*4360*/  @P2 SEL R24, R11, R24, P0 ;  /* 0x000000180b182207 */ /* 0x000fe20000000000 */
[----:B------:R-:W-:Y:S02]  /*4370*/  @P2 IMAD.MOV.U32 R9, RZ, RZ, R7 ;  /* 0x000000ffff092224 */ /* 0x000fe400078e0007 */
[----:B------:R-:W-:Y:S02]  /*4380*/  IMAD.MOV.U32 R17, RZ, RZ, R5 ;  /* 0x000000ffff117224 */ /* 0x000fe400078e0005 */
[----:B------:R-:W-:-:S02]  /*4390*/  IMAD.MOV.U32 R14, RZ, RZ, R8 ;  /* 0x000000ffff0e7224 */ /* 0x000fc400078e0008 */
[----:B------:R-:W-:Y:S01]  /*43a0*/  IMAD.MOV.U32 R15, RZ, RZ, R9 ;  /* 0x000000ffff0f7224 */ /* 0x000fe200078e0009 */
[----:B------:R-:W-:Y:S06]  /*43b0*/  @!P1 BRA `(.L_x_839) ;  /* 0xfffffff800b09947 */ /* 0x000fec000383ffff */
.L_x_836:
        /* <DEDUP_REMOVED lines=14> */
[----:B------:R-:W-:Y:S02]  /*44a0*/  IADD3 R7, PT, PT, R0, R5, RZ ;  /* 0x0000000500077210 */ /* 0x000fe40007ffe0ff */
[----:B------:R-:W-:Y:S02]  /*44b0*/  LEA.HI R4, R10, 0x1, RZ, 0x18 ;  /* 0x000000010a047811 */ /* 0x000fe400078fc0ff */
[----:B------:R-:W-:Y:S02]  /*44c0*/  IADD3 R14, P0, PT, R7, UR6, RZ ;  /* 0x00000006070e7c10 */ /* 0x000fe4000ff1e0ff */
[----:B------:R-:W-:Y:S01]  /*44d0*/  LOP3.LUT R6, R4, 0x3, RZ, 0xc0, !PT ;  /* 0x0000000304067812 */ /* 0x000fe200078ec0ff */
[----:B------:R-:W-:Y:S02]  /*44e0*/  IMAD.MOV.U32 R4, RZ, RZ, R0 ;  /* 0x000000ffff047224 */ /* 0x000fe400078e0000 */
[----:B------:R-:W-:-:S02]  /*44f0*/  IMAD.X R15, RZ, RZ, UR7, P0 ;  /* 0x00000007ff0f7e24 */ /* 0x000fc400080e06ff */
[----:B------:R-:W-:Y:S02]  /*4500*/  IMAD.MOV R11, RZ, RZ, -R6 ;  /* 0x000000ffff0b7224 */ /* 0x000fe400078e0a06 */
[----:B0-----:R-:W-:-:S04]  /*4510*/  IMAD.WIDE.U32 R2, R7, 0x8, R2 ;  /* 0x0000000807027825 */ /* 0x001fc800078e0002 */
[----:B------:R-:W-:Y:S02]  /*4520*/  IMAD.MOV.U32 R12, RZ, RZ, R2 ;  /* 0x000000ffff0c7224 */ /* 0x000fe400078e0002 */
[----:B------:R-:W-:-:S07]  /*4530*/  IMAD.MOV.U32 R13, RZ, RZ, R3 ;  /* 0x000000ffff0d7224 */ /* 0x000fce00078e0003 */
.L_x_846:
        /* <DEDUP_REMOVED lines=31> */
.L_x_845:
[----:B------:R-:W-:Y:S05]  /*4730*/  BSYNC.RECONVERGENT B3 ;  /* 0x0000000000037941 */ /* 0x000fea0003800200 */
.L_x_844:
[----:B------:R-:W-:Y:S01]  /*4740*/  IADD3 R14, P0, PT, R14, 0x100, RZ ;  /* 0x000001000e0e7810 */ /* 0x000fe20007f1e0ff */
[----:B------:R-:W-:Y:S02]  /*4750*/  VIADD R4, R4, 0x100 ;  /* 0x0000010004047836 */ /* 0x000fe40000000000 */
[----:B------:R-:W-:Y:S02]  /*4760*/  IMAD.X R13, RZ, RZ, R13, P3 ;  /* 0x000000ffff0d7224 */ /* 0x000fe400018e060d */
[----:B------:R-:W-:Y:S01]  /*4770*/  IMAD.X R15, RZ, RZ, R15, P0 ;  /* 0x000000ffff0f7224 */ /* 0x000fe200000e060f */
[----:B------:R-:W-:Y:S07]  /*4780*/  @P2 BRA `(.L_x_846) ;  /* 0xfffffffc006c2947 */ /* 0x000fee000383ffff */
.L_x_843:
[----:B------:R-:W-:Y:S05]  /*4790*/  BSYNC.RECONVERGENT B2 ;  /* 0x0000000000027941 */ /* 0x000fea0003800200 */
.L_x_842:
[----:B------:R-:W-:-:S13]  /*47a0*/  ISETP.GE.U32.AND P0, PT, R10, 0x300, PT ;  /* 0x000003000a00780c */ /* 0x000fda0003f06070 */
[----:B------:R-:W-:Y:S05]  /*47b0*/  @!P0 BRA `(.L_x_841) ;  /* 0x0000000400fc8947 */ /* 0x000fea0003800000 */
[----:B------:R-:W0:Y:S01]  /*47c0*/  LDCU.128 UR12, c[0x0][0x380] ;  /* 0x00007000ff0c77ac */ /* 0x000e220008000c00 */
[----:B------:R-:W1:Y:S01]  /*47d0*/  LDC.64 R20, c[0x0][0x380] ;  /* 0x0000e000ff147b82 */ /* 0x000e620000000a00 */
[CC--:B------:R-:W-:Y:S01]  /*47e0*/  IADD3 R7, P1, PT, R4.reuse, R5.reuse, RZ ;  /* 0x0000000504077210 */ /* 0x0c0fe20007f3e0ff */
[C---:B------:R-:W-:Y:S01]  /*47f0*/  VIADD R22, R4.reuse, 0x200 ;  /* 0x0000020004167836 */ /* 0x040fe20000000000 */
[----:B------:R-:W-:-:S03]  /*4800*/  IADD3 R16, PT, PT, R4, R5, RZ ;  /* 0x0000000504107210 */ /* 0x000fc60007ffe0ff */
[----:B------:R-:W-:Y:S02]  /*4810*/  IMAD.X R10, RZ, RZ, RZ, P1 ;  /* 0x000000ffff0a7224 */ /* 0x000fe400008e06ff */
[----:B------:R-:W2:Y:S01]  /*4820*/  LDC.64 R2, c[0x0][0x388] ;  /* 0x0000e200ff027b82 */ /* 0x000ea20000000a00 */
[C---:B0-----:R-:W-:Y:S02]  /*4830*/  LEA R6, P2, R7.reuse, UR12, 0x3 ;  /* 0x0000000c07067c11 */ /* 0x041fe4000f8418ff */
[----:B------:R-:W-:Y:S02]  /*4840*/  IADD3 R18, P0, PT, R16, UR14, RZ ;  /* 0x0000000e10127c10 */ /* 0x000fe4000ff1e0ff */
[----:B------:R-:W-:Y:S02]  /*4850*/  IADD3 R6, P1, PT, R6, 0x1800, RZ ;  /* 0x0000180006067810 */ /* 0x000fe40007f3e0ff */
[----:B------:R-:W-:Y:S01]  /*4860*/  LEA.HI.X R5, R7, UR13, R10, 0x3, P2 ;  /* 0x0000000d07057c11 */ /* 0x000fe200090f1c0a */
[----:B-1----:R-:W-:-:S04]  /*4870*/  IMAD.WIDE.U32 R20, R16, 0x8, R20 ;  /* 0x0000000810147825 */ /* 0x002fc800078e0014 */
[----:B------:R-:W-:Y:S02]  /*4880*/  IMAD.X R19, RZ, RZ, UR15, P0 ;  /* 0x0000000fff137e24 */ /* 0x000fe400080e06ff */
[----:B------:R-:W-:-:S07]  /*4890*/  IMAD.X R5, RZ, RZ, R5, P1 ;  /* 0x000000ffff057224 */ /* 0x000fce00008e0605 */
.L_x_855:
[----:B------:R-:W3:Y:S01]  /*48a0*/  LDG.E.64 R14, desc[UR8][R20.64] ;  /* 0x00000008140e7981 */ /* 0x000ee2000c1e1b00 */
[----:B------:R-:W-:-:S05]  /*48b0*/  IMAD.MOV.U32 R4, RZ, RZ, R6 ;  /* 0x000000ffff047224 */ /* 0x000fca00078e0006 */
[----:B------:R0:W5:Y:S04]  /*48c0*/  LDG.E.64 R10, desc[UR8][R4.64+-0x1000] ;  /* 0xfff00008040a7981 */ /* 0x000168000c1e1b00 */
[----:B------:R0:W5:Y:S01]  /*48d0*/  LDG.E.64 R6, desc[UR8][R4.64+-0x800] ;  /* 0xfff8000804067981 */ /* 0x000162000c1e1b00 */
[----:B------:R-:W-:Y:S01]  /*48e0*/  BSSY.RECONVERGENT B2, `(.L_x_847) ;  /* 0x0000015000027945 */ /* 0x000fe20003800200 */
[----:B------:R-:W-:Y:S02]  /*48f0*/  IMAD.MOV.U32 R26, RZ, RZ, R18 ;  /* 0x000000ffff1a7224 */ /* 0x000fe400078e0012 */
[----:B------:R-:W-:Y:S01]  /*4900*/  IMAD.MOV.U32 R25, RZ, RZ, R19 ;  /* 0x000000ffff197224 */ /* 0x000fe200078e0013 */
[----:B---3--:R-:W-:Y:S01]  /*4910*/  DSETP.GEU.AND P0, PT, R8, R14, PT ;  /* 0x0000000e0800722a */ /* 0x008fe20003f0e000 */
[----:B------:R-:W-:-:S02]  /*4920*/  IMAD.MOV.U32 R12, RZ, RZ, R14 ;  /* 0x000000ffff0c7224 */ /* 0x000fc400078e000e */
        /* <DEDUP_REMOVED lines=16> */
.L_x_848:
[----:B------:R-:W-:Y:S05]  /*4a30*/  BSYNC.RECONVERGENT B2 ;  /* 0x0000000000027941 */ /* 0x000fea0003800200 */
.L_x_847:
[----:B-----5:R-:W-:Y:S01]  /*4a40*/  DSETP.GEU.AND P0, PT, R12, R10, PT ;  /* 0x0000000a0c00722a */ /* 0x020fe20003f0e000 */
[----:B------:R-:W-:Y:S01]  /*4a50*/  VIADD R9, R16, 0x100 ;  /* 0x0000010010097836 */ /* 0x000fe20000000000 */
[----:B------:R-:W-:Y:S01]  /*4a60*/  BSSY.RECONVERGENT B2, `(.L_x_849) ;  /* 0x0000016000027945 */ /* 0x000fe20003800200 */
[----:B------:R-:W-:-:S03]  /*4a70*/  IMAD.MOV.U32 R8, RZ, RZ, R10 ;  /* 0x000000ffff087224 */ /* 0x000fc600078e000a */
[----:B--2---:R-:W-:Y:S01]  /*4a80*/  IADD3 R23, P1, PT, R9, R2, RZ ;  /* 0x0000000209177210 */ /* 0x004fe20007f3e0ff */
[----:B------:R-:W-:-:S04]  /*4a90*/  IMAD.MOV.U32 R9, RZ, RZ, R11 ;  /* 0x000000ffff097224 */ /* 0x000fc800078e000b */
[----:B------:R-:W-:Y:S02]  /*4aa0*/  IMAD.X R24, RZ, RZ, R3, P1 ;  /* 0x000000ffff187224 */ /* 0x000fe400008e0603 */
[----:B------:R-:W-:Y:S02]  /*4ab0*/  IMAD.MOV.U32 R15, RZ, RZ, R23 ;  /* 0x000000ffff0f7224 */ /* 0x000fe400078e0017 */
[----:B------:R-:W-:Y:S01]  /*4ac0*/  IMAD.MOV.U32 R14, RZ, RZ, R24 ;  /* 0x000000ffff0e7224 */ /* 0x000fe200078e0018 */
        /* <DEDUP_REMOVED lines=15> */
.L_x_850:
[----:B------:R-:W-:Y:S05]  /*4bc0*/  BSYNC.RECONVERGENT B2 ;  /* 0x0000000000027941 */ /* 0x000fea0003800200 */
.L_x_849:
[----:B------:R0:W5:Y:S01]  /*4bd0*/  LDG.E.64 R10, desc[UR8][R4.64] ;  /* 0x00000008040a7981 */ /* 0x000162000c1e1b00 */
[----:B------:R-:W-:Y:S01]  /*4be0*/  DSETP.GEU.AND P0, PT, R8, R6, PT ;  /* 0x000000060800722a */ /* 0x000fe20003f0e000 */
[----:B------:R-:W-:Y:S01]  /*4bf0*/  IADD3 R13, PT, PT, R16, 0x200, RZ ;  /* 0x00000200100d7810 */ /* 0x000fe20007ffe0ff */
[----:B------:R-:W-:Y:S01]  /*4c00*/  BSSY.RECONVERGENT B2, `(.L_x_851) ;  /* 0x0000016000027945 */ /* 0x000fe20003800200 */
[----:B------:R-:W-:Y:S02]  /*4c10*/  IMAD.MOV.U32 R12, RZ, RZ, R6 ;  /* 0x000000ffff0c7224 */ /* 0x000fe400078e0006 */
[----:B------:R-:W-:Y:S01]  /*4c20*/  IADD3 R24, P1, PT, R13, R2, RZ ;  /* 0x000000020d187210 */ /* 0x000fe20007f3e0ff */
[----:B------:R-:W-:-:S04]  /*4c30*/  IMAD.MOV.U32 R13, RZ, RZ, R7 ;  /* 0x000000ffff0d7224 */ /* 0x000fc800078e0007 */
[----:B------:R-:W-:Y:S02]  /*4c40*/  IMAD.X R23, RZ, RZ, R3, P1 ;  /* 0x000000ffff177224 */ /* 0x000fe400008e0603 */
        /* <DEDUP_REMOVED lines=17> */
.L_x_852:
[----:B------:R-:W-:Y:S05]  /*4d60*/  BSYNC.RECONVERGENT B2 ;  /* 0x0000000000027941 */ /* 0x000fea0003800200 */
.L_x_851:
[----:B-----5:R-:W-:Y:S01]  /*4d70*/  DSETP.GEU.AND P0, PT, R12, R10, PT ;  /* 0x0000000a0c00722a */ /* 0x020fe20003f0e000 */
[----:B------:R-:W-:Y:S01]  /*4d80*/  VIADD R7, R16, 0x300 ;  /* 0x0000030010077836 */ /* 0x000fe20000000000 */
[----:B------:R-:W-:Y:S01]  /*4d90*/  BSSY.RECONVERGENT B2, `(.L_x_853) ;  /* 0x0000016000027945 */ /* 0x000fe20003800200 */
[----:B------:R-:W-:Y:S02]  /*4da0*/  IMAD.MOV.U32 R8, RZ, RZ, R10 ;  /* 0x000000ffff087224 */ /* 0x000fe400078e000a */
[----:B------:R-:W-:Y:S01]  /*4db0*/  IMAD.MOV.U32 R9, RZ, RZ, R11 ;  /* 0x000000ffff097224 */ /* 0x000fe200078e000b */
[----:B------:R-:W-:-:S05]  /*4dc0*/  IADD3 R7, P1, PT, R7, R2, RZ ;  /* 0x0000000207077210 */ /* 0x000fca0007f3e0ff */
        /* <DEDUP_REMOVED lines=18> */
.L_x_854:
[----:B------:R-:W-:Y:S05]  /*4ef0*/  BSYNC.RECONVERGENT B2 ;  /* 0x0000000000027941 */ /* 0x000fea0003800200 */
.L_x_853:
[----:B------:R-:W-:Y:S01]  /*4f00*/  VIADD R10, R22, 0x200 ;  /* 0x00000200160a7836 */ /* 0x000fe20000000000 */
[----:B------:R-:W-:Y:S01]  /*4f10*/  IADD3 R6, P2, PT, R4, 0x2000, RZ ;  /* 0x0000200004067810 */ /* 0x000fe20007f5e0ff */
[----:B------:R-:W-:Y:S01]  /*4f20*/  VIADD R22, R22, 0x400 ;  /* 0x0000040016167836 */ /* 0x000fe20000000000 */
[----:B------:R-:W-:Y:S01]  /*4f30*/  IADD3 R18, P1, PT, R18, 0x400, RZ ;  /* 0x0000040012127810 */ /* 0x000fe20007f3e0ff */
[----:B------:R-:W-:Y:S01]  /*4f40*/  VIADD R16, R16, 0x400 ;  /* 0x0000040010107836 */ /* 0x000fe20000000000 */
[----:B------:R-:W-:Y:S01]  /*4f50*/  ISETP.GE.AND P0, PT, R10, R17, PT ;  /* 0x000000110a00720c */ /* 0x000fe20003f06270 */
[----:B------:R-:W-:Y:S01]  /*4f60*/  IMAD.X R5, RZ, RZ, R5, P2 ;  /* 0x000000ffff057224 */ /* 0x000fe200010e0605 */
[----:B------:R-:W-:Y:S02]  /*4f70*/  IADD3 R20, P2, PT, R20, 0x2000, RZ ;  /* 0x0000200014147810 */ /* 0x000fe40007f5e0ff */
[----:B------:R-:W-:-:S03]  /*4f80*/  IADD3.X R19, PT, PT, RZ, R19, RZ, P1, !PT ;  /* 0x00000013ff137210 */ /* 0x000fc60000ffe4ff */
[----:B------:R-:W-:-:S06]  /*4f90*/  IMAD.X R21, RZ, RZ, R21, P2 ;  /* 0x000000ffff157224 */ /* 0x000fcc00010e0615 */
[----:B------:R-:W-:Y:S05]  /*4fa0*/  @!P0 BRA `(.L_x_855) ;  /* 0xfffffff8003c8947 */ /* 0x000fea000383ffff */
.L_x_841:
[----:B------:R-:W-:Y:S05]  /*4fb0*/  BSYNC.RECONVERGENT B1 ;  /* 0x0000000000017941 */ /* 0x000fea0003800200 */
.L_x_840:
        /* <DEDUP_REMOVED lines=32> */
.L_x_857:
[----:B------:R-:W-:Y:S05]  /*51c0*/  BSYNC.RECONVERGENT B1 ;  /* 0x0000000000017941 */ /* 0x000fea0003800200 */
.L_x_856:
        /* <DEDUP_REMOVED lines=31> */
.L_x_859:
[----:B------:R-:W-:Y:S05]  /*53c0*/  BSYNC.RECONVERGENT B1 ;  /* 0x0000000000017941 */ /* 0x000fea0003800200 */
.L_x_858:
        /* <DEDUP_REMOVED lines=31> */
.L_x_861:
[----:B------:R-:W-:Y:S05]  /*55c0*/  BSYNC.RECONVERGENT B1 ;  /* 0x0000000000017941 */ /* 0x000fea0003800200 */
.L_x_860:
        /* <DEDUP_REMOVED lines=31> */
.L_x_863:
[----:B------:R-:W-:Y:S05]  /*57c0*/  BSYNC.RECONVERGENT B1 ;  /* 0x0000000000017941 */ /* 0x000fea0003800200 */
.L_x_862:
[----:B------:R-:W-:Y:S01]  /*57d0*/  ISETP.GT.AND P0, PT, R10, 0xf, PT ;  /* 0x0000000f0a00780c */ /* 0x000fe20003f04270 */
[----:B-1----:R1:W1:Y:S01]  /*57e0*/  SHFL.DOWN PT, R6, R4, 0x10, 0x1f ;  /* 0x0a001f0004067f89 */ /* 0x00226200000e0000 */
[----:B------:R-:W-:Y:S01]  /*57f0*/  BSSY.RECONVERGENT B1, `(.L_x_864) ;  /* 0x000001d000017945 */ /* 0x000fe20003800200 */
[----:B---3--:R-:W-:Y:S02]  /*5800*/  IMAD.MOV.U32 R14, RZ, RZ, R8 ;  /* 0x000000ffff0e7224 */ /* 0x008fe400078e0008 */
[----:B--2---:R2:W3:Y:S01]  /*5810*/  SHFL.DOWN PT, R7, R5, 0x10, 0x1f ;  /* 0x0a001f0005077f89 */ /* 0x0044e200000e0000 */
[----:B------:R-:W-:Y:S02]  /*5820*/  IMAD.MOV.U32 R15, RZ, RZ, R9 ;  /* 0x000000ffff0f7224 */ /* 0x000fe400078e0009 */
[----:B------:R-:W-:Y:S01]  /*5830*/  IMAD.MOV.U32 R2, RZ, RZ, R4 ;  /* 0x000000ffff027224 */ /* 0x000fe200078e0004 */
[----:B0-----:R2:W0:Y:S01]  /*5840*/  SHFL.DOWN PT, R11, R8, 0x10, 0x1f ;  /* 0x0a001f00080b7f89 */ /* 0x00142200000e0000 */
        /* <DEDUP_REMOVED lines=23> */
.L_x_865:
[----:B------:R-:W-:Y:S05]  /*59c0*/  BSYNC.RECONVERGENT B1 ;  /* 0x0000000000017941 */ /* 0x000fea0003800200 */
.L_x_864:
        /* <DEDUP_REMOVED lines=11> */
.L_x_867:
[----:B------:R-:W-:Y:S05]  /*5a80*/  BSYNC.RECONVERGENT B1 ;  /* 0x0000000000017941 */ /* 0x000fea0003800200 */
.L_x_866:
        /* <DEDUP_REMOVED lines=8> */
[----:B---3--:R-:W2:Y:S04]  /*5b10*/  LDS.128 R4, [R0+0x20] ;  /* 0x0000200000047984 */ /* 0x008ea80000000c00 */
[----:B0---4-:R0:W3:Y:S04]  /*5b20*/  LDS.64 R12, [R0+0x80] ;  /* 0x00008000000c7984 */ /* 0x0110e80000000a00 */
[----:B------:R0:W4:Y:S01]  /*5b30*/  LDS.128 R8, [R0+0x30] ;  /* 0x0000300000087984 */ /* 0x0001220000000c00 */
[----:B-1----:R-:W-:Y:S01]  /*5b40*/  DSETP.GEU.AND P0, PT, R2, R16, PT ;  /* 0x000000100200722a */ /* 0x002fe20003f0e000 */
[----:B------:R-:W-:-:S02]  /*5b50*/  IMAD.MOV.U32 R24, RZ, RZ, R16 ;  /* 0x000000ffff187224 */ /* 0x000fc400078e0010 */
[----:B------:R-:W-:Y:S02]  /*5b60*/  IMAD.MOV.U32 R25, RZ, RZ, R17 ;  /* 0x000000ffff197224 */ /* 0x000fe400078e0011 */
[----:B--2---:R-:W-:Y:S02]  /*5b70*/  IMAD.MOV.U32 R27, RZ, RZ, R4 ;  /* 0x000000ffff1b7224 */ /* 0x004fe400078e0004 */
[----:B------:R-:W-:-:S07]  /*5b80*/  IMAD.MOV.U32 R29, RZ, RZ, R5 ;  /* 0x000000ffff1d7224 */ /* 0x000fce00078e0005 */
[----:B0--34-:R-:W-:Y:S05]  /*5b90*/  @!P0 BRA `(.L_x_869) ;  /* 0x0000000000388947 */ /* 0x019fea0003800000 */
        /* <DEDUP_REMOVED lines=14> */
.L_x_869:
[----:B------:R-:W-:Y:S05]  /*5c80*/  BSYNC.RECONVERGENT B1 ;  /* 0x0000000000017941 */ /* 0x000fea0003800200 */
.L_x_868:
[----:B------:R0:W1:Y:S01]  /*5c90*/  LDS.128 R16, [R0+0x40] ;  /* 0x0000400000107984 */ /* 0x0000620000000c00 */
[----:B------:R-:W-:Y:S01]  /*5ca0*/  DSETP.GEU.AND P0, PT, R24, R6, PT ;  /* 0x000000061800722a */ /* 0x000fe20003f0e000 */
[----:B------:R-:W-:Y:S01]  /*5cb0*/  BSSY.RECONVERGENT B1, `(.L_x_870) ;  /* 0x0000015000017945 */ /* 0x000fe20003800200 */
[----:B------:R-:W-:Y:S01]  /*5cc0*/  IMAD.MOV.U32 R4, RZ, RZ, R6 ;  /* 0x000000ffff047224 */ /* 0x000fe200078e0006 */
[----:B------:R0:W2:Y:S01]  /*5cd0*/  LDS.128 R20, [R0+0x50] ;  /* 0x0000500000147984 */ /* 0x0000a20000000c00 */
[----:B------:R-:W-:Y:S01]  /*5ce0*/  MOV R5, R7 ;  /* 0x0000000700057202 */ /* 0x000fe20000000f00 */
[----:B------:R-:W-:Y:S02]  /*5cf0*/  IMAD.MOV.U32 R15, RZ, RZ, R8 ;  /* 0x000000ffff0f7224 */ /* 0x000fe400078e0008 */
[----:B------:R-:W-:-:S07]  /*5d00*/  IMAD.MOV.U32 R14, RZ, RZ, R9 ;  /* 0x000000ffff0e7224 */ /* 0x000fce00078e0009 */
        /* <DEDUP_REMOVED lines=15> */
.L_x_871:
[----:B------:R-:W-:Y:S05]  /*5e00*/  BSYNC.RECONVERGENT B1 ;  /* 0x0000000000017941 */ /* 0x000fea0003800200 */
.L_x_870:
        /* <DEDUP_REMOVED lines=21> */
.L_x_873:
[----:B------:R-:W-:Y:S05]  /*5f60*/  BSYNC.RECONVERGENT B1 ;  /* 0x0000000000017941 */ /* 0x000fea0003800200 */
.L_x_872:
        /* <DEDUP_REMOVED lines=23> */
.L_x_875:
[----:B------:R-:W-:Y:S05]  /*60e0*/  BSYNC.RECONVERGENT B1 ;  /* 0x0000000000017941 */ /* 0x000fea0003800200 */
.L_x_874:
        /* <DEDUP_REMOVED lines=21> */
.L_x_877:
[----:B------:R-:W-:Y:S05]  /*6240*/  BSYNC.RECONVERGENT B1 ;  /* 0x0000000000017941 */ /* 0x000fea0003800200 */
.L_x_876:
        /* <DEDUP_REMOVED lines=21> */
.L_x_879:
[----:B------:R-:W-:Y:S05]  /*63a0*/  BSYNC.RECONVERGENT B1 ;  /* 0x0000000000017941 */ /* 0x000fea0003800200 */
.L_x_878:
        /* <DEDUP_REMOVED lines=20> */
.L_x_797:
[----:B------:R-:W-:Y:S05]  /*64f0*/  BSYNC.RECONVERGENT B0 ;  /* 0x0000000000007941 */ /* 0x000fea0003800200 */
.L_x_764:
[----:B------:R-:W-:Y:S05]  /*6500*/  @P1 EXIT ;  /* 0x000000000000194d */ /* 0x000fea0003800000 */
[----:B012-4-:R-:W0:Y:S02]  /*6510*/  LDC.64 R4, c[0x0][0x390] ;  /* 0x0000e400ff047b82 */ /* 0x017e240000000a00 */
[----:B0-----:R-:W-:Y:S04]  /*6520*/  STG.E.64 desc[UR8][R4.64], R2 ;  /* 0x0000000204007986 */ /* 0x001fe8000c101b08 */
[----:B------:R-:W-:Y:S01]  /*6530*/  STG.E.64 desc[UR8][R4.64+0x8], R14 ;  /* 0x0000080e04007986 */ /* 0x000fe2000c101b08 */
[----:B------:R-:W-:Y:S05]  /*6540*/  EXIT ;  /* 0x000000000000794d */ /* 0x000fea0003800000 */
.L_x_880:
        /* <DEDUP_REMOVED lines=11> */
.L_x_1704:


//--------------------- .text._ZN6thrust24THRUST_300001_SM_1000_NS8cuda_cub4core6detail13_kernel_agentINS1_8__reduce11ReduceAgentIPN4cuda3std3__45tupleIJdlEEESC_SB_lNS1_9__extrema9arg_min_fIdlNS9_4lessIdEEEEEEJSC_SC_iSH_EEEvDpT0_ --------------------------
	.section	.text._ZN6thrust24THRUST_300001_SM_1000_NS8cuda_cub4core6detail13_kernel_agentINS1_8__reduce11ReduceAgentIPN4cuda3std3__45tupleIJdlEEESC_SB_lNS1_9__extrema9arg_min_fIdlNS9_4lessIdEEEEEEJSC_SC_iSH_EEEvDpT0_,"ax",@progbits
	.align	128
        .global         _ZN6thrust24THRUST_300001_SM_1000_NS8cuda_cub4core6detail13_kernel_agentINS1_8__reduce11ReduceAgentIPN4cuda3std3__45tupleIJdlEEESC_SB_lNS1_9__extrema9arg_min_fIdlNS9_4lessIdEEEEEEJSC_SC_iSH_EEEvDpT0_
        .type           _ZN6thrust24THRUST_300001_SM_1000_NS8cuda_cub4core6detail13_kernel_agentINS1_8__reduce11ReduceAgentIPN4cuda3std3__45tupleIJdlEEESC_SB_lNS1_9__extrema9arg_min_fIdlNS9_4lessIdEEEEEEJSC_SC_iSH_EEEvDpT0_,@function
        .size           _ZN6thrust24THRUST_300001_SM_1000_NS8cuda_cub4core6detail13_kernel_agentINS1_8__reduce11ReduceAgentIPN4cuda3std3__45tupleIJdlEEESC_SB_lNS1_9__extrema9arg_min_fIdlNS9_4lessIdEEEEEEJSC_SC_iSH_EEEvDpT0_,(.L_x_1705 - _ZN6thrust24THRUST_300001_SM_1000_NS8cuda_cub4core6detail13_kernel_agentINS1_8__reduce11ReduceAgentIPN4cuda3std3__45tupleIJdlEEESC_SB_lNS1_9__extrema9arg_min_fIdlNS9_4lessIdEEEEEEJSC_SC_iSH_EEEvDpT0_)
        .other          _ZN6thrust24THRUST_300001_SM_1000_NS8cuda_cub4core6detail13_kernel_agentINS1_8__reduce11ReduceAgentIPN4cuda3std3__45tupleIJdlEEESC_SB_lNS1_9__extrema9arg_min_fIdlNS9_4lessIdEEEEEEJSC_SC_iSH_EEEvDpT0_,@"STO_CUDA_ENTRY STV_DEFAULT"
_ZN6thrust24THRUST_300001_SM_1000_NS8cuda_cub4core6detail13_kernel_agentINS1_8__reduce11ReduceAgentIPN4cuda3std3__45tupleIJdlEEESC_SB_lNS1_9__extrema9arg_min_fIdlNS9_4lessIdEEEEEEJSC_SC_iSH_EEEvDpT0_:
.text._ZN6thrust24THRUST_300001_SM_1000_NS8cuda_cub4core6detail13_kernel_agentINS1_8__reduce11ReduceAgentIPN4cuda3std3__45tupleIJdlEEESC_SB_lNS1_9__extrema9arg_min_fIdlNS9_4lessIdEEEEEEJSC_SC_iSH_EEEvDpT0_:
        /* <DEDUP_REMOVED lines=21> */
.L_x_884:
[----:B0-----:R-:W-:Y:S05]  /*0150*/  BSYNC.RECONVERGENT B1 ;  /* 0x0000000000017941 */ /* 0x001fea0003800200 */
.L_x_883:
        /* <DEDUP_REMOVED lines=9> */
[----:B-1----:R-:W0:Y:S01]  /*01f0*/  LDC.64 R8, c[0x0][0x380] ;  /* 0x0000e000ff087b82 */ /* 0x002e220000000a00 */
[----:B------:R-:W-:-:S04]  /*0200*/  LEA.HI R7, R16, 0x1, RZ, 0x18 ;  /* 0x0000000110077811 */ /* 0x000fc800078fc0ff */
[----:B------:R-:W-:-:S05]  /*0210*/  LOP3.LUT R7, R7, 0x3, RZ, 0xc0, !PT ;  /* 0x0000000307077812 */ /* 0x000fca00078ec0ff */
[----:B------:R-:W-:Y:S02]  /*0220*/  IMAD.MOV R7, RZ, RZ, -R7 ;  /* 0x000000ffff077224 */ /* 0x000fe400078e0a07 */
[----:B0-----:R-:W-:-:S04]  /*0230*/  IMAD.WIDE.U32 R8, R6, 0x10, R8 ;  /* 0x0000001006087825 */ /* 0x001fc800078e0008 */
[----:B------:R-:W-:-:S07]  /*0240*/  IMAD.MOV.U32 R14, RZ, RZ, R8 ;  /* 0x000000ffff0e7224 */ /* 0x000fce00078e0008 */
.L_x_891:
[----:B------:R-:W-:-:S05]  /*0250*/  IMAD.MOV.U32 R8, RZ, RZ, R14 ;  /* 0x000000ffff087224 */ /* 0x000fca00078e000e */
[----:B------:R-:W2:Y:S01]  /*0260*/  LDG.E.64.CONSTANT R10, desc[UR10][R8.64] ;  /* 0x0000000a080a7981 */ /* 0x000ea2000c1e9b00 */
[----:B------:R-:W-:Y:S01]  /*0270*/  VIADD R7, R7, 0x1 ;  /* 0x0000000107077836 */ /* 0x000fe20000000000 */
[----:B------:R-:W-:Y:S01]  /*0280*/  BSSY.RECONVERGENT B3, `(.L_x_889) ;  /* 0x0000018000037945 */ /* 0x000fe20003800200 */
[----:B------:R-:W-:-:S03]  /*0290*/  IADD3 R14, P3, PT, R8, 0x1000, RZ ;  /* 0x00001000080e7810 */ /* 0x000fc60007f7e0ff */
[----:B------:R-:W-:Y:S01]  /*02a0*/  ISETP.NE.AND P2, PT, R7, RZ, PT ;  /* 0x000000ff0700720c */ /* 0x000fe20003f45270 */
[----:B--2--5:R-:W-:-:S14]  /*02b0*/  DSETP.GEU.AND P0, PT, R2, R10, PT ;  /* 0x0000000a0200722a */ /* 0x024fdc0003f0e000 */
[----:B------:R-:W-:Y:S05]  /*02c0*/  @!P0 BRA `(.L_x_890) ;  /* 0x00000000004c8947 */ /* 0x000fea0003800000 */
[----:B------:R-:W2:Y:S01]  /*02d0*/  LDG.E.64.CONSTANT R12, desc[UR10][R8.64+0x8] ;  /* 0x0000080a080c7981 */ /* 0x000ea2000c1e9b00 */
[----:B------:R-:W-:Y:S01]  /*02e0*/  DSETP.GT.AND P0, PT, R2, R10, PT ;  /* 0x0000000a0200722a */ /* 0x000fe20003f04000 */
[----:B------:R-:W-:Y:S02]  /*02f0*/  IMAD.MOV.U32 R21, RZ, RZ, R5 ;  /* 0x000000ffff157224 */ /* 0x000fe400078e0005 */
[----:B------:R-:W-:Y:S02]  /*0300*/  IMAD.MOV.U32 R19, RZ, RZ, R4 ;  /* 0x000000ffff137224 */ /* 0x000fe400078e0004 */
[----:B------:R-:W-:Y:S02]  /*0310*/  IMAD.MOV.U32 R15, RZ, RZ, R2 ;  /* 0x000000ffff0f7224 */ /* 0x000fe400078e0002 */
[----:B------:R-:W-:Y:S02]  /*0320*/  IMAD.MOV.U32 R17, RZ, RZ, R3 ;  /* 0x000000ffff117224 */ /* 0x000fe400078e0003 */
[----:B------:R-:W-:-:S02]  /*0330*/  IMAD.MOV.U32 R2, RZ, RZ, R10 ;  /* 0x000000ffff027224 */ /* 0x000fc400078e000a */
[----:B------:R-:W-:Y:S02]  /*0340*/  IMAD.MOV.U32 R3, RZ, RZ, R11 ;  /* 0x000000ffff037224 */ /* 0x000fe400078e000b */
[----:B--2---:R-:W-:Y:S02]  /*0350*/  IMAD.MOV.U32 R4, RZ, RZ, R12 ;  /* 0x000000ffff047224 */ /* 0x004fe400078e000c */
[----:B------:R-:W-:Y:S01]  /*0360*/  IMAD.MOV.U32 R5, RZ, RZ, R13 ;  /* 0x000000ffff057224 */ /* 0x000fe200078e000d */
[----:B------:R-:W-:Y:S06]  /*0370*/  @P0 BRA `(.L_x_890) ;  /* 0x0000000000200947 */ /* 0x000fec0003800000 */
[CC--:B------:R-:W-:Y:S02]  /*0380*/  ISETP.LT.U32.AND P0, PT, R19.reuse, R12.reuse, PT ;  /* 0x0000000c1300720c */ /* 0x0c0fe40003f01070 */
[-C--:B------:R-:W-:Y:S02]  /*0390*/  ISETP.GE.U32.AND P1, PT, R19, R12.reuse, PT ;  /* 0x0000000c1300720c */ /* 0x080fe40003f26070 */
[CC--:B------:R-:W-:Y:S02]  /*03a0*/  ISETP.LT.AND.EX P0, PT, R21.reuse, R13.reuse, PT, P0 ;  /* 0x0000000d1500720c */ /* 0x0c0fe40003f01300 */
[-C--:B------:R-:W-:Y:S02]  /*03b0*/  ISETP.GE.AND.EX P1, PT, R21, R13.reuse, PT, P1 ;  /* 0x0000000d1500720c */ /* 0x080fe40003f26310 */
[----:B------:R-:W-:Y:S02]  /*03c0*/  SEL R4, R19, R12, P0 ;  /* 0x0000000c13047207 */ /* 0x000fe40000000000 */
[----:B------:R-:W-:-:S02]  /*03d0*/  SEL R5, R21, R13, P0 ;  /* 0x0000000d15057207 */ /* 0x000fc40000000000 */
[----:B------:R-:W-:Y:S02]  /*03e0*/  FSEL R2, R15, R10, !P1 ;  /* 0x0000000a0f027208 */ /* 0x000fe40004800000 */
[----:B------:R-:W-:-:S07]  /*03f0*/  FSEL R3, R17, R11, !P1 ;  /* 0x0000000b11037208 */ /* 0x000fce0004800000 */
.L_x_890:
[----:B------:R-:W-:Y:S05]  /*0400*/  BSYNC.RECONVERGENT B3 ;  /* 0x0000000000037941 */ /* 0x000fea0003800200 */
.L_x_889:
[----:B------:R-:W-:Y:S02]  /*0410*/  IMAD.X R9, RZ, RZ, R9, P3 ;  /* 0x000000ffff097224 */ /* 0x000fe400018e0609 */
[----:B------:R-:W-:Y:S01]  /*0420*/  VIADD R6, R6, 0x100 ;  /* 0x0000010006067836 */ /* 0x000fe20000000000 */
[----:B------:R-:W-:Y:S06]  /*0430*/  @P2 BRA `(.L_x_891) ;  /* 0xfffffffc00842947 */ /* 0x000fec000383ffff */
.L_x_888:
[----:B------:R-:W-:Y:S05]  /*0440*/  BSYNC.RECONVERGENT B2 ;  /* 0x0000000000027941 */ /* 0x000fea0003800200 */
.L_x_887:
[----:B-1----:R-:W0:Y:S01]  /*0450*/  LDC.64 R8, c[0x0][0x380] ;  /* 0x0000e000ff087b82 */ /* 0x002e220000000a00 */
[----:B------:R-:W-:-:S13]  /*0460*/  ISETP.GE.U32.AND P0, PT, R16, 0x300, PT ;  /* 0x000003001000780c */ /* 0x000fda0003f06070 */
[----:B------:R-:W-:Y:S05]  /*0470*/  @!P0 BRA `(.L_x_886) ;  /* 0x0000000400888947 */ /* 0x000fea0003800000 */
.L_x_900:
[----:B0-----:R-:W-:-:S05]  /*0480*/  IMAD.WIDE R14, R6, 0x10, R8 ;  /* 0x00000010060e7825 */ /* 0x001fca00078e0208 */
[----:B------:R-:W2:Y:S04]  /*0490*/  LDG.E.64.CONSTANT R18, desc[UR10][R14.64] ;  /* 0x0000000a0e127981 */ /* 0x000ea8000c1e9b00 */
[----:B-----5:R0:W5:Y:S04]  /*04a0*/  LDG.E.64.CONSTANT R22, desc[UR10][R14.64+0x1000] ;  /* 0x0010000a0e167981 */ /* 0x020168000c1e9b00 */
[----:B------:R0:W5:Y:S04]  /*04b0*/  LDG.E.64.CONSTANT R12, desc[UR10][R14.64+0x2000] ;  /* 0x0020000a0e0c7981 */ /* 0x000168000c1e9b00 */
[----:B------:R0:W5:Y:S01]  /*04c0*/  LDG.E.64.CONSTANT R10, desc[UR10][R14.64+0x3000] ;  /* 0x0030000a0e0a7981 */ /* 0x000162000c1e9b00 */
[----:B------:R-:W-:Y:S01]  /*04d0*/  BSSY.RECONVERGENT B2, `(.L_x_892) ;  /* 0x0000016000027945 */ /* 0x000fe20003800200 */
[----:B------:R-:W-:-:S02]  /*04e0*/  IMAD.MOV.U32 R7, RZ, RZ, R4 ;  /* 0x000000ffff077224 */ /* 0x000fc400078e0004 */
[----:B------:R-:W-:Y:S02]  /*04f0*/  IMAD.MOV.U32 R27, RZ, RZ, R5 ;  /* 0x000000ffff1b7224 */ /* 0x000fe400078e0005 */
[----:B------:R-:W-:Y:S02]  /*0500*/  IMAD.MOV.U32 R16, RZ, RZ, R2 ;  /* 0x000000ffff107224 */ /* 0x000fe400078e0002 */
[----:B------:R-:W-:Y:S01]  /*0510*/  IMAD.MOV.U32 R17, RZ, RZ, R3 ;  /* 0x000000ffff117224 */ /* 0x000fe200078e0003 */
[----:B--2---:R-:W-:-:S14]  /*0520*/  DSETP.GEU.AND P0, PT, R2, R18, PT ;  /* 0x000000120200722a */ /* 0x004fdc0003f0e000 */
[----:B0-----:R-:W-:Y:S05]  /*0530*/  @!P0 BRA `(.L_x_893) ;  /* 0x00000000003c8947 */ /* 0x001fea0003800000 */
[----:B------:R-:W2:Y:S01]  /*0540*/  LDG.E.64.CONSTANT R20, desc[UR10][R14.64+0x8] ;  /* 0x0000080a0e147981 */ /* 0x000ea2000c1e9b00 */
[----:B------:R-:W-:Y:S01]  /*0550*/  DSETP.GT.AND P0, PT, R2, R18, PT ;  /* 0x000000120200722a */ /* 0x000fe20003f04000 */
[----:B------:R-:W-:Y:S02]  /*0560*/  IMAD.MOV.U32 R16, RZ, RZ, R18 ;  /* 0x000000ffff107224 */ /* 0x000fe400078e0012 */
[----:B------:R-:W-:Y:S02]  /*0570*/  IMAD.MOV.U32 R17, RZ, RZ, R19 ;  /* 0x000000ffff117224 */ /* 0x000fe400078e0013 */
[----:B--2---:R-:W-:Y:S02]  /*0580*/  IMAD.MOV.U32 R7, RZ, RZ, R20 ;  /* 0x000000ffff077224 */ /* 0x004fe400078e0014 */
        /* <DEDUP_REMOVED lines=10> */
.L_x_893:
[----:B------:R-:W-:Y:S05]  /*0630*/  BSYNC.RECONVERGENT B2 ;  /* 0x0000000000027941 */ /* 0x000fea0003800200 */
.L_x_892:
[----:B-----5:R-:W-:Y:S01]  /*0640*/  DSETP.GEU.AND P0, PT, R16, R22, PT ;  /* 0x000000161000722a */ /* 0x020fe20003f0e000 */
[----:B------:R-:W-:Y:S01]  /*0650*/  BSSY.RECONVERGENT B2, `(.L_x_894) ;  /* 0x0000015000027945 */ /* 0x000fe20003800200 */
[----:B------:R-:W-:Y:S02]  /*0660*/  IMAD.MOV.U32 R21, RZ, RZ, R7 ;  /* 0x000000ffff157224 */ /* 0x000fe400078e0007 */
[----:B------:R-:W-:Y:S02]  /*0670*/  IMAD.MOV.U32 R25, RZ, RZ, R27 ;  /* 0x000000ffff197224 */ /* 0x000fe400078e001b */
[----:B------:R-:W-:Y:S02]  /*0680*/  IMAD.MOV.U32 R2, RZ, RZ, R16 ;  /* 0x000000ffff027224 */ /* 0x000fe400078e0010 */
[----:B------:R-:W-:-:S06]  /*0690*/  IMAD.MOV.U32 R3, RZ, RZ, R17 ;  /* 0x000000ffff037224 */ /* 0x000fcc00078e0011 */
[----:B------:R-:W-:Y:S05]  /*06a0*/  @!P0 BRA `(.L_x_895) ;  /* 0x00000000003c8947 */ /* 0x000fea0003800000 */
[----:B------:R-:W2:Y:S01]  /*06b0*/  LDG.E.64.CONSTANT R4, desc[UR10][R14.64+0x1008] ;  /* 0x0010080a0e047981 */ /* 0x000ea2000c1e9b00 */
[----:B------:R-:W-:Y:S01]  /*06c0*/  DSETP.GT.AND P0, PT, R16, R22, PT ;  /* 0x000000161000722a */ /* 0x000fe20003f04000 */
[----:B------:R-:W-:Y:S02]  /*06d0*/  IMAD.MOV.U32 R2, RZ, RZ, R22 ;  /* 0x000000ffff027224 */ /* 0x000fe400078e0016 */
[----:B------:R-:W-:Y:S02]  /*06e0*/  IMAD.MOV.U32 R3, RZ, RZ, R23 ;  /* 0x000000ffff037224 */ /* 0x000fe400078e0017 */
[----:B--2---:R-:W-:Y:S02]  /*06f0*/  IMAD.MOV.U32 R21, RZ, RZ, R4 ;  /* 0x000000ffff157224 */ /* 0x004fe400078e0004 */
        /* <DEDUP_REMOVED lines=10> */
.L_x_895:
[----:B------:R-:W-:Y:S05]  /*07a0*/  BSYNC.RECONVERGENT B2 ;  /* 0x0000000000027941 */ /* 0x000fea0003800200 */
.L_x_894:
[----:B------:R-:W-:Y:S01]  /*07b0*/  DSETP.GEU.AND P0, PT, R2, R12, PT ;  /* 0x0000000c0200722a */ /* 0x000fe20003f0e000 */
        /* <DEDUP_REMOVED lines=21> */
.L_x_897:
[----:B------:R-:W-:Y:S05]  /*0910*/  BSYNC.RECONVERGENT B2 ;  /* 0x0000000000027941 */ /* 0x000fea0003800200 */
.L_x_896:
[----:B------:R-:W-:Y:S01]  /*0920*/  DSETP.GEU.AND P0, PT, R16, R10, PT ;  /* 0x0000000a1000722a */ /* 0x000fe20003f0e000 */
[----:B------:R-:W-:Y:S01]  /*0930*/  BSSY.RECONVERGENT B2, `(.L_x_898) ;  /* 0x0000013000027945 */ /* 0x000fe20003800200 */
[----:B------:R-:W-:Y:S02]  /*0940*/  IMAD.MOV.U32 R2, RZ, RZ, R16 ;  /* 0x000000ffff027224 */ /* 0x000fe400078e0010 */
[----:B------:R-:W-:Y:S02]  /*0950*/  IMAD.MOV.U32 R3, RZ, RZ, R17 ;  /* 0x000000ffff037224 */ /* 0x000fe400078e0011 */
[----:B------:R-:W-:Y:S02]  /*0960*/  IMAD.MOV.U32 R4, RZ, RZ, R7 ;  /* 0x000000ffff047224 */ /* 0x000fe400078e0007 */
[----:B------:R-:W-:-:S06]  /*0970*/  IMAD.MOV.U32 R5, RZ, RZ, R19 ;  /* 0x000000ffff057224 */ /* 0x000fcc00078e0013 */
[----:B------:R-:W-:Y:S05]  /*0980*/  @!P0 BRA `(.L_x_899) ;  /* 0x0000000000348947 */ /* 0x000fea0003800000 */
[----:B------:R0:W5:Y:S01]  /*0990*/  LDG.E.64.CONSTANT R4, desc[UR10][R14.64+0x3008] ;  /* 0x0030080a0e047981 */ /* 0x000162000c1e9b00 */
[----:B------:R-:W-:Y:S01]  /*09a0*/  DSETP.GT.AND P0, PT, R16, R10, PT ;  /* 0x0000000a1000722a */ /* 0x000fe20003f04000 */
[----:B------:R-:W-:Y:S02]  /*09b0*/  IMAD.MOV.U32 R2, RZ, RZ, R10 ;  /* 0x000000ffff027224 */ /* 0x000fe400078e000a */
[----:B------:R-:W-:-:S11]  /*09c0*/  IMAD.MOV.U32 R3, RZ, RZ, R11 ;  /* 0x000000ffff037224 */ /* 0x000fd600078e000b */
[----:B0-----:R-:W-:Y:S05]  /*09d0*/  @P0 BRA `(.L_x_899) ;  /* 0x0000000000200947 */ /* 0x001fea0003800000 */
[CC--:B-----5:R-:W-:Y:S02]  /*09e0*/  ISETP.GE.U32.AND P0, PT, R7.reuse, R4.reuse, PT ;  /* 0x000000040700720c */ /* 0x0e0fe40003f06070 */
[----:B------:R-:W-:Y:S02]  /*09f0*/  ISETP.LT.U32.AND P1, PT, R7, R4, PT ;  /* 0x000000040700720c */ /* 0x000fe40003f21070 */
[CC--:B------:R-:W-:Y:S02]  /*0a00*/  ISETP.GE.AND.EX P0, PT, R19.reuse, R5.reuse, PT, P0 ;  /* 0x000000051300720c */ /* 0x0c0fe40003f06300 */
[----:B------:R-:W-:Y:S02]  /*0a10*/  ISETP.LT.AND.EX P1, PT, R19, R5, PT, P1 ;  /* 0x000000051300720c */ /* 0x000fe40003f21310 */
[----:B------:R-:W-:Y:S02]  /*0a20*/  FSEL R2, R16, R10, !P0 ;  /* 0x0000000a10027208 */ /* 0x000fe40004000000 */
[----:B------:R-:W-:-:S02]  /*0a30*/  FSEL R3, R17, R11, !P0 ;  /* 0x0000000b11037208 */ /* 0x000fc40004000000 */
[----:B------:R-:W-:Y:S02]  /*0a40*/  SEL R4, R7, R4, P1 ;  /* 0x0000000407047207 */ /* 0x000fe40000800000 */
[----:B------:R-:W-:-:S07]  /*0a50*/  SEL R5, R19, R5, P1 ;  /* 0x0000000513057207 */ /* 0x000fce0000800000 */
.L_x_899:
[----:B------:R-:W-:Y:S05]  /*0a60*/  BSYNC.RECONVERGENT B2 ;  /* 0x0000000000027941 */ /* 0x000fea0003800200 */
.L_x_898:
[----:B------:R-:W-:-:S05]  /*0a70*/  VIADD R6, R6, 0x400 ;  /* 0x0000040006067836 */ /* 0x000fca0000000000 */
[----:B------:R-:W-:-:S13]  /*0a80*/  ISETP.GE.AND P0, PT, R6, UR4, PT ;  /* 0x0000000406007c0c */ /* 0x000fda000bf06270 */
[----:B------:R-:W-:Y:S05]  /*0a90*/  @!P0 BRA `(.L_x_900) ;  /* 0xfffffff800788947 */ /* 0x000fea000383ffff */
.L_x_886:
[----:B------:R-:W-:Y:S05]  /*0aa0*/  BSYNC.RECONVERGENT B1 ;  /* 0x0000000000017941 */ /* 0x000fea0003800200 */
.L_x_885:
[----:B------:R-:W2:Y:S02]  /*0ab0*/  LDCU UR4, c[0x0][0x390] ;  /* 0x00007200ff0477ac */ /* 0x000ea40008000800 */
[----:B--2---:R-:W-:-:S09]  /*0ac0*/  UISETP.GE.AND UP0, UPT, UR4, 0x100, UPT ;  /* 0x000001000400788c */ /* 0x004fd2000bf06270 */
[----:B------:R-:W-:Y:S05]  /*0ad0*/  BRA.U !UP0, `(.L_x_901) ;  /* 0x0000001108e47547 */ /* 0x000fea000b800000 */
[----:B------:R-:W2:Y:S01]  /*0ae0*/  S2R R6, SR_LANEID ;  /* 0x0000000000067919 */ /* 0x000ea20000000000 */
[----:B------:R-:W-:Y:S01]  /*0af0*/  BSSY.RECONVERGENT B1, `(.L_x_902) ;  /* 0x000001a000017945 */ /* 0x000fe20003800200 */
[----:B-----5:R-:W-:Y:S01]  /*0b00*/  IMAD.MOV.U32 R12, RZ, RZ, R4 ;  /* 0x000000ffff0c7224 */ /* 0x020fe200078e0004 */
[----:B------:R-:W-:Y:S01]  /*0b10*/  SHFL.DOWN PT, R10, R2, 0x1, 0x1f ;  /* 0x08201f00020a7f89 */ /* 0x000fe200000e0000 */
[----:B------:R-:W-:Y:S02]  /*0b20*/  IMAD.MOV.U32 R13, RZ, RZ, R5 ;  /* 0x000000ffff0d7224 */ /* 0x000fe400078e0005 */
[----:B01----:R-:W-:Y:S01]  /*0b30*/  IMAD.MOV.U32 R8, RZ, RZ, R2 ;  /* 0x000000ffff087224 */ /* 0x003fe200078e0002 */
[----:B------:R-:W0:Y:S01]  /*0b40*/  SHFL.DOWN PT, R11, R3, 0x1, 0x1f ;  /* 0x08201f00030b7f89 */ /* 0x000e2200000e0000 */
[----:B------:R-:W-:-:S03]  /*0b50*/  IMAD.MOV.U32 R9, RZ, RZ, R3 ;  /* 0x000000ffff097224 */ /* 0x000fc600078e0003 */
[----:B------:R1:W3:Y:S04]  /*0b60*/  SHFL.DOWN PT, R7, R4, 0x1, 0x1f ;  /* 0x08201f0004077f89 */ /* 0x0002e800000e0000 */
[----:B------:R1:W4:Y:S01]  /*0b70*/  SHFL.DOWN PT, R15, R5, 0x1, 0x1f ;  /* 0x08201f00050f7f89 */ /* 0x00032200000e0000 */
[----:B0-----:R-:W-:-:S06]  /*0b80*/  DSETP.GEU.AND P0, PT, R2, R10, PT ;  /* 0x0000000a0200722a */ /* 0x001fcc0003f0e000 */
[----:B--2---:R-:W-:-:S13]  /*0b90*/  ISETP.GT.OR P0, PT, R6, 0x1e, !P0 ;  /* 0x0000001e0600780c */ /* 0x004fda0004704670 */
[----:B-1-34-:R-:W-:Y:S05]  /*0ba0*/  @P0 BRA `(.L_x_903) ;  /* 0x0000000000380947 */ /* 0x01afea0003800000 */
        /* <DEDUP_REMOVED lines=14> */
.L_x_903:
[----:B------:R-:W-:Y:S05]  /*0c90*/  BSYNC.RECONVERGENT B1 ;  /* 0x0000000000017941 */ /* 0x000fea0003800200 */
.L_x_902:
[----:B------:R-:W-:Y:S01]  /*0ca0*/  SHFL.DOWN PT, R4, R8, 0x2, 0x1f ;  /* 0x08401f0008047f89 */ /* 0x000fe200000e0000 */
[----:B------:R-:W-:Y:S01]  /*0cb0*/  BSSY.RECONVERGENT B1, `(.L_x_904) ;  /* 0x0000019000017945 */ /* 0x000fe20003800200 */
[----:B------:R-:W-:Y:S02]  /*0cc0*/  IMAD.MOV.U32 R7, RZ, RZ, R12 ;  /* 0x000000ffff077224 */ /* 0x000fe400078e000c */
[----:B------:R-:W0:Y:S01]  /*0cd0*/  SHFL.DOWN PT, R5, R9, 0x2, 0x1f ;  /* 0x08401f0009057f89 */ /* 0x000e2200000e0000 */
[----:B------:R-:W-:Y:S02]  /*0ce0*/  IMAD.MOV.U32 R10, RZ, RZ, R13 ;  /* 0x000000ffff0a7224 */ /* 0x000fe400078e000d */
[----:B------:R-:W-:Y:S01]  /*0cf0*/  IMAD.MOV.U32 R2, RZ, RZ, R8 ;  /* 0x000000ffff027224 */ /* 0x000fe200078e0008 */
[----:B------:R1:W2:Y:S01]  /*0d00*/  SHFL.DOWN PT, R11, R12, 0x2, 0x1f ;  /* 0x08401f000c0b7f89 */ /* 0x0002a200000e0000 */
[----:B------:R-:W-:-:S03]  /*0d10*/  IMAD.MOV.U32 R3, RZ, RZ, R9 ;  /* 0x000000ffff037224 */ /* 0x000fc600078e0009 */
[----:B------:R1:W3:Y:S01]  /*0d20*/  SHFL.DOWN PT, R14, R13, 0x2, 0x1f ;  /* 0x08401f000d0e7f89 */ /* 0x0002e200000e0000 */
[----:B0-----:R-:W-:-:S06]  /*0d30*/  DSETP.GEU.AND P0, PT, R8, R4, PT ;  /* 0x000000040800722a */ /* 0x001fcc0003f0e000 */
[----:B------:R-:W-:-:S13]  /*0d40*/  ISETP.GT.OR P0, PT, R6, 0x1d, !P0 ;  /* 0x0000001d0600780c */ /* 0x000fda0004704670 */
[----:B-123--:R-:W-:Y:S05]  /*0d50*/  @P0 BRA `(.L_x_905) ;  /* 0x0000000000380947 */ /* 0x00efea0003800000 */
        /* <DEDUP_REMOVED lines=14> */
.L_x_905:
[----:B------:R-:W-:Y:S05]  /*0e40*/  BSYNC.RECONVERGENT B1 ;  /* 0x0000000000017941 */ /* 0x000fea0003800200 */
.L_x_904:
        /* <DEDUP_REMOVED lines=26> */
.L_x_907:
[----:B------:R-:W-:Y:S05]  /*0ff0*/  BSYNC.RECONVERGENT B1 ;  /* 0x0000000000017941 */ /* 0x000fea0003800200 */
.L_x_906:
        /* <DEDUP_REMOVED lines=26> */
.L_x_909:
[----:B------:R-:W-:Y:S05]  /*11a0*/  BSYNC.RECONVERGENT B1 ;  /* 0x0000000000017941 */ /* 0x000fea0003800200 */
.L_x_908:
[----:B------:R-:W-:Y:S01]  /*11b0*/  SHFL.DOWN PT, R4, R8, 0x10, 0x1f ;  /* 0x0a001f0008047f89 */ /* 0x000fe200000e0000 */
[----:B------:R-:W-:Y:S01]  /*11c0*/  ISETP.NE.AND P1, PT, R6, RZ, PT ;  /* 0x000000ff0600720c */ /* 0x000fe20003f25270 */
[----:B------:R-:W-:Y:S01]  /*11d0*/  BSSY.RECONVERGENT B1, `(.L_x_910) ;  /* 0x0000019000017945 */ /* 0x000fe20003800200 */
[----:B------:R-:W-:Y:S01]  /*11e0*/  IMAD.MOV.U32 R20, RZ, RZ, R7 ;  /* 0x000000ffff147224 */ /* 0x000fe200078e0007 */
[----:B------:R-:W0:Y:S01]  /*11f0*/  SHFL.DOWN PT, R5, R9, 0x10, 0x1f ;  /* 0x0a001f0009057f89 */ /* 0x000e2200000e0000 */
[----:B------:R-:W-:Y:S02]  /*1200*/  IMAD.MOV.U32 R21, RZ, RZ, R10 ;  /* 0x000000ffff157224 */ /* 0x000fe400078e000a */
[----:B------:R-:W-:Y:S01]  /*1210*/  IMAD.MOV.U32 R2, RZ, RZ, R8 ;  /* 0x000000ffff027224 */ /* 0x000fe200078e0008 */
[----:B------:R1:W2:Y:S01]  /*1220*/  SHFL.DOWN PT, R11, R10, 0x10, 0x1f ;  /* 0x0a001f000a0b7f89 */ /* 0x0002a200000e0000 */
[----:B------:R-:W-:Y:S01]  /*1230*/  IMAD.MOV.U32 R3, RZ, RZ, R9 ;  /* 0x000000ffff037224 */ /* 0x000fe200078e0009 */
[----:B0-----:R-:W-:-:S06]  /*1240*/  DSETP.GEU.AND P0, PT, R8, R4, PT ;  /* 0x000000040800722a */ /* 0x001fcc0003f0e000 */
[----:B------:R-:W-:Y:S02]  /*1250*/  ISETP.GT.OR P0, PT, R6, 0xf, !P0 ;  /* 0x0000000f0600780c */ /* 0x000fe40004704670 */
[----:B------:R1:W0:Y:S11]  /*1260*/  SHFL.DOWN PT, R6, R7, 0x10, 0x1f ;  /* 0x0a001f0007067f89 */ /* 0x00023600000e0000 */
[----:B-12---:R-:W-:Y:S05]  /*1270*/  @P0 BRA `(.L_x_911) ;  /* 0x0000000000380947 */ /* 0x006fea0003800000 */
[----:B------:R-:W-:Y:S01]  /*1280*/  DSETP.GT.AND P0, PT, R8, R4, PT ;  /* 0x000000040800722a */ /* 0x000fe20003f04000 */
[----:B------:R-:W-:Y:S02]  /*1290*/  IMAD.MOV.U32 R2, RZ, RZ, R4 ;  /* 0x000000ffff027224 */ /* 0x000fe400078e0004 */
[----:B------:R-:W-:Y:S02]  /*12a0*/  IMAD.MOV.U32 R3, RZ, RZ, R5 ;  /* 0x000000ffff037224 */ /* 0x000fe400078e0005 */
[----:B0-----:R-:W-:Y:S02]  /*12b0*/  IMAD.MOV.U32 R20, RZ, RZ, R6 ;  /* 0x000000ffff147224 */ /* 0x001fe400078e0006 */
        /* <DEDUP_REMOVED lines=10> */
.L_x_911:
[----:B------:R-:W-:Y:S05]  /*1360*/  BSYNC.RECONVERGENT B1 ;  /* 0x0000000000017941 */ /* 0x000fea0003800200 */
.L_x_910:
[----:B------:R-:W-:Y:S04]  /*1370*/  BSSY.RECONVERGENT B1, `(.L_x_912) ;  /* 0x000000a000017945 */ /* 0x000fe80003800200 */
        /* <DEDUP_REMOVED lines=9> */
.L_x_913:
[----:B------:R-:W-:Y:S05]  /*1410*/  BSYNC.RECONVERGENT B1 ;  /* 0x0000000000017941 */ /* 0x000fea0003800200 */
.L_x_912:
[----:B------:R-:W-:Y:S01]  /*1420*/  BAR.SYNC.DEFER_BLOCKING 0x0 ;  /* 0x0000000000007b1d */ /* 0x000fe20000010000 */
[----:B------:R-:W-:-:S13]  /*1430*/  ISETP.NE.AND P1, PT, R0, RZ, PT ;  /* 0x000000ff0000720c */ /* 0x000fda0003f25270 */
[----:B------:R-:W-:Y:S05]  /*1440*/  @P1 BRA `(.L_x_914) ;  /* 0x0000006000041947 */ /* 0x000fea0003800000 */
[----:B-1----:R-:W1:Y:S01]  /*1450*/  S2R R5, SR_CgaCtaId ;  /* 0x0000000000057919 */ /* 0x002e620000008800 */
[----:B------:R-:W-:Y:S01]  /*1460*/  MOV R0, 0x400 ;  /* 0x0000040000007802 */ /* 0x000fe20000000f00 */
[----:B------:R-:W-:Y:S01]  /*1470*/  BSSY.RECONVERGENT B1, `(.L_x_915) ;  /* 0x000001a000017945 */ /* 0x000fe20003800200 */
[----:B------:R-:W-:Y:S02]  /*1480*/  IMAD.MOV.U32 R30, RZ, RZ, R20 ;  /* 0x000000ffff1e7224 */ /* 0x000fe400078e0014 */
[----:B------:R-:W-:Y:S02]  /*1490*/  IMAD.MOV.U32 R31, RZ, RZ, R21 ;  /* 0x000000ffff1f7224 */ /* 0x000fe400078e0015 */
[----:B------:R-:W-:Y:S02]  /*14a0*/  IMAD.MOV.U32 R28, RZ, RZ, R2 ;  /* 0x000000ffff1c7224 */ /* 0x000fe400078e0002 */
[----:B------:R-:W-:Y:S01]  /*14b0*/  IMAD.MOV.U32 R29, RZ, RZ, R3 ;  /* 0x000000ffff1d7224 */ /* 0x000fe200078e0003 */
[----:B-1----:R-:W-:-:S05]  /*14c0*/  LEA R0, R5, R0, 0x18 ;  /* 0x0000000005007211 */ /* 0x002fca00078ec0ff */
[----:B------:R-:W1:Y:S04]  /*14d0*/  LDS.64 R8, [R0+0x18] ;  /* 0x0000180000087984 */ /* 0x000e680000000a00 */
[----:B------:R2:W3:Y:S04]  /*14e0*/  LDS.128 R16, [R0+0x40] ;  /* 0x0000400000107984 */ /* 0x0004e80000000c00 */
[----:B------:R2:W4:Y:S04]  /*14f0*/  LDS.128 R12, [R0+0x50] ;  /* 0x00005000000c7984 */ /* 0x0005280000000c00 */
[----:B0-----:R2:W0:Y:S01]  /*1500*/  LDS.128 R4, [R0+0x20] ;  /* 0x0000200000047984 */ /* 0x0014220000000c00 */
[----:B-1----:R-:W-:-:S14]  /*1510*/  DSETP.GEU.AND P0, PT, R2, R8, PT ;  /* 0x000000080200722a */ /* 0x002fdc0003f0e000 */
[----:B0-234-:R-:W-:Y:S05]  /*1520*/  @!P0 BRA `(.L_x_916) ;  /* 0x0000000000388947 */ /* 0x01dfea0003800000 */
        /* <DEDUP_REMOVED lines=14> */
.L_x_916:
[----:B------:R-:W-:Y:S05]  /*1610*/  BSYNC.RECONVERGENT B1 ;  /* 0x0000000000017941 */ /* 0x000fea0003800200 */
.L_x_915:
        /* <DEDUP_REMOVED lines=8> */
[----:B------:R-:W-:-:S06]  /*16a0*/  IMAD.MOV.U32 R3, RZ, RZ, R29 ;  /* 0x000000ffff037224 */ /* 0x000fcc00078e001d */
[----:B------:R-:W-:Y:S05]  /*16b0*/  @!P0 BRA `(.L_x_918) ;  /* 0x0000000000388947 */ /* 0x000fea0003800000 */
[----:B------:R-:W-:Y:S01]  /*16c0*/  DSETP.GEU.AND P0, PT, R6, R28, PT ;  /* 0x0000001c0600722a */ /* 0x000fe20003f0e000 */
[----:B---3--:R-:W-:Y:S02]  /*16d0*/  IMAD.MOV.U32 R33, RZ, RZ, R24 ;  /* 0x000000ffff217224 */ /* 0x008fe400078e0018 */
        /* <DEDUP_REMOVED lines=12> */
.L_x_918:
[----:B------:R-:W-:Y:S05]  /*17a0*/  BSYNC.RECONVERGENT B1 ;  /* 0x0000000000017941 */ /* 0x000fea0003800200 */
.L_x_917:
[----:B---3--:R-:W-:Y:S01]  /*17b0*/  DSETP.GEU.AND P0, PT, R2, R26, PT ;  /* 0x0000001a0200722a */ /* 0x008fe20003f0e000 */
[----:B------:R-:W-:Y:S01]  /*17c0*/  BSSY.RECONVERGENT B1, `(.L_x_919) ;  /* 0x0000014000017945 */ /* 0x000fe20003800200 */
[----:B------:R-:W-:Y:S02]  /*17d0*/  IMAD.MOV.U32 R29, RZ, RZ, R33 ;  /* 0x000000ffff1d7224 */ /* 0x000fe400078e0021 */
[----:B------:R-:W-:Y:S02]  /*17e0*/  IMAD.MOV.U32 R31, RZ, RZ, R35 ;  /* 0x000000ffff1f7224 */ /* 0x000fe400078e0023 */
[----:B------:R-:W-:Y:S02]  /*17f0*/  IMAD.MOV.U32 R4, RZ, RZ, R2 ;  /* 0x000000ffff047224 */ /* 0x000fe400078e0002 */
        /* <DEDUP_REMOVED lines=16> */
.L_x_920:
[----:B------:R-:W-:Y:S05]  /*1900*/  BSYNC.RECONVERGENT B1 ;  /* 0x0000000000017941 */ /* 0x000fea0003800200 */
.L_x_919:
[----:B------:R-:W-:Y:S01]  /*1910*/  DSETP.GEU.AND P0, PT, R4, R18, PT ;  /* 0x000000120400722a */ /* 0x000fe20003f0e000 */
        /* <DEDUP_REMOVED lines=20> */
.L_x_922:
[----:B------:R-:W-:Y:S05]  /*1a60*/  BSYNC.RECONVERGENT B1 ;  /* 0x0000000000017941 */ /* 0x000fea0003800200 */
.L_x_921:
        /* <DEDUP_REMOVED lines=8> */
[----:B-1----:R-:W-:Y:S02]  /*1af0*/  IMAD.MOV.U32 R17, RZ, RZ, R20 ;  /* 0x000000ffff117224 */ /* 0x002fe400078e0014 */
        /* <DEDUP_REMOVED lines=12> */
.L_x_924:
[----:B------:R-:W-:Y:S05]  /*1bc0*/  BSYNC.RECONVERGENT B1 ;  /* 0x0000000000017941 */ /* 0x000fea0003800200 */
.L_x_923:
[----:B-1----:R-:W-:Y:S01]  /*1bd0*/  DSETP.GEU.AND P0, PT, R4, R22, PT ;  /* 0x000000160400722a */ /* 0x002fe20003f0e000 */
[----:B------:R-:W-:Y:S01]  /*1be0*/  BSSY.RECONVERGENT B1, `(.L_x_925) ;  /* 0x0000014000017945 */ /* 0x000fe20003800200 */
[----:B------:R-:W-:Y:S02]  /*1bf0*/  IMAD.MOV.U32 R13, RZ, RZ, R17 ;  /* 0x000000ffff0d7224 */ /* 0x000fe400078e0011 */
[----:B------:R-:W-:Y:S02]  /*1c00*/  IMAD.MOV.U32 R12, RZ, RZ, R19 ;  /* 0x000000ffff0c7224 */ /* 0x000fe400078e0013 */
[----:B------:R-:W-:Y:S02]  /*1c10*/  IMAD.MOV.U32 R6, RZ, RZ, R4 ;  /* 0x000000ffff067224 */ /* 0x000fe400078e0004 */
[----:B------:R-:W-:-:S06]  /*1c20*/  IMAD.MOV.U32 R7, RZ, RZ, R5 ;  /* 0x000000ffff077224 */ /* 0x000fcc00078e0005 */
[----:B------:R-:W-:Y:S05]  /*1c30*/  @!P0 BRA `(.L_x_926) ;  /* 0x0000000000388947 */ /* 0x000fea0003800000 */
[----:B------:R-:W-:Y:S01]  /*1c40*/  DSETP.GEU.AND P0, PT, R22, R4, PT ;  /* 0x000000041600722a */ /* 0x000fe20003f0e000 */
[----:B--2---:R-:W-:Y:S02]  /*1c50*/  IMAD.MOV.U32 R13, RZ, RZ, R8 ;  /* 0x000000ffff0d7224 */ /* 0x004fe400078e0008 */
        /* <DEDUP_REMOVED lines=12> */
.L_x_926:
[----:B------:R-:W-:Y:S05]  /*1d20*/  BSYNC.RECONVERGENT B1 ;  /* 0x0000000000017941 */ /* 0x000fea0003800200 */
.L_x_925:
[----:B--2---:R-:W-:Y:S01]  /*1d30*/  DSETP.GEU.AND P0, PT, R6, R10, PT ;  /* 0x0000000a0600722a */ /* 0x004fe20003f0e000 */
[----:B------:R-:W-:Y:S02]  /*1d40*/  IMAD.MOV.U32 R20, RZ, RZ, R13 ;  /* 0x000000ffff147224 */ /* 0x000fe400078e000d */
[----:B------:R-:W-:Y:S02]  /*1d50*/  IMAD.MOV.U32 R21, RZ, RZ, R12 ;  /* 0x000000ffff157224 */ /* 0x000fe400078e000c */
[----:B------:R-:W-:Y:S02]  /*1d60*/  IMAD.MOV.U32 R2, RZ, RZ, R6 ;  /* 0x000000ffff027224 */ /* 0x000fe400078e0006 */
[----:B------:R-:W-:-:S07]  /*1d70*/  IMAD.MOV.U32 R3, RZ, RZ, R7 ;  /* 0x000000ffff037224 */ /* 0x000fce00078e0007 */
[----:B------:R-:W-:Y:S05]  /*1d80*/  @!P0 BRA `(.L_x_914) ;  /* 0x0000005400b48947 */ /* 0x000fea0003800000 */
[----:B------:R2:W3:Y:S01]  /*1d90*/  LDS.64 R20, [R0+0x80] ;  /* 0x0000800000147984 */ /* 0x0004e20000000a00 */
[----:B------:R-:W-:Y:S01]  /*1da0*/  DSETP.GEU.AND P0, PT, R10, R6, PT ;  /* 0x000000060a00722a */ /* 0x000fe20003f0e000 */
[----:B------:R-:W-:Y:S02]  /*1db0*/  IMAD.MOV.U32 R2, RZ, RZ, R10 ;  /* 0x000000ffff027224 */ /* 0x000fe400078e000a */
[----:B------:R-:W-:-:S11]  /*1dc0*/  IMAD.MOV.U32 R3, RZ, RZ, R11 ;  /* 0x000000ffff037224 */ /* 0x000fd600078e000b */
[----:B--2---:R-:W-:Y:S05]  /*1dd0*/  @!P0 BRA `(.L_x_914) ;  /* 0x0000005400a08947 */ /* 0x004fea0003800000 */
[CC--:B---3--:R-:W-:Y:S02]  /*1de0*/  ISETP.GE.U32.AND P0, PT, R13.reuse, R20.reuse, PT ;  /* 0x000000140d00720c */ /* 0x0c8fe40003f06070 */
        /* <DEDUP_REMOVED lines=8> */
.L_x_901:
[----:B------:R-:W-:Y:S01]  /*1e70*/  LOP3.LUT R6, R0, 0x3e0, RZ, 0xc0, !PT ;  /* 0x000003e000067812 */ /* 0x000fe200078ec0ff */
[----:B------:R-:W-:Y:S01]  /*1e80*/  BSSY.RECONVERGENT B1, `(.L_x_927) ;  /* 0x0000020000017945 */ /* 0x000fe20003800200 */
[----:B-----5:R-:W-:Y:S02]  /*1e90*/  IMAD.MOV.U32 R14, RZ, RZ, R4 ;  /* 0x000000ffff0e7224 */ /* 0x020fe400078e0004 */
[----:B------:R-:W-:Y:S02]  /*1ea0*/  IMAD.MOV.U32 R16, RZ, RZ, R5 ;  /* 0x000000ffff107224 */ /* 0x000fe400078e0005 */
[----:B------:R-:W-:Y:S01]  /*1eb0*/  VIADD R7, R6, 0x20 ;  /* 0x0000002006077836 */ /* 0x000fe20000000000 */
[----:B------:R-:W-:Y:S01]  /*1ec0*/  LOP3.LUT R6, RZ, R6, RZ, 0x33, !PT ;  /* 0x00000006ff067212 */ /* 0x000fe200078e33ff */
[----:B01----:R-:W-:Y:S02]  /*1ed0*/  IMAD.MOV.U32 R8, RZ, RZ, R2 ;  /* 0x000000ffff087224 */ /* 0x003fe400078e0002 */
[----:B------:R-:W-:Y:S01]  /*1ee0*/  IMAD.MOV.U32 R9, RZ, RZ, R3 ;  /* 0x000000ffff097224 */ /* 0x000fe200078e0003 */
[----:B------:R-:W-:Y:S01]  /*1ef0*/  ISETP.GT.AND P0, PT, R7, UR4, PT ;  /* 0x0000000407007c0c */ /* 0x000fe2000bf04270 */
[----:B------:R-:W-:-:S05]  /*1f00*/  VIADD R6, R6, UR4 ;  /* 0x0000000406067c36 */ /* 0x000fca0008000000 */
[----:B------:R-:W-:Y:S02]  /*1f10*/  SEL R7, R6, 0x1f, P0 ;  /* 0x0000001f06077807 */ /* 0x000fe40000000000 */
[----:B------:R-:W0:Y:S03]  /*1f20*/  S2R R6, SR_LANEID ;  /* 0x0000000000067919 */ /* 0x000e260000000000 */
[----:B------:R-:W-:Y:S04]  /*1f30*/  SHFL.DOWN PT, R10, R2, 0x1, R7 ;  /* 0x08200000020a7989 */ /* 0x000fe800000e0007 */
[----:B------:R-:W1:Y:S04]  /*1f40*/  SHFL.DOWN PT, R11, R3, 0x1, R7 ;  /* 0x08200000030b7989 */ /* 0x000e6800000e0007 */
[----:B------:R2:W3:Y:S04]  /*1f50*/  SHFL.DOWN PT, R13, R4, 0x1, R7 ;  /* 0x08200000040d7989 */ /* 0x0004e800000e0007 */
[----:B------:R2:W4:Y:S01]  /*1f60*/  SHFL.DOWN PT, R15, R5, 0x1, R7 ;  /* 0x08200000050f7989 */ /* 0x00052200000e0007 */
[----:B-1----:R-:W-:-:S06]  /*1f70*/  DSETP.GEU.AND P0, PT, R2, R10, PT ;  /* 0x0000000a0200722a */ /* 0x002fcc0003f0e000 */
[----:B0-----:R-:W-:-:S13]  /*1f80*/  ISETP.GE.OR P0, PT, R6, R7, !P0 ;  /* 0x000000070600720c */ /* 0x001fda0004706670 */
[----:B--234-:R-:W-:Y:S05]  /*1f90*/  @P0 BRA `(.L_x_928) ;  /* 0x0000000000380947 */ /* 0x01cfea0003800000 */
        /* <DEDUP_REMOVED lines=14> */
.L_x_928:
[----:B------:R-:W-:Y:S05]  /*2080*/  BSYNC.RECONVERGENT B1 ;  /* 0x0000000000017941 */ /* 0x000fea0003800200 */
.L_x_927:
[----:B------:R-:W-:Y:S01]  /*2090*/  SHFL.DOWN PT, R4, R8, 0x2, R7 ;  /* 0x0840000008047989 */ /* 0x000fe200000e0007 */
[----:B------:R-:W-:Y:S01]  /*20a0*/  VIADD R2, R6, 0x2 ;  /* 0x0000000206027836 */ /* 0x000fe20000000000 */
[----:B------:R-:W-:Y:S01]  /*20b0*/  BSSY.RECONVERGENT B1, `(.L_x_929) ;  /* 0x0000019000017945 */ /* 0x000fe20003800200 */
[----:B------:R-:W-:Y:S01]  /*20c0*/  IMAD.MOV.U32 R10, RZ, RZ, R14 ;  /* 0x000000ffff0a7224 */ /* 0x000fe200078e000e */
[----:B------:R-:W0:Y:S01]  /*20d0*/  SHFL.DOWN PT, R5, R9, 0x2, R7 ;  /* 0x0840000009057989 */ /* 0x000e2200000e0007 */
[----:B------:R-:W-:Y:S02]  /*20e0*/  IMAD.MOV.U32 R12, RZ, RZ, R16 ;  /* 0x000000ffff0c7224 */ /* 0x000fe400078e0010 */
[----:B------:R-:W-:Y:S01]  /*20f0*/  IMAD.MOV.U32 R3, RZ, RZ, R9 ;  /* 0x000000ffff037224 */ /* 0x000fe200078e0009 */
[----:B------:R1:W2:Y:S04]  /*2100*/  SHFL.DOWN PT, R11, R14, 0x2, R7 ;  /* 0x084000000e0b7989 */ /* 0x0002a800000e0007 */
[----:B------:R1:W3:Y:S01]  /*2110*/  SHFL.DOWN PT, R13, R16, 0x2, R7 ;  /* 0x08400000100d7989 */ /* 0x0002e200000e0007 */
[----:B0-----:R-:W-:-:S06]  /*2120*/  DSETP.GEU.AND P0, PT, R8, R4, PT ;  /* 0x000000040800722a */ /* 0x001fcc0003f0e000 */
[----:B------:R-:W-:Y:S01]  /*2130*/  ISETP.GT.OR P0, PT, R2, R7, !P0 ;  /* 0x000000070200720c */ /* 0x000fe20004704670 */
[----:B------:R-:W-:-:S12]  /*2140*/  IMAD.MOV.U32 R2, RZ, RZ, R8 ;  /* 0x000000ffff027224 */ /* 0x000fd800078e0008 */
        /* <DEDUP_REMOVED lines=15> */
.L_x_930:
[----:B------:R-:W-:Y:S05]  /*2240*/  BSYNC.RECONVERGENT B1 ;  /* 0x0000000000017941 */ /* 0x000fea0003800200 */
.L_x_929:
        /* <DEDUP_REMOVED lines=27> */
.L_x_932:
[----:B------:R-:W-:Y:S05]  /*2400*/  BSYNC.RECONVERGENT B1 ;  /* 0x0000000000017941 */ /* 0x000fea0003800200 */
.L_x_931:
        /* <DEDUP_REMOVED lines=27> */
.L_x_934:
[----:B------:R-:W-:Y:S05]  /*25c0*/  BSYNC.RECONVERGENT B1 ;  /* 0x0000000000017941 */ /* 0x000fea0003800200 */
.L_x_933:
[----:B------:R-:W-:Y:S01]  /*25d0*/  SHFL.DOWN PT, R4, R8, 0x10, R7 ;  /* 0x0a00000008047989 */ /* 0x000fe200000e0007 */
[C---:B------:R-:W-:Y:S01]  /*25e0*/  VIADD R2, R6.reuse, 0x10 ;  /* 0x0000001006027836 */ /* 0x040fe20000000000 */
[----:B------:R-:W-:Y:S01]  /*25f0*/  BSSY.RECONVERGENT B1, `(.L_x_935) ;  /* 0x000001a000017945 */ /* 0x000fe20003800200 */
[----:B------:R-:W-:Y:S01]  /*2600*/  ISETP.NE.AND P1, PT, R6, RZ, PT ;  /* 0x000000ff0600720c */ /* 0x000fe20003f25270 */
[----:B------:R-:W0:Y:S01]  /*2610*/  SHFL.DOWN PT, R5, R9, 0x10, R7 ;  /* 0x0a00000009057989 */ /* 0x000e2200000e0007 */
[----:B------:R-:W-:Y:S02]  /*2620*/  IMAD.MOV.U32 R20, RZ, RZ, R10 ;  /* 0x000000ffff147224 */ /* 0x000fe400078e000a */
[----:B------:R-:W-:Y:S01]  /*2630*/  IMAD.MOV.U32 R21, RZ, RZ, R12 ;  /* 0x000000ffff157224 */ /* 0x000fe200078e000c */
[----:B------:R1:W2:Y:S01]  /*2640*/  SHFL.DOWN PT, R11, R10, 0x10, R7 ;  /* 0x0a0000000a0b7989 */ /* 0x0002a200000e0007 */
[----:B------:R-:W-:-:S03]  /*2650*/  IMAD.MOV.U32 R3, RZ, RZ, R9 ;  /* 0x000000ffff037224 */ /* 0x000fc600078e0009 */
        /* <DEDUP_REMOVED lines=19> */
.L_x_936:
[----:B------:R-:W-:Y:S05]  /*2790*/  BSYNC.RECONVERGENT B1 ;  /* 0x0000000000017941 */ /* 0x000fea0003800200 */
.L_x_935:
[----:B------:R-:W-:Y:S04]  /*27a0*/  BSSY.RECONVERGENT B1, `(.L_x_937) ;  /* 0x000000a000017945 */ /* 0x000fe80003800200 */
[----:B------:R-:W-:Y:S05]  /*27b0*/  @P1 BRA `(.L_x_938) ;  /* 0x0000000000201947 */ /* 0x000fea0003800000 */
[----:B------:R-:W0:Y:S01]  /*27c0*/  S2R R6, SR_CgaCtaId ;  /* 0x0000000000067919 */ /* 0x000e220000008800 */
[----:B------:R-:W-:Y:S02]  /*27d0*/  MOV R5, 0x400 ;  /* 0x0000040000057802 */ /* 0x000fe40000000f00 */
[----:B------:R-:W-:-:S04]  /*27e0*/  SHF.R.U32.HI R4, RZ, 0x1, R0 ;  /* 0x00000001ff047819 */ /* 0x000fc80000011600 */
[----:B------:R-:W-:Y:S02]  /*27f0*/  LOP3.LUT R4, R4, 0x1f0, RZ, 0xc0, !PT ;  /* 0x000001f004047812 */ /* 0x000fe400078ec0ff */
[----:B0-----:R-:W-:-:S05]  /*2800*/  LEA R5, R6, R5, 0x18 ;  /* 0x0000000506057211 */ /* 0x001fca00078ec0ff */
[----:B------:R-:W-:-:S05]  /*2810*/  IMAD.IADD R5, R4, 0x1, R5 ;  /* 0x0000000104057824 */ /* 0x000fca00078e0205 */
[----:B------:R0:W-:Y:S04]  /*2820*/  STS.64 [R5+0x10], R20 ;  /* 0x0000101405007388 */ /* 0x0001e80000000a00 */
[----:B------:R0:W-:Y:S02]  /*2830*/  STS.64 [R5+0x8], R2 ;  /* 0x0000080205007388 */ /* 0x0001e40000000a00 */
.L_x_938:
[----:B------:R-:W-:Y:S05]  /*2840*/  BSYNC.RECONVERGENT B1 ;  /* 0x0000000000017941 */ /* 0x000fea0003800200 */
.L_x_937:
[----:B------:R-:W-:Y:S01]  /*2850*/  BAR.SYNC.DEFER_BLOCKING 0x0 ;  /* 0x0000000000007b1d */ /* 0x000fe20000010000 */
[----:B------:R-:W-:-:S13]  /*2860*/  ISETP.NE.AND P1, PT, R0, RZ, PT ;  /* 0x000000ff0000720c */ /* 0x000fda0003f25270 */
[----:B------:R-:W-:Y:S05]  /*2870*/  @P1 BRA `(.L_x_914) ;  /* 0x0000004800f81947 */ /* 0x000fea0003800000 */
[----:B------:R-:W-:Y:S01]  /*2880*/  UISETP.GE.AND UP0, UPT, UR4, 0x21, UPT ;  /* 0x000000210400788c */ /* 0x000fe2000bf06270 */
[----:B------:R-:W-:Y:S02]  /*2890*/  IMAD.MOV.U32 R11, RZ, RZ, R20 ;  /* 0x000000ffff0b7224 */ /* 0x000fe400078e0014 */
[----:B------:R-:W-:Y:S02]  /*28a0*/  IMAD.MOV.U32 R8, RZ, RZ, R21 ;  /* 0x000000ffff087224 */ /* 0x000fe400078e0015 */
[----:B------:R-:W-:Y:S02]  /*28b0*/  IMAD.MOV.U32 R4, RZ, RZ, R2 ;  /* 0x000000ffff047224 */ /* 0x000fe400078e0002 */
[----:B0-----:R-:W-:Y:S02]  /*28c0*/  IMAD.MOV.U32 R5, RZ, RZ, R3 ;  /* 0x000000ffff057224 */ /* 0x001fe400078e0003 */
[----:B------:R-:W-:Y:S05]  /*28d0*/  BRA.U !UP0, `(.L_x_939) ;  /* 0x00000001086c7547 */ /* 0x000fea000b800000 */
[----:B------:R-:W0:Y:S01]  /*28e0*/  S2R R5, SR_CgaCtaId ;  /* 0x0000000000057919 */ /* 0x000e220000008800 */
[----:B------:R-:W-:Y:S01]  /*28f0*/  MOV R0, 0x400 ;  /* 0x0000040000007802 */ /* 0x000fe20000000f00 */
[----:B------:R-:W-:Y:S01]  /*2900*/  BSSY.RECONVERGENT B1, `(.L_x_939) ;  /* 0x0000018000017945 */ /* 0x000fe20003800200 */
[----:B------:R-:W-:Y:S02]  /*2910*/  IMAD.MOV.U32 R11, RZ, RZ, R20 ;  /* 0x000000ffff0b7224 */ /* 0x000fe400078e0014 */
[----:B------:R-:W-:Y:S02]  /*2920*/  IMAD.MOV.U32 R8, RZ, RZ, R21 ;  /* 0x000000ffff087224 */ /* 0x000fe400078e0015 */
[----:B------:R-:W-:Y:S01]  /*2930*/  IMAD.MOV.U32 R4, RZ, RZ, R2 ;  /* 0x000000ffff047224 */ /* 0x000fe200078e0002 */
[----:B0-----:R-:W-:Y:S01]  /*2940*/  LEA R0, R5, R0, 0x18 ;  /* 0x0000000005007211 */ /* 0x001fe200078ec0ff */
[----:B------:R-:W-:-:S04]  /*2950*/  IMAD.MOV.U32 R5, RZ, RZ, R3 ;  /* 0x000000ffff057224 */ /* 0x000fc800078e0003 */
[----:B------:R-:W0:Y:S02]  /*2960*/  LDS.64 R6, [R0+0x18] ;  /* 0x0000180000067984 */ /* 0x000e240000000a00 */
[----:B0-----:R-:W-:-:S14]  /*2970*/  DSETP.GEU.AND P0, PT, R2, R6, PT ;  /* 0x000000060200722a */ /* 0x001fdc0003f0e000 */
[----:B------:R-:W-:Y:S05]  /*2980*/  @!P0 BRA `(.L_x_940) ;  /* 0x00000000003c8947 */ /* 0x000fea0003800000 */
[----:B------:R-:W0:Y:S01]  /*2990*/  LDS.64 R12, [R0+0x20] ;  /* 0x00002000000c7984 */ /* 0x000e220000000a00 */
[----:B------:R-:W-:Y:S01]  /*29a0*/  DSETP.GEU.AND P0, PT, R6, R2, PT ;  /* 0x000000020600722a */ /* 0x000fe20003f0e000 */
[----:B------:R-:W-:Y:S02]  /*29b0*/  IMAD.MOV.U32 R4, RZ, RZ, R6 ;  /* 0x000000ffff047224 */ /* 0x000fe400078e0006 */
[----:B------:R-:W-:Y:S02]  /*29c0*/  IMAD.MOV.U32 R5, RZ, RZ, R7 ;  /* 0x000000ffff057224 */ /* 0x000fe400078e0007 */
[----:B0-----:R-:W-:Y:S02]  /*29d0*/  IMAD.MOV.U32 R11, RZ, RZ, R12 ;  /* 0x000000ffff0b7224 */ /* 0x001fe400078e000c */
        /* <DEDUP_REMOVED lines=10> */
.L_x_940:
[----:B------:R-:W-:Y:S05]  /*2a80*/  BSYNC.RECONVERGENT B1 ;  /* 0x0000000000017941 */ /* 0x000fea0003800200 */
.L_x_939:
[----:B------:R-:W-:Y:S01]  /*2a90*/  UISETP.GE.AND UP0, UPT, UR4, 0x41, UPT ;  /* 0x000000410400788c */ /* 0x000fe2000bf06270 */
[----:B------:R-:W-:Y:S02]  /*2aa0*/  IMAD.MOV.U32 R9, RZ, RZ, R11 ;  /* 0x000000ffff097224 */ /* 0x000fe400078e000b */
[----:B------:R-:W-:Y:S02]  /*2ab0*/  IMAD.MOV.U32 R0, RZ, RZ, R8 ;  /* 0x000000ffff007224 */ /* 0x000fe400078e0008 */
[----:B------:R-:W-:Y:S02]  /*2ac0*/  IMAD.MOV.U32 R2, RZ, RZ, R4 ;  /* 0x000000ffff027224 */ /* 0x000fe400078e0004 */
[----:B------:R-:W-:Y:S02]  /*2ad0*/  IMAD.MOV.U32 R3, RZ, RZ, R5 ;  /* 0x000000ffff037224 */ /* 0x000fe400078e0005 */
[----:B------:R-:W-:Y:S05]  /*2ae0*/  BRA.U !UP0, `(.L_x_941) ;  /* 0x00000001086c7547 */ /* 0x000fea000b800000 */
[----:B------:R-:W0:Y:S01]  /*2af0*/  S2R R3, SR_CgaCtaId ;  /* 0x0000000000037919 */ /* 0x000e220000008800 */
[----:B------:R-:W-:Y:S01]  /*2b00*/  MOV R0, 0x400 ;  /* 0x0000040000007802 */ /* 0x000fe20000000f00 */
[----:B------:R-:W-:Y:S01]  /*2b10*/  BSSY.RECONVERGENT B1, `(.L_x_941) ;  /* 0x0000018000017945 */ /* 0x000fe20003800200 */
[----:B------:R-:W-:Y:S02]  /*2b20*/  IMAD.MOV.U32 R9, RZ, RZ, R11 ;  /* 0x000000ffff097224 */ /* 0x000fe400078e000b */
[----:B------:R-:W-:Y:S01]  /*2b30*/  IMAD.MOV.U32 R2, RZ, RZ, R4 ;  /* 0x000000ffff027224 */ /* 0x000fe200078e0004 */
[----:B0-----:R-:W-:Y:S01]  /*2b40*/  LEA R10, R3, R0, 0x18 ;  /* 0x00000000030a7211 */ /* 0x001fe200078ec0ff */
[----:B------:R-:W-:Y:S02]  /*2b50*/  IMAD.MOV.U32 R0, RZ, RZ, R8 ;  /* 0x000000ffff007224 */ /* 0x000fe400078e0008 */
[----:B------:R-:W-:Y:S02]  /*2b60*/  IMAD.MOV.U32 R3, RZ, RZ, R5 ;  /* 0x000000ffff037224 */ /* 0x000fe400078e0005 */
        /* <DEDUP_REMOVED lines=18> */
.L_x_942:
[----:B------:R-:W-:Y:S05]  /*2c90*/  BSYNC.RECONVERGENT B1 ;  /* 0x0000000000017941 */ /* 0x000fea0003800200 */
.L_x_941:
        /* <DEDUP_REMOVED lines=32> */
.L_x_944:
[----:B------:R-:W-:Y:S05]  /*2ea0*/  BSYNC.RECONVERGENT B1 ;  /* 0x0000000000017941 */ /* 0x000fea0003800200 */
.L_x_943:
        /* <DEDUP_REMOVED lines=32> */
.L_x_946:
[----:B------:R-:W-:Y:S05]  /*30b0*/  BSYNC.RECONVERGENT B1 ;  /* 0x0000000000017941 */ /* 0x000fea0003800200 */
.L_x_945:
        /* <DEDUP_REMOVED lines=32> */
.L_x_948:
[----:B------:R-:W-:Y:S05]  /*32c0*/  BSYNC.RECONVERGENT B1 ;  /* 0x0000000000017941 */ /* 0x000fea0003800200 */
.L_x_947:
        /* <DEDUP_REMOVED lines=32> */
.L_x_950:
[----:B------:R-:W-:Y:S05]  /*34d0*/  BSYNC.RECONVERGENT B1 ;  /* 0x0000000000017941 */ /* 0x000fea0003800200 */
.L_x_949:
        /* <DEDUP_REMOVED lines=16> */
[----:B------:R2:W4:Y:S01]  /*35e0*/  LDS.64 R20, [R8+0x80] ;  /* 0x0000800008147984 */ /* 0x0005220000000a00 */
[----:B------:R-:W-:Y:S01]  /*35f0*/  DSETP.GEU.AND P0, PT, R4, R6, PT ;  /* 0x000000060400722a */ /* 0x000fe20003f0e000 */
[----:B------:R-:W-:Y:S02]  /*3600*/  IMAD.MOV.U32 R2, RZ, RZ, R4 ;  /* 0x000000ffff027224 */ /* 0x000fe400078e0004 */
[----:B------:R-:W-:-:S11]  /*3610*/  IMAD.MOV.U32 R3, RZ, RZ, R5 ;  /* 0x000000ffff037224 */ /* 0x000fd600078e0005 */
[----:B--2---:R-:W-:Y:S05]  /*3620*/  @!P0 BRA `(.L_x_914) ;  /* 0x0000003c008c8947 */ /* 0x004fea0003800000 */
[CC--:B----4-:R-:W-:Y:S02]  /*3630*/  ISETP.GE.U32.AND P0, PT, R9.reuse, R20.reuse, PT ;  /* 0x000000140900720c */ /* 0x0d0fe40003f06070 */
        /* <DEDUP_REMOVED lines=8> */
.L_x_882:
[----:B------:R-:W1:Y:S01]  /*36c0*/  S2R R0, SR_TID.X ;  /* 0x0000000000007919 */ /* 0x000e620000002100 */
[----:B------:R-:W1:Y:S02]  /*36d0*/  LDC.64 R12, c[0x0][0x380] ;  /* 0x0000e000ff0c7b82 */ /* 0x000e640000000a00 */
[----:B-1----:R-:W-:-:S05]  /*36e0*/  IMAD.WIDE.U32 R12, R0, 0x10, R12 ;  /* 0x00000010000c7825 */ /* 0x002fca00078e000c */
[----:B0-----:R-:W2:Y:S04]  /*36f0*/  LDG.E.64.CONSTANT R20, desc[UR10][R12.64] ;  /* 0x0000000a0c147981 */ /* 0x001ea8000c1e9b00 */
[----:B------:R-:W3:Y:S04]  /*3700*/  LDG.E.64.CONSTANT R10, desc[UR10][R12.64+0x1000] ;  /* 0x0010000a0c0a7981 */ /* 0x000ee8000c1e9b00 */
[----:B------:R-:W4:Y:S04]  /*3710*/  LDG.E.64.CONSTANT R22, desc[UR10][R12.64+0x8] ;  /* 0x0000080a0c167981 */ /* 0x000f28000c1e9b00 */
[----:B------:R0:W5:Y:S04]  /*3720*/  LDG.E.64.CONSTANT R16, desc[UR10][R12.64+0x2000] ;  /* 0x0020000a0c107981 */ /* 0x000168000c1e9b00 */
[----:B------:R0:W5:Y:S04]  /*3730*/  LDG.E.64.CONSTANT R8, desc[UR10][R12.64+0x3000] ;  /* 0x0030000a0c087981 */ /* 0x000168000c1e9b00 */
[----:B------:R0:W5:Y:S04]  /*3740*/  LDG.E.64.CONSTANT R4, desc[UR10][R12.64+0x4000] ;  /* 0x0040000a0c047981 */ /* 0x000168000c1e9b00 */
[----:B------:R0:W5:Y:S04]  /*3750*/  LDG.E.64.CONSTANT R24, desc[UR10][R12.64+0x2008] ;  /* 0x0020080a0c187981 */ /* 0x000168000c1e9b00 */
[----:B------:R0:W5:Y:S04]  /*3760*/  LDG.E.64.CONSTANT R6, desc[UR10][R12.64+0x3008] ;  /* 0x0030080a0c067981 */ /* 0x000168000c1e9b00 */
[----:B------:R0:W5:Y:S01]  /*3770*/  LDG.E.64.CONSTANT R2, desc[UR10][R12.64+0x4008] ;  /* 0x0040080a0c027981 */ /* 0x000162000c1e9b00 */
[----:B------:R-:W-:Y:S01]  /*3780*/  BSSY.RECONVERGENT B1, `(.L_x_951) ;  /* 0x0000014000017945 */ /* 0x000fe20003800200 */
[----:B--2---:R-:W-:-:S02]  /*3790*/  IMAD.MOV.U32 R18, RZ, RZ, R20 ;  /* 0x000000ffff127224 */ /* 0x004fc400078e0014 */
[----:B------:R-:W-:Y:S01]  /*37a0*/  IMAD.MOV.U32 R19, RZ, RZ, R21 ;  /* 0x000000ffff137224 */ /* 0x000fe200078e0015 */
[----:B---3--:R-:W-:Y:S01]  /*37b0*/  DSETP.GEU.AND P0, PT, R20, R10, PT ;  /* 0x0000000a1400722a */ /* 0x008fe20003f0e000 */
[----:B----4-:R-:W-:Y:S02]  /*37c0*/  IMAD.MOV.U32 R14, RZ, RZ, R22 ;  /* 0x000000ffff0e7224 */ /* 0x010fe400078e0016 */
[----:B------:R-:W-:-:S11]  /*37d0*/  IMAD.MOV.U32 R15, RZ, RZ, R23 ;  /* 0x000000ffff0f7224 */ /* 0x000fd600078e0017 */
[----:B0-----:R-:W-:Y:S05]  /*37e0*/  @!P0 BRA `(.L_x_952) ;  /* 0x0000000000348947 */ /* 0x001fea0003800000 */
[----:B------:R0:W5:Y:S01]  /*37f0*/  LDG.E.64.CONSTANT R14, desc[UR10][R12.64+0x1008] ;  /* 0x0010080a0c0e7981 */ /* 0x000162000c1e9b00 */
[----:B------:R-:W-:Y:S01]  /*3800*/  DSETP.GEU.AND P0, PT, R10, R20, PT ;  /* 0x000000140a00722a */ /* 0x000fe20003f0e000 */
[----:B------:R-:W-:Y:S02]  /*3810*/  IMAD.MOV.U32 R18, RZ, RZ, R10 ;  /* 0x000000ffff127224 */ /* 0x000fe400078e000a */
[----:B------:R-:W-:-:S11]  /*3820*/  IMAD.MOV.U32 R19, RZ, RZ, R11 ;  /* 0x000000ffff137224 */ /* 0x000fd600078e000b */
[----:B0-----:R-:W-:Y:S05]  /*3830*/  @!P0 BRA `(.L_x_952) ;  /* 0x0000000000208947 */ /* 0x001fea0003800000 */
        /* <DEDUP_REMOVED lines=8> */
.L_x_952:
[----:B------:R-:W-:Y:S05]  /*38c0*/  BSYNC.RECONVERGENT B1 ;  /* 0x0000000000017941 */ /* 0x000fea0003800200 */
.L_x_951:
        /* <DEDUP_REMOVED lines=21> */
.L_x_954:
[----:B------:R-:W-:Y:S05]  /*3a20*/  BSYNC.RECONVERGENT B1 ;  /* 0x0000000000017941 */ /* 0x000fea0003800200 */
.L_x_953:
        /* <DEDUP_REMOVED lines=21> */
.L_x_956:
[----:B------:R-:W-:Y:S05]  /*3b80*/  BSYNC.RECONVERGENT B1 ;  /* 0x0000000000017941 */ /* 0x000fea0003800200 */
.L_x_955:
        /* <DEDUP_REMOVED lines=21> */
.L_x_958:
[----:B------:R-:W-:Y:S05]  /*3ce0*/  BSYNC.RECONVERGENT B1 ;  /* 0x0000000000017941 */ /* 0x000fea0003800200 */
.L_x_957:
[----:B------:R-:W-:Y:S01]  /*3cf0*/  UISETP.GE.U32.AND UP0, UPT, UR8, 0xa00, UPT ;  /* 0x00000a000800788c */ /* 0x000fe2000bf06070 */
[----:B------:R-:W-:Y:S02]  /*3d00*/  IMAD.MOV.U32 R17, RZ, RZ, 0x500 ;  /* 0x00000500ff117424 */ /* 0x000fe400078e00ff */
[----:B------:R-:W-:-:S06]  /*3d10*/  IMAD.MOV.U32 R15, RZ, RZ, RZ ;  /* 0x000000ffff0f7224 */ /* 0x000fcc00078e00ff */
[----:B------:R-:W-:Y:S05]  /*3d20*/  BRA.U !UP0, `(.L_x_959) ;  /* 0x00000019084c7547 */ /* 0x000fea000b800000 */
[----:B------:R-:W-:Y:S01]  /*3d30*/  UIADD3 UR9, UP0, UPT, UR8, -0xa00, URZ ;  /* 0xfffff60008097890 */ /* 0x000fe2000ff1e0ff */
[----:B------:R-:W-:Y:S02]  /*3d40*/  IMAD.MOV.U32 R17, RZ, RZ, 0x500 ;  /* 0x00000500ff117424 */ /* 0x000fe400078e00ff */
[----:B------:R-:W-:Y:S01]  /*3d50*/  IMAD.MOV.U32 R15, RZ, RZ, RZ ;  /* 0x000000ffff0f7224 */ /* 0x000fe200078e00ff */
[----:B------:R-:W-:Y:S02]  /*3d60*/  ULEA.HI.X.SX32 UR8, UR8, 0xffffffff, 0x1, UP0 ;  /* 0xffffffff08087891 */ /* 0x000fe400080f0eff */
[----:B------:R-:W-:Y:S02]  /*3d70*/  UIMAD.WIDE.U32 UR12, UR9, -0x33333333, URZ ;  /* 0xcccccccd090c78a5 */ /* 0x000fe4000f8e00ff */
[----:B------:R-:W-:-:S04]  /*3d80*/  UIMAD.WIDE.U32 UR4, UR8, -0x33333333, URZ ;  /* 0xcccccccd080478a5 */ /* 0x000fc8000f8e00ff */
[----:B------:R-:W-:-:S04]  /*3d90*/  UIMAD.WIDE.U32 UR4, UP0, UR9, -0x33333334, UR4 ;  /* 0xcccccccc090478a5 */ /* 0x000fc8000f800004 */
[----:B------:R-:W-:Y:S02]  /*3da0*/  UIADD3.X UR7, UPT, UPT, URZ, URZ, URZ, UP0, !UPT ;  /* 0x000000ffff077290 */ /* 0x000fe400087fe4ff */
[----:B------:R-:W-:Y:S01]  /*3db0*/  UIADD3 URZ, UP0, UPT, UR13, UR4, URZ ;  /* 0x000000040dff7290 */ /* 0x000fe2000ff1e0ff */
[----:B------:R-:W-:-:S03]  /*3dc0*/  UMOV UR6, UR5 ;  /* 0x0000000500067c82 */ /* 0x000fc60008000000 */
[----:B------:R-:W-:Y:S02]  /*3dd0*/  UIMAD.WIDE.U32.X UR4, UR8, -0x33333334, UR6, UP0 ;  /* 0xcccccccc080478a5 */ /* 0x000fe400080e0406 */
[----:B------:R-:W-:Y:S02]  /*3de0*/  UISETP.GE.U32.AND UP0, UPT, UR9, 0x500, UPT ;  /* 0x000005000900788c */ /* 0x000fe4000bf06070 */
[----:B------:R-:W-:Y:S02]  /*3df0*/  USHF.R.U64 UR6, UR4, 0xa, UR5 ;  /* 0x0000000a04067899 */ /* 0x000fe40008001205 */
[----:B------:R-:W-:-:S09]  /*3e00*/  UISETP.GE.U32.AND.EX UP0, UPT, UR8, URZ, UPT, UP0 ;  /* 0x000000ff0800728c */ /* 0x000fd2000bf06100 */
[----:B------:R-:W-:Y:S05]  /*3e10*/  BRA.U !UP0, `(.L_x_960) ;  /* 0x0000001108107547 */ /* 0x000fea000b800000 */
[----:B------:R-:W0:Y:S01]  /*3e20*/  LDCU.64 UR8, c[0x0][0x380] ;  /* 0x00007000ff0877ac */ /* 0x000e220008000a00 */
[----:B------:R-:W-:Y:S02]  /*3e30*/  IMAD.MOV.U32 R17, RZ, RZ, 0x500 ;  /* 0x00000500ff117424 */ /* 0x000fe400078e00ff */
[----:B------:R-:W-:Y:S01]  /*3e40*/  IMAD.MOV.U32 R15, RZ, RZ, RZ ;  /* 0x000000ffff0f7224 */ /* 0x000fe200078e00ff */
[----:B------:R-:W-:-:S04]  /*3e50*/  UIADD3 UR4, UP0, UPT, UR6, 0x1, URZ ;  /* 0x0000000106047890 */ /* 0x000fc8000ff1e0ff */
[----:B------:R-:W-:Y:S02]  /*3e60*/  ULEA.HI.X UR5, UR5, URZ, URZ, 0x16, UP0 ;  /* 0x000000ff05057291 */ /* 0x000fe400080fb4ff */
[----:B------:R-:W-:Y:S02]  /*3e70*/  ULOP3.LUT UR4, UR4, 0xfffffffe, URZ, 0xc0, !UPT ;  /* 0xfffffffe04047892 */ /* 0x000fe4000f8ec0ff */
[----:B------:R-:W-:Y:S01]  /*3e80*/  ULOP3.LUT UR5, UR5, 0x7fffff, URZ, 0xc0, !UPT ;  /* 0x007fffff05057892 */ /* 0x000fe2000f8ec0ff */
[----:B0-----:R-:W-:-:S04]  /*3e90*/  LEA R10, P0, R0, UR8, 0x4 ;  /* 0x00000008000a7c11 */ /* 0x001fc8000f8020ff */
[----:B------:R-:W-:Y:S02]  /*3ea0*/  IADD3 R10, P1, PT, R10, 0xe008, RZ ;  /* 0x0000e0080a0a7810 */ /* 0x000fe40007f3e0ff */
[----:B------:R-:W-:-:S05]  /*3eb0*/  LEA.HI.X R11, R0, UR9, RZ, 0x4, P0 ;  /* 0x00000009000b7c11 */ /* 0x000fca00080f24ff */
[----:B------:R-:W-:-:S07]  /*3ec0*/  IMAD.X R11, RZ, RZ, R11, P1 ;  /* 0x000000ffff0b7224 */ /* 0x000fce00008e060b */
.L_x_981:
[----:B------:R-:W2:Y:S04]  /*3ed0*/  LDG.E.64.CONSTANT R28, desc[UR10][R10.64+-0x9008] ;  /* 0xff6ff80a0a1c7981 */ /* 0x000ea8000c1e9b00 */
[----:B------:R0:W5:Y:S04]  /*3ee0*/  LDG.E.64.CONSTANT R26, desc[UR10][R10.64+-0x8008] ;  /* 0xff7ff80a0a1a7981 */ /* 0x000168000c1e9b00 */
[----:B------:R0:W5:Y:S04]  /*3ef0*/  LDG.E.64.CONSTANT R22, desc[UR10][R10.64+-0x7008] ;  /* 0xff8ff80a0a167981 */ /* 0x000168000c1e9b00 */
[----:B------:R0:W5:Y:S04]  /*3f00*/  LDG.E.64.CONSTANT R4, desc[UR10][R10.64+-0x6008] ;  /* 0xff9ff80a0a047981 */ /* 0x000168000c1e9b00 */
[----:B------:R0:W5:Y:S04]  /*3f10*/  LDG.E.64.CONSTANT R2, desc[UR10][R10.64+-0x5008] ;  /* 0xffaff80a0a027981 */ /* 0x000168000c1e9b00 */
[----:B------:R0:W5:Y:S04]  /*3f20*/  LDG.E.64.CONSTANT R8, desc[UR10][R10.64+-0x4008] ;  /* 0xffbff80a0a087981 */ /* 0x000168000c1e9b00 */
[----:B------:R0:W5:Y:S01]  /*3f30*/  LDG.E.64.CONSTANT R6, desc[UR10][R10.64+-0x3008] ;  /* 0xffcff80a0a067981 */ /* 0x000162000c1e9b00 */
[----:B------:R-:W-:Y:S01]  /*3f40*/  UIADD3 UR4, UP0, UPT, UR4, -0x2, URZ ;  /* 0xfffffffe04047890 */ /* 0x000fe2000ff1e0ff */
[----:B------:R-:W-:Y:S01]  /*3f50*/  BSSY.RECONVERGENT B1, `(.L_x_961) ;  /* 0x0000019000017945 */ /* 0x000fe20003800200 */
[----:B------:R-:W-:-:S02]  /*3f60*/  IMAD.MOV.U32 R37, RZ, RZ, R14 ;  /* 0x000000ffff257224 */ /* 0x000fc400078e000e */
[----:B------:R-:W-:Y:S01]  /*3f70*/  UIADD3.X UR5, UPT, UPT, UR5, -0x1, URZ, UP0, !UPT ;  /* 0xffffffff05057890 */ /* 0x000fe200087fe4ff */
[----:B------:R-:W-:Y:S01]  /*3f80*/  IMAD.MOV.U32 R16, RZ, RZ, R21 ;  /* 0x000000ffff107224 */ /* 0x000fe200078e0015 */
[----:B------:R-:W-:Y:S01]  /*3f90*/  UISETP.NE.U32.AND UP0, UPT, UR4, URZ, UPT ;  /* 0x000000ff0400728c */ /* 0x000fe2000bf05070 */
[----:B------:R-:W-:Y:S02]  /*3fa0*/  IMAD.MOV.U32 R24, RZ, RZ, R18 ;  /* 0x000000ffff187224 */ /* 0x000fe400078e0012 */
[----:B------:R-:W-:Y:S01]  /*3fb0*/  IMAD.MOV.U32 R25, RZ, RZ, R19 ;  /* 0x000000ffff197224 */ /* 0x000fe200078e0013 */
[----:B------:R-:W-:Y:S01]  /*3fc0*/  UISETP.NE.AND.EX UP0, UPT, UR5, URZ, UPT, UP0 ;  /* 0x000000ff0500728c */ /* 0x000fe2000bf05300 */
        /* <DEDUP_REMOVED lines=17> */
.L_x_962:
[----:B------:R-:W-:Y:S05]  /*40e0*/  BSYNC.RECONVERGENT B1 ;  /* 0x0000000000017941 */ /* 0x000fea0003800200 */
.L_x_961:
[----:B------:R0:W5:Y:S02]  /*40f0*/  LDG.E.64.CONSTANT R18, desc[UR10][R10.64+-0x8000] ;  /* 0xff80000a0a127981 */ /* 0x000164000c1e9b00 */
[----:B-----5:R-:W-:Y:S01]  /*4100*/  DSETP.GEU.AND P0, PT, R24, R26, PT ;  /* 0x0000001a1800722a */ /* 0x020fe20003f0e000 */
[----:B------:R-:W-:Y:S01]  /*4110*/  BSSY.RECONVERGENT B1, `(.L_x_963) ;  /* 0x0000014000017945 */ /* 0x000fe20003800200 */
[----:B------:R-:W-:Y:S02]  /*4120*/  IMAD.MOV.U32 R33, RZ, RZ, R37 ;  /* 0x000000ffff217224 */ /* 0x000fe400078e0025 */
        /* <DEDUP_REMOVED lines=18> */
.L_x_964:
[----:B------:R-:W-:Y:S05]  /*4250*/  BSYNC.RECONVERGENT B1 ;  /* 0x0000000000017941 */ /* 0x000fea0003800200 */
.L_x_963:
[----:B------:R0:W5:Y:S01]  /*4260*/  LDG.E.64.CONSTANT R24, desc[UR10][R10.64+-0x7000] ;  /* 0xff90000a0a187981 */ /* 0x000162000c1e9b00 */
[----:B------:R-:W-:Y:S01]  /*4270*/  DSETP.GEU.AND P0, PT, R20, R22, PT ;  /* 0x000000161400722a */ /* 0x000fe20003f0e000 */
[----:B------:R-:W-:Y:S01]  /*4280*/  BSSY.RECONVERGENT B1, `(.L_x_965) ;  /* 0x0000014000017945 */ /* 0x000fe20003800200 */
[----:B------:R-:W-:Y:S02]  /*4290*/  IMAD.MOV.U32 R29, RZ, RZ, R33 ;  /* 0x000000ffff1d7224 */ /* 0x000fe400078e0021 */
[----:B------:R-:W-:Y:S02]  /*42a0*/  IMAD.MOV.U32 R31, RZ, RZ, R35 ;  /* 0x000000ffff1f7224 */ /* 0x000fe400078e0023 */
[----:B------:R-:W-:Y:S02]  /*42b0*/  IMAD.MOV.U32 R18, RZ, RZ, R20 ;  /* 0x000000ffff127224 */ /* 0x000fe400078e0014 */
[----:B------:R-:W-:-:S06]  /*42c0*/  IMAD.MOV.U32 R19, RZ, RZ, R21 ;  /* 0x000000ffff137224 */ /* 0x000fcc00078e0015 */
[----:B0-----:R-:W-:Y:S05]  /*42d0*/  @!P0 BRA `(.L_x_966) ;  /* 0x0000000000388947 */ /* 0x001fea0003800000 */
[----:B------:R-:W-:Y:S01]  /*42e0*/  DSETP.GT.AND P0, PT, R20, R22, PT ;  /* 0x000000161400722a */ /* 0x000fe20003f04000 */
[----:B-----5:R-:W-:Y:S02]  /*42f0*/  IMAD.MOV.U32 R29, RZ, RZ, R24 ;  /* 0x000000ffff1d7224 */ /* 0x020fe400078e0018 */
        /* <DEDUP_REMOVED lines=12> */
.L_x_966:
[----:B------:R-:W-:Y:S05]  /*43c0*/  BSYNC.RECONVERGENT B1 ;  /* 0x0000000000017941 */ /* 0x000fea0003800200 */
.L_x_965:
[----:B------:R0:W5:Y:S01]  /*43d0*/  LDG.E.64.CONSTANT R22, desc[UR10][R10.64+-0x6000] ;  /* 0xffa0000a0a167981 */ /* 0x000162000c1e9b00 */
[----:B------:R-:W-:Y:S01]  /*43e0*/  DSETP.GEU.AND P0, PT, R18, R4, PT ;  /* 0x000000041200722a */ /* 0x000fe20003f0e000 */
[----:B------:R-:W-:Y:S01]  /*43f0*/  BSSY.RECONVERGENT B1, `(.L_x_967) ;  /* 0x0000014000017945 */ /* 0x000fe20003800200 */
[----:B-----5:R-:W-:Y:S02]  /*4400*/  IMAD.MOV.U32 R25, RZ, RZ, R29 ;  /* 0x000000ffff197224 */ /* 0x020fe400078e001d */
        /* <DEDUP_REMOVED lines=18> */
.L_x_968:
[----:B------:R-:W-:Y:S05]  /*4530*/  BSYNC.RECONVERGENT B1 ;  /* 0x0000000000017941 */ /* 0x000fea0003800200 */
.L_x_967:
        /* <DEDUP_REMOVED lines=22> */
.L_x_970:
[----:B------:R-:W-:Y:S05]  /*46a0*/  BSYNC.RECONVERGENT B1 ;  /* 0x0000000000017941 */ /* 0x000fea0003800200 */
.L_x_969:
[----:B------:R0:W5:Y:S04]  /*46b0*/  LDG.E.64.CONSTANT R20, desc[UR10][R10.64+-0x3000] ;  /* 0xffd0000a0a147981 */ /* 0x000168000c1e9b00 */
[----:B------:R0:W5:Y:S04]  /*46c0*/  LDG.E.64.CONSTANT R22, desc[UR10][R10.64+-0x2008] ;  /* 0xffdff80a0a167981 */ /* 0x000168000c1e9b00 */
[----:B------:R0:W5:Y:S04]  /*46d0*/  LDG.E.64.CONSTANT R24, desc[UR10][R10.64+-0x2000] ;  /* 0xffe0000a0a187981 */ /* 0x000168000c1e9b00 */
[----:B------:R0:W5:Y:S04]  /*46e0*/  LDG.E.64.CONSTANT R26, desc[UR10][R10.64+-0x1008] ;  /* 0xffeff80a0a1a7981 */ /* 0x000168000c1e9b00 */
[----:B------:R0:W5:Y:S04]  /*46f0*/  LDG.E.64.CONSTANT R28, desc[UR10][R10.64+-0x1000] ;  /* 0xfff0000a0a1c7981 */ /* 0x000168000c1e9b00 */
[----:B-----5:R0:W5:Y:S04]  /*4700*/  LDG.E.64.CONSTANT R4, desc[UR10][R10.64+-0x8] ;  /* 0xfffff80a0a047981 */ /* 0x020168000c1e9b00 */
[----:B------:R0:W5:Y:S01]  /*4710*/  LDG.E.64.CONSTANT R2, desc[UR10][R10.64] ;  /* 0x0000000a0a027981 */ /* 0x000162000c1e9b00 */
[----:B------:R-:W-:Y:S01]  /*4720*/  DSETP.GEU.AND P0, PT, R18, R8, PT ;  /* 0x000000081200722a */ /* 0x000fe20003f0e000 */
[----:B------:R-:W-:Y:S01]  /*4730*/  BSSY.RECONVERGENT B1, `(.L_x_971) ;  /* 0x0000015000017945 */ /* 0x000fe20003800200 */
[----:B------:R-:W-:-:S02]  /*4740*/  IMAD.MOV.U32 R16, RZ, RZ, R35 ;  /* 0x000000ffff107224 */ /* 0x000fc400078e0023 */
[----:B------:R-:W-:Y:S02]  /*4750*/  IMAD.MOV.U32 R14, RZ, RZ, R37 ;  /* 0x000000ffff0e7224 */ /* 0x000fe400078e0025 */
[----:B------:R-:W-:Y:S02]  /*4760*/  IMAD.MOV.U32 R30, RZ, RZ, R18 ;  /* 0x000000ffff1e7224 */ /* 0x000fe400078e0012 */
[----:B------:R-:W-:-:S06]  /*4770*/  IMAD.MOV.U32 R31, RZ, RZ, R19 ;  /* 0x000000ffff1f7224 */ /* 0x000fcc00078e0013 */
        /* <DEDUP_REMOVED lines=16> */
.L_x_972:
[----:B------:R-:W-:Y:S05]  /*4880*/  BSYNC.RECONVERGENT B1 ;  /* 0x0000000000017941 */ /* 0x000fea0003800200 */
.L_x_971:
        /* <DEDUP_REMOVED lines=21> */
.L_x_974:
[----:B------:R-:W-:Y:S05]  /*49e0*/  BSYNC.RECONVERGENT B1 ;  /* 0x0000000000017941 */ /* 0x000fea0003800200 */
.L_x_973:
        /* <DEDUP_REMOVED lines=21> */
.L_x_976:
[----:B------:R-:W-:Y:S05]  /*4b40*/  BSYNC.RECONVERGENT B1 ;  /* 0x0000000000017941 */ /* 0x000fea0003800200 */
.L_x_975:
        /* <DEDUP_REMOVED lines=21> */
.L_x_978:
[----:B------:R-:W-:Y:S05]  /*4ca0*/  BSYNC.RECONVERGENT B1 ;  /* 0x0000000000017941 */ /* 0x000fea0003800200 */
.L_x_977:
        /* <DEDUP_REMOVED lines=21> */
.L_x_980:
[----:B------:R-:W-:Y:S05]  /*4e00*/  BSYNC.RECONVERGENT B1 ;  /* 0x0000000000017941 */ /* 0x000fea0003800200 */
.L_x_979:
[----:B------:R-:W-:Y:S02]  /*4e10*/  IADD3 R17, P0, PT, R17, 0xa00, RZ ;  /* 0x00000a0011117810 */ /* 0x000fe40007f1e0ff */
[----:B------:R-:W-:-:S03]  /*4e20*/  IADD3 R10, P1, PT, R10, 0xa000, RZ ;  /* 0x0000a0000a0a7810 */ /* 0x000fc60007f3e0ff */
[----:B------:R-:W-:Y:S02]  /*4e30*/  IMAD.X R15, RZ, RZ, R15, P0 ;  /* 0x000000ffff0f7224 */ /* 0x000fe400000e060f */
[----:B------:R-:W-:Y:S01]  /*4e40*/  IMAD.X R11, RZ, RZ, R11, P1 ;  /* 0x000000ffff0b7224 */ /* 0x000fe200008e060b */
[----:B------:R-:W-:Y:S07]  /*4e50*/  BRA.U UP0, `(.L_x_981) ;  /* 0xfffffff1001c7547 */ /* 0x000fee000b83ffff */
.L_x_960:
[----:B------:R-:W-:-:S04]  /*4e60*/  ULOP3.LUT UR4, UR6, 0x1, URZ, 0xc0, !UPT ;  /* 0x0000000106047892 */ /* 0x000fc8000f8ec0ff */
[----:B------:R-:W-:-:S04]  /*4e70*/  UISETP.NE.U32.AND UP0, UPT, UR4, 0x1, UPT ;  /* 0x000000010400788c */ /* 0x000fc8000bf05070 */
[----:B------:R-:W-:-:S09]  /*4e80*/  UISETP.NE.U32.AND.EX UP0, UPT, URZ, URZ, UPT, UP0 ;  /* 0x000000ffff00728c */ /* 0x000fd2000bf05100 */
[----:B------:R-:W-:Y:S05]  /*4e90*/  BRA.U !UP0, `(.L_x_959) ;  /* 0x0000000508f07547 */ /* 0x000fea000b800000 */
[----:B------:R-:W-:-:S04]  /*4ea0*/  LEA R30, P0, R17, R12, 0x4 ;  /* 0x0000000c111e7211 */ /* 0x000fc800078020ff */
[----:B------:R-:W-:-:S05]  /*4eb0*/  LEA.HI.X R31, R17, R13, R15, 0x4, P0 ;  /* 0x0000000d111f7211 */ /* 0x000fca00000f240f */
[----:B------:R-:W2:Y:S04]  /*4ec0*/  LDG.E.64.CONSTANT R28, desc[UR10][R30.64] ;  /* 0x0000000a1e1c7981 */ /* 0x000ea8000c1e9b00 */
[----:B------:R0:W5:Y:S04]  /*4ed0*/  LDG.E.64.CONSTANT R26, desc[UR10][R30.64+0x1000] ;  /* 0x0010000a1e1a7981 */ /* 0x000168000c1e9b00 */
[----:B------:R0:W5:Y:S04]  /*4ee0*/  LDG.E.64.CONSTANT R24, desc[UR10][R30.64+0x1008] ;  /* 0x0010080a1e187981 */ /* 0x000168000c1e9b00 */
[----:B------:R0:W5:Y:S04]  /*4ef0*/  LDG.E.64.CONSTANT R22, desc[UR10][R30.64+0x2000] ;  /* 0x0020000a1e167981 */ /* 0x000168000c1e9b00 */
[----:B------:R0:W5:Y:S04]  /*4f00*/  LDG.E.64.CONSTANT R12, desc[UR10][R30.64+0x2008] ;  /* 0x0020080a1e0c7981 */ /* 0x000168000c1e9b00 */
[----:B------:R0:W5:Y:S04]  /*4f10*/  LDG.E.64.CONSTANT R10, desc[UR10][R30.64+0x3000] ;  /* 0x0030000a1e0a7981 */ /* 0x000168000c1e9b00 */
[----:B------:R0:W5:Y:S04]  /*4f20*/  LDG.E.64.CONSTANT R8, desc[UR10][R30.64+0x3008] ;  /* 0x0030080a1e087981 */ /* 0x000168000c1e9b00 */
        /* <DEDUP_REMOVED lines=24> */
.L_x_983:
[----:B------:R-:W-:Y:S05]  /*50b0*/  BSYNC.RECONVERGENT B1 ;  /* 0x0000000000017941 */ /* 0x000fea0003800200 */
.L_x_982:
        /* <DEDUP_REMOVED lines=21> */
.L_x_985:
[----:B------:R-:W-:Y:S05]  /*5210*/  BSYNC.RECONVERGENT B1 ;  /* 0x0000000000017941 */ /* 0x000fea0003800200 */
.L_x_984:
        /* <DEDUP_REMOVED lines=21> */
.L_x_987:
[----:B------:R-:W-:Y:S05]  /*5370*/  BSYNC.RECONVERGENT B1 ;  /* 0x0000000000017941 */ /* 0x000fea0003800200 */
.L_x_986:
        /* <DEDUP_REMOVED lines=21> */
.L_x_989:
[----:B------:R-:W-:Y:S05]  /*54d0*/  BSYNC.RECONVERGENT B1 ;  /* 0x0000000000017941 */ /* 0x000fea0003800200 */
.L_x_988:
[----:B------:R-:W-:Y:S01]  /*54e0*/  DSETP.GEU.AND P0, PT, R12, R6, PT ;  /* 0x000000060c00722a */ /* 0x000fe20003f0e000 */
[----:B------:R-:W-:Y:S01]  /*54f0*/  BSSY.RECONVERGENT B1, `(.L_x_990) ;  /* 0x0000015000017945 */ /* 0x000fe20003800200 */
[----:B------:R-:W-:Y:S01]  /*5500*/  IADD3 R17, P2, PT, R17, 0x500, RZ ;  /* 0x0000050011117810 */ /* 0x000fe20007f5e0ff */
[----:B------:R-:W-:Y:S02]  /*5510*/  IMAD.MOV.U32 R14, RZ, RZ, R23 ;  /* 0x000000ffff0e7224 */ /* 0x000fe400078e0017 */
[----:B------:R-:W-:Y:S02]  /*5520*/  IMAD.MOV.U32 R21, RZ, RZ, R25 ;  /* 0x000000ffff157224 */ /* 0x000fe400078e0019 */
[----:B------:R-:W-:Y:S02]  /*5530*/  IMAD.MOV.U32 R18, RZ, RZ, R12 ;  /* 0x000000ffff127224 */ /* 0x000fe400078e000c */
[----:B------:R-:W-:-:S05]  /*5540*/  IMAD.MOV.U32 R19, RZ, RZ, R13 ;  /* 0x000000ffff137224 */ /* 0x000fca00078e000d */
        /* <DEDUP_REMOVED lines=15> */
.L_x_991:
[----:B------:R-:W-:Y:S05]  /*5640*/  BSYNC.RECONVERGENT B1 ;  /* 0x0000000000017941 */ /* 0x000fea0003800200 */
.L_x_990:
[----:B------:R-:W-:-:S07]  /*5650*/  IMAD.X R15, RZ, RZ, R15, P2 ;  /* 0x000000ffff0f7224 */ /* 0x000fce00010e060f */
.L_x_959:
[----:B------:R-:W0:Y:S02]  /*5660*/  LDCU UR4, c[0x0][0x390] ;  /* 0x00007200ff0477ac */ /* 0x000e240008000800 */
[----:B0-----:R-:W-:Y:S02]  /*5670*/  USHF.R.S32.HI UR5, URZ, 0x1f, UR4 ;  /* 0x0000001fff057899 */ /* 0x001fe40008011404 */
        /* <DEDUP_REMOVED lines=8> */
[----:B------:R-:W-:Y:S03]  /*5700*/  BSSY.RECONVERGENT B2, `(.L_x_994) ;  /* 0x000002e000027945 */ /* 0x000fe60003800200 */
[----:B------:R-:W-:-:S04]  /*5710*/  IADD3 R16, PT, PT, -R17, UR4, R2 ;  /* 0x0000000411107c10 */ /* 0x000fc8000fffe102 */
[----:B------:R-:W-:-:S04]  /*5720*/  LOP3.LUT R2, R16, 0x300, RZ, 0xc0, !PT ;  /* 0x0000030010027812 */ /* 0x000fc800078ec0ff */
[----:B------:R-:W-:Y:S01]  /*5730*/  ISETP.NE.AND P0, PT, R2, 0x300, PT ;  /* 0x000003000200780c */ /* 0x000fe20003f05270 */
[----:B------:R-:W-:-:S12]  /*5740*/  IMAD.MOV.U32 R2, RZ, RZ, R0 ;  /* 0x000000ffff027224 */ /* 0x000fd800078e0000 */
[----:B------:R-:W-:Y:S05]  /*5750*/  @!P0 BRA `(.L_x_995) ;  /* 0x0000000000a08947 */ /* 0x000fea0003800000 */
[----:B------:R-:W0:Y:S01]  /*5760*/  LDCU.64 UR6, c[0x0][0x380] ;  /* 0x00007000ff0677ac */ /* 0x000e220008000a00 */
[----:B------:R-:W-:Y:S02]  /*5770*/  IADD3 R5, P0, PT, R0, R17, RZ ;  /* 0x0000001100057210 */ /* 0x000fe40007f1e0ff */
[----:B------:R-:W-:-:S03]  /*5780*/  LEA.HI R2, R16, 0x1, RZ, 0x18 ;  /* 0x0000000110027811 */ /* 0x000fc600078fc0ff */
[----:B------:R-:W-:Y:S01]  /*5790*/  IMAD.X R6, RZ, RZ, R15, P0 ;  /* 0x000000ffff067224 */ /* 0x000fe200000e060f */
[----:B------:R-:W-:Y:S01]  /*57a0*/  LOP3.LUT R4, R2, 0x3, RZ, 0xc0, !PT ;  /* 0x0000000302047812 */ /* 0x000fe200078ec0ff */
[----:B------:R-:W-:-:S04]  /*57b0*/  IMAD.MOV.U32 R2, RZ, RZ, R0 ;  /* 0x000000ffff027224 */ /* 0x000fc800078e0000 */
[----:B------:R-:W-:Y:S01]  /*57c0*/  IMAD.MOV R10, RZ, RZ, -R4 ;  /* 0x000000ffff0a7224 */ /* 0x000fe200078e0a04 */
[----:B0-----:R-:W-:-:S04]  /*57d0*/  LEA R12, P1, R5, UR6, 0x4 ;  /* 0x00000006050c7c11 */ /* 0x001fc8000f8220ff */
[----:B------:R-:W-:-:S09]  /*57e0*/  LEA.HI.X R5, R5, UR7, R6, 0x4, P1 ;  /* 0x0000000705057c11 */ /* 0x000fd200088f2406 */
.L_x_998:
[----:B------:R-:W-:-:S05]  /*57f0*/  IMAD.MOV.U32 R4, RZ, RZ, R12 ;  /* 0x000000ffff047224 */ /* 0x000fca00078e000c */
[----:B------:R-:W2:Y:S01]  /*5800*/  LDG.E.64.CONSTANT R8, desc[UR10][R4.64] ;  /* 0x0000000a04087981 */ /* 0x000ea2000c1e9b00 */
[----:B------:R-:W-:Y:S01]  /*5810*/  VIADD R10, R10, 0x1 ;  /* 0x000000010a0a7836 */ /* 0x000fe20000000000 */
[----:B------:R-:W-:Y:S01]  /*5820*/  BSSY.RECONVERGENT B3, `(.L_x_996) ;  /* 0x0000018000037945 */ /* 0x000fe20003800200 */
[----:B------:R-:W-:-:S03]  /*5830*/  IADD3 R12, P3, PT, R4, 0x1000, RZ ;  /* 0x00001000040c7810 */ /* 0x000fc60007f7e0ff */
[----:B------:R-:W-:Y:S01]  /*5840*/  ISETP.NE.AND P2, PT, R10, RZ, PT ;  /* 0x000000ff0a00720c */ /* 0x000fe20003f45270 */
[----:B--2---:R-:W-:-:S14]  /*5850*/  DSETP.GEU.AND P0, PT, R18, R8, PT ;  /* 0x000000081200722a */ /* 0x004fdc0003f0e000 */
        /* <DEDUP_REMOVED lines=20> */
.L_x_997:
[----:B------:R-:W-:Y:S05]  /*59a0*/  BSYNC.RECONVERGENT B3 ;  /* 0x0000000000037941 */ /* 0x000fea0003800200 */
.L_x_996:
[----:B------:R-:W-:Y:S02]  /*59b0*/  IMAD.X R5, RZ, RZ, R5, P3 ;  /* 0x000000ffff057224 */ /* 0x000fe400018e0605 */
[----:B------:R-:W-:Y:S01]  /*59c0*/  VIADD R2, R2, 0x100 ;  /* 0x0000010002027836 */ /* 0x000fe20000000000 */
[----:B------:R-:W-:Y:S06]  /*59d0*/  @P2 BRA `(.L_x_998) ;  /* 0xfffffffc00842947 */ /* 0x000fec000383ffff */
.L_x_995:
[----:B------:R-:W-:Y:S05]  /*59e0*/  BSYNC.RECONVERGENT B2 ;  /* 0x0000000000027941 */ /* 0x000fea0003800200 */
.L_x_994:
[----:B------:R-:W-:-:S13]  /*59f0*/  ISETP.GE.U32.AND P0, PT, R16, 0x300, PT ;  /* 0x000003001000780c */ /* 0x000fda0003f06070 */
[----:B------:R-:W-:Y:S05]  /*5a00*/  @!P0 BRA `(.L_x_993) ;  /* 0x0000000400b08947 */ /* 0x000fea0003800000 */
[----:B------:R-:W0:Y:S01]  /*5a10*/  LDCU.64 UR6, c[0x0][0x380] ;  /* 0x00007000ff0677ac */ /* 0x000e220008000a00 */
[----:B------:R-:W-:-:S05]  /*5a20*/  IADD3 R5, P0, PT, R2, R17, RZ ;  /* 0x0000001102057210 */ /* 0x000fca0007f1e0ff */
[----:B------:R-:W-:Y:S01]  /*5a30*/  IMAD.X R6, RZ, RZ, R15, P0 ;  /* 0x000000ffff067224 */ /* 0x000fe200000e060f */
[----:B0-----:R-:W-:-:S04]  /*5a40*/  LEA R4, P1, R5, UR6, 0x4 ;  /* 0x0000000605047c11 */ /* 0x001fc8000f8220ff */
[----:B------:R-:W-:Y:S02]  /*5a50*/  IADD3 R4, P0, PT, R4, 0x3008, RZ ;  /* 0x0000300804047810 */ /* 0x000fe40007f1e0ff */
[----:B------:R-:W-:-:S05]  /*5a60*/  LEA.HI.X R5, R5, UR7, R6, 0x4, P1 ;  /* 0x0000000705057c11 */ /* 0x000fca00088f2406 */
[----:B------:R-:W-:-:S07]  /*5a70*/  IMAD.X R5, RZ, RZ, R5, P0 ;  /* 0x000000ffff057224 */ /* 0x000fce00000e0605 */
.L_x_1007:
[----:B------:R-:W2:Y:S04]  /*5a80*/  LDG.E.64.CONSTANT R16, desc[UR10][R4.64+-0x3008] ;  /* 0xffcff80a04107981 */ /* 0x000ea8000c1e9b00 */
        /* <DEDUP_REMOVED lines=25> */
.L_x_1000:
[----:B------:R-:W-:Y:S05]  /*5c20*/  BSYNC.RECONVERGENT B2 ;  /* 0x0000000000027941 */ /* 0x000fea0003800200 */
.L_x_999:
        /* <DEDUP_REMOVED lines=22> */
.L_x_1002:
[----:B------:R-:W-:Y:S05]  /*5d90*/  BSYNC.RECONVERGENT B2 ;  /* 0x0000000000027941 */ /* 0x000fea0003800200 */
.L_x_1001:
        /* <DEDUP_REMOVED lines=22> */
.L_x_1004:
[----:B------:R-:W-:Y:S05]  /*5f00*/  BSYNC.RECONVERGENT B2 ;  /* 0x0000000000027941 */ /* 0x000fea0003800200 */
.L_x_1003:
        /* <DEDUP_REMOVED lines=22> */
.L_x_1006:
[----:B------:R-:W-:Y:S05]  /*6070*/  BSYNC.RECONVERGENT B2 ;  /* 0x0000000000027941 */ /* 0x000fea0003800200 */
.L_x_1005:
[----:B------:R-:W-:Y:S01]  /*6080*/  VIADD R2, R2, 0x400 ;  /* 0x0000040002027836 */ /* 0x000fe20000000000 */
[----:B------:R-:W-:-:S04]  /*6090*/  IADD3 R4, P1, PT, R4, 0x4000, RZ ;  /* 0x0000400004047810 */ /* 0x000fc80007f3e0ff */
[----:B------:R-:W-:Y:S01]  /*60a0*/  ISETP.GE.AND P0, PT, R2, R3, PT ;  /* 0x000000030200720c */ /* 0x000fe20003f06270 */
[----:B------:R-:W-:-:S12]  /*60b0*/  IMAD.X R5, RZ, RZ, R5, P1 ;  /* 0x000000ffff057224 */ /* 0x000fd800008e0605 */
[----:B------:R-:W-:Y:S05]  /*60c0*/  @!P0 BRA `(.L_x_1007) ;  /* 0xfffffff8006c8947 */ /* 0x000fea000383ffff */
.L_x_993:
[----:B------:R-:W-:Y:S05]  /*60d0*/  BSYNC.RECONVERGENT B1 ;  /* 0x0000000000017941 */ /* 0x000fea0003800200 */
.L_x_992:
[----:B------:R-:W0:Y:S01]  /*60e0*/  S2R R2, SR_LANEID ;  /* 0x0000000000027919 */ /* 0x000e220000000000 */
[----:B------:R-:W-:Y:S01]  /*60f0*/  BSSY.RECONVERGENT B1, `(.L_x_1008) ;  /* 0x000001a000017945 */ /* 0x000fe20003800200 */
[----:B------:R-:W-:Y:S01]  /*6100*/  IMAD.MOV.U32 R3, RZ, RZ, R14 ;  /* 0x000000ffff037224 */ /* 0x000fe200078e000e */
[----:B------:R-:W-:Y:S01]  /*6110*/  SHFL.DOWN PT, R6, R18, 0x1, 0x1f ;  /* 0x08201f0012067f89 */ /* 0x000fe200000e0000 */
[----:B------:R-:W-:Y:S02]  /*6120*/  IMAD.MOV.U32 R12, RZ, RZ, R21 ;  /* 0x000000ffff0c7224 */ /* 0x000fe400078e0015 */
[----:B------:R-:W-:Y:S01]  /*6130*/  IMAD.MOV.U32 R4, RZ, RZ, R18 ;  /* 0x000000ffff047224 */ /* 0x000fe200078e0012 */
[----:B------:R-:W1:Y:S01]  /*6140*/  SHFL.DOWN PT, R7, R19, 0x1, 0x1f ;  /* 0x08201f0013077f89 */ /* 0x000e6200000e0000 */
[----:B------:R-:W-:-:S03]  /*6150*/  IMAD.MOV.U32 R5, RZ, RZ, R19 ;  /* 0x000000ffff057224 */ /* 0x000fc600078e0013 */
[----:B------:R2:W3:Y:S04]  /*6160*/  SHFL.DOWN PT, R9, R14, 0x1, 0x1f ;  /* 0x08201f000e097f89 */ /* 0x0004e800000e0000 */
[----:B------:R2:W4:Y:S01]  /*6170*/  SHFL.DOWN PT, R8, R21, 0x1, 0x1f ;  /* 0x08201f0015087f89 */ /* 0x00052200000e0000 */
[----:B-1----:R-:W-:-:S06]  /*6180*/  DSETP.GEU.AND P0, PT, R18, R6, PT ;  /* 0x000000061200722a */ /* 0x002fcc0003f0e000 */
[----:B0-----:R-:W-:-:S13]  /*6190*/  ISETP.GT.OR P0, PT, R2, 0x1e, !P0 ;  /* 0x0000001e0200780c */ /* 0x001fda0004704670 */
[----:B--234-:R-:W-:Y:S05]  /*61a0*/  @P0 BRA `(.L_x_1009) ;  /* 0x0000000000380947 */ /* 0x01cfea0003800000 */
        /* <DEDUP_REMOVED lines=14> */
.L_x_1009:
[----:B------:R-:W-:Y:S05]  /*6290*/  BSYNC.RECONVERGENT B1 ;  /* 0x0000000000017941 */ /* 0x000fea0003800200 */
.L_x_1008:
        /* <DEDUP_REMOVED lines=26> */
.L_x_1011:
[----:B------:R-:W-:Y:S05]  /*6440*/  BSYNC.RECONVERGENT B1 ;  /* 0x0000000000017941 */ /* 0x000fea0003800200 */
.L_x_1010:
        /* <DEDUP_REMOVED lines=26> */
.L_x_1013:
[----:B------:R-:W-:Y:S05]  /*65f0*/  BSYNC.RECONVERGENT B1 ;  /* 0x0000000000017941 */ /* 0x000fea0003800200 */
.L_x_1012:
        /* <DEDUP_REMOVED lines=26> */
.L_x_1015:
[----:B------:R-:W-:Y:S05]  /*67a0*/  BSYNC.RECONVERGENT B1 ;  /* 0x0000000000017941 */ /* 0x000fea0003800200 */
.L_x_1014:
[----:B------:R-:W-:Y:S01]  /*67b0*/  SHFL.DOWN PT, R4, R6, 0x10, 0x1f ;  /* 0x0a001f0006047f89 */ /* 0x000fe200000e0000 */
[----:B------:R-:W-:Y:S01]  /*67c0*/  BSSY.RECONVERGENT B1, `(.L_x_1016) ;  /* 0x000001a000017945 */ /* 0x000fe20003800200 */
[----:B------:R-:W-:Y:S01]  /*67d0*/  ISETP.NE.AND P1, PT, R2, RZ, PT ;  /* 0x000000ff0200720c */ /* 0x000fe20003f25270 */
[----:B------:R-:W-:Y:S01]  /*67e0*/  IMAD.MOV.U32 R20, RZ, RZ, R10 ;  /* 0x000000ffff147224 */ /* 0x000fe200078e000a */
[----:B------:R-:W0:Y:S01]  /*67f0*/  SHFL.DOWN PT, R5, R7, 0x10, 0x1f ;  /* 0x0a001f0007057f89 */ /* 0x000e2200000e0000 */
[----:B------:R-:W-:Y:S02]  /*6800*/  IMAD.MOV.U32 R21, RZ, RZ, R11 ;  /* 0x000000ffff157224 */ /* 0x000fe400078e000b */
[----:B------:R-:W-:Y:S01]  /*6810*/  IMAD.MOV.U32 R3, RZ, RZ, R7 ;  /* 0x000000ffff037224 */ /* 0x000fe200078e0007 */
[----:B------:R1:W2:Y:S04]  /*6820*/  SHFL.DOWN PT, R9, R10, 0x10, 0x1f ;  /* 0x0a001f000a097f89 */ /* 0x0002a800000e0000 */
[----:B------:R1:W3:Y:S01]  /*6830*/  SHFL.DOWN PT, R8, R11, 0x10, 0x1f ;  /* 0x0a001f000b087f89 */ /* 0x0002e200000e0000 */
[----:B0-----:R-:W-:-:S06]  /*6840*/  DSETP.GEU.AND P0, PT, R6, R4, PT ;  /* 0x000000040600722a */ /* 0x001fcc0003f0e000 */
[----:B------:R-:W-:Y:S01]  /*6850*/  ISETP.GT.OR P0, PT, R2, 0xf, !P0 ;  /* 0x0000000f0200780c */ /* 0x000fe20004704670 */
        /* <DEDUP_REMOVED lines=16> */
.L_x_1017:
[----:B------:R-:W-:Y:S05]  /*6960*/  BSYNC.RECONVERGENT B1 ;  /* 0x0000000000017941 */ /* 0x000fea0003800200 */
.L_x_1016:
        /* <DEDUP_REMOVED lines=10> */
.L_x_1019:
[----:B------:R-:W-:Y:S05]  /*6a10*/  BSYNC.RECONVERGENT B1 ;  /* 0x0000000000017941 */ /* 0x000fea0003800200 */
.L_x_1018:
[----:B------:R-:W-:Y:S01]  /*6a20*/  BAR.SYNC.DEFER_BLOCKING 0x0 ;  /* 0x0000000000007b1d */ /* 0x000fe20000010000 */
[----:B------:R-:W-:-:S13]  /*6a30*/  ISETP.NE.AND P1, PT, R0, RZ, PT ;  /* 0x000000ff0000720c */ /* 0x000fda0003f25270 */
[----:B------:R-:W-:Y:S05]  /*6a40*/  @P1 BRA `(.L_x_914) ;  /* 0x0000000800841947 */ /* 0x000fea0003800000 */
[----:B0-----:R-:W0:Y:S01]  /*6a50*/  S2R R5, SR_CgaCtaId ;  /* 0x0000000000057919 */ /* 0x001e220000008800 */
[----:B------:R-:W-:Y:S01]  /*6a60*/  MOV R0, 0x400 ;  /* 0x0000040000007802 */ /* 0x000fe20000000f00 */
[----:B------:R-:W-:Y:S01]  /*6a70*/  BSSY.RECONVERGENT B1, `(.L_x_1020) ;  /* 0x000001a000017945 */ /* 0x000fe20003800200 */
[----:B------:R-:W-:Y:S02]  /*6a80*/  IMAD.MOV.U32 R33, RZ, RZ, R20 ;  /* 0x000000ffff217224 */ /* 0x000fe400078e0014 */
[----:B------:R-:W-:Y:S02]  /*6a90*/  IMAD.MOV.U32 R31, RZ, RZ, R21 ;  /* 0x000000ffff1f7224 */ /* 0x000fe400078e0015 */
[----:B------:R-:W-:Y:S02]  /*6aa0*/  IMAD.MOV.U32 R28, RZ, RZ, R2 ;  /* 0x000000ffff1c7224 */ /* 0x000fe400078e0002 */
[----:B------:R-:W-:Y:S01]  /*6ab0*/  IMAD.MOV.U32 R29, RZ, RZ, R3 ;  /* 0x000000ffff1d7224 */ /* 0x000fe200078e0003 */
[----:B0-----:R-:W-:-:S05]  /*6ac0*/  LEA R0, R5, R0, 0x18 ;  /* 0x0000000005007211 */ /* 0x001fca00078ec0ff */
[----:B------:R-:W0:Y:S04]  /*6ad0*/  LDS.64 R16, [R0+0x18] ;  /* 0x0000180000107984 */ /* 0x000e280000000a00 */
[----:B------:R1:W2:Y:S04]  /*6ae0*/  LDS.128 R12, [R0+0x40] ;  /* 0x00004000000c7984 */ /* 0x0002a80000000c00 */
[----:B------:R1:W3:Y:S04]  /*6af0*/  LDS.128 R8, [R0+0x50] ;  /* 0x0000500000087984 */ /* 0x0002e80000000c00 */
[----:B------:R1:W4:Y:S01]  /*6b00*/  LDS.128 R4, [R0+0x20] ;  /* 0x0000200000047984 */ /* 0x0003220000000c00 */
[----:B0-----:R-:W-:-:S14]  /*6b10*/  DSETP.GEU.AND P0, PT, R2, R16, PT ;  /* 0x000000100200722a */ /* 0x001fdc0003f0e000 */
[----:B-1234-:R-:W-:Y:S05]  /*6b20*/  @!P0 BRA `(.L_x_1021) ;  /* 0x0000000000388947 */ /* 0x01efea0003800000 */
        /* <DEDUP_REMOVED lines=14> */
.L_x_1021:
[----:B------:R-:W-:Y:S05]  /*6c10*/  BSYNC.RECONVERGENT B1 ;  /* 0x0000000000017941 */ /* 0x000fea0003800200 */
.L_x_1020:
        /* <DEDUP_REMOVED lines=24> */
.L_x_1023:
[----:B------:R-:W-:Y:S05]  /*6da0*/  BSYNC.RECONVERGENT B1 ;  /* 0x0000000000017941 */ /* 0x000fea0003800200 */
.L_x_1022:
        /* <DEDUP_REMOVED lines=21> */
.L_x_1025:
[----:B------:R-:W-:Y:S05]  /*6f00*/  BSYNC.RECONVERGENT B1 ;  /* 0x0000000000017941 */ /* 0x000fea0003800200 */
.L_x_1024:
        /* <DEDUP_REMOVED lines=21> */
.L_x_1027:
[----:B------:R-:W-:Y:S05]  /*7060*/  BSYNC.RECONVERGENT B1 ;  /* 0x0000000000017941 */ /* 0x000fea0003800200 */
.L_x_1026:
        /* <DEDUP_REMOVED lines=21> */
.L_x_1029:
[----:B------:R-:W-:Y:S05]  /*71c0*/  BSYNC.RECONVERGENT B1 ;  /* 0x0000000000017941 */ /* 0x000fea0003800200 */
.L_x_1028:
        /* <DEDUP_REMOVED lines=21> */
.L_x_1031:
[----:B------:R-:W-:Y:S05]  /*7320*/  BSYNC.RECONVERGENT B1 ;  /* 0x0000000000017941 */ /* 0x000fea0003800200 */
.L_x_1030:
[----:B--2---:R-:W-:Y:S01]  /*7330*/  DSETP.GEU.AND P0, PT, R6, R18, PT ;  /* 0x000000120600722a */ /* 0x004fe20003f0e000 */
[----:B------:R-:W-:Y:S02]  /*7340*/  IMAD.MOV.U32 R20, RZ, RZ, R9 ;  /* 0x000000ffff147224 */ /* 0x000fe400078e0009 */
[----:B------:R-:W-:Y:S02]  /*7350*/  IMAD.MOV.U32 R21, RZ, RZ, R8 ;  /* 0x000000ffff157224 */ /* 0x000fe400078e0008 */
[----:B------:R-:W-:Y:S02]  /*7360*/  IMAD.MOV.U32 R2, RZ, RZ, R6 ;  /* 0x000000ffff027224 */ /* 0x000fe400078e0006 */
[----:B------:R-:W-:-:S07]  /*7370*/  IMAD.MOV.U32 R3, RZ, RZ, R7 ;  /* 0x000000ffff037224 */ /* 0x000fce00078e0007 */
[----:B------:R-:W-:Y:S05]  /*7380*/  @!P0 BRA `(.L_x_914) ;  /* 0x0000000000348947 */ /* 0x000fea0003800000 */
[----:B------:R2:W1:Y:S01]  /*7390*/  LDS.64 R20, [R0+0x80] ;  /* 0x0000800000147984 */ /* 0x0004620000000a00 */
[----:B------:R-:W-:Y:S01]  /*73a0*/  DSETP.GEU.AND P0, PT, R18, R6, PT ;  /* 0x000000061200722a */ /* 0x000fe20003f0e000 */
[----:B------:R-:W-:Y:S02]  /*73b0*/  IMAD.MOV.U32 R2, RZ, RZ, R18 ;  /* 0x000000ffff027224 */ /* 0x000fe400078e0012 */
[----:B------:R-:W-:-:S11]  /*73c0*/  IMAD.MOV.U32 R3, RZ, RZ, R19 ;  /* 0x000000ffff037224 */ /* 0x000fd600078e0013 */
[----:B--2---:R-:W-:Y:S05]  /*73d0*/  @!P0 BRA `(.L_x_914) ;  /* 0x0000000000208947 */ /* 0x004fea0003800000 */
[CC--:B-1----:R-:W-:Y:S02]  /*73e0*/  ISETP.GE.U32.AND P0, PT, R9.reuse, R20.reuse, PT ;  /* 0x000000140900720c */ /* 0x0c2fe40003f06070 */
[----:B------:R-:W-:Y:S02]  /*73f0*/  ISETP.LT.U32.AND P2, PT, R9, R20, PT ;  /* 0x000000140900720c */ /* 0x000fe40003f41070 */
[CC--:B------:R-:W-:Y:S02]  /*7400*/  ISETP.GE.AND.EX P0, PT, R8.reuse, R21.reuse, PT, P0 ;  /* 0x000000150800720c */ /* 0x0c0fe40003f06300 */
[----:B------:R-:W-:Y:S02]  /*7410*/  ISETP.LT.AND.EX P2, PT, R8, R21, PT, P2 ;  /* 0x000000150800720c */ /* 0x000fe40003f41320 */
[----:B------:R-:W-:Y:S02]  /*7420*/  FSEL R2, R6, R18, !P0 ;  /* 0x0000001206027208 */ /* 0x000fe40004000000 */
[----:B------:R-:W-:-:S02]  /*7430*/  FSEL R3, R7, R19, !P0 ;  /* 0x0000001307037208 */ /* 0x000fc40004000000 */
[----:B------:R-:W-:Y:S02]  /*7440*/  SEL R20, R9, R20, P2 ;  /* 0x0000001409147207 */ /* 0x000fe40001000000 */
[----:B------:R-:W-:-:S07]  /*7450*/  SEL R21, R8, R21, P2 ;  /* 0x0000001508157207 */ /* 0x000fce0001000000 */
.L_x_914:
[----:B------:R-:W-:Y:S05]  /*7460*/  BSYNC.RECONVERGENT B0 ;  /* 0x0000000000007941 */ /* 0x000fea0003800200 */
.L_x_881:
[----:B------:R-:W-:Y:S05]  /*7470*/  @P1 EXIT ;  /* 0x000000000000194d */ /* 0x000fea0003800000 */
[----:B01----:R-:W0:Y:S02]  /*7480*/  LDC.64 R4, c[0x0][0x388] ;  /* 0x0000e200ff047b82 */ /* 0x003e240000000a00 */
[----:B0-----:R-:W-:Y:S04]  /*7490*/  STG.E.64 desc[UR10][R4.64], R2 ;  /* 0x0000000204007986 */ /* 0x001fe8000c101b0a */
[----:B---34-:R-:W-:Y:S01]  /*74a0*/  STG.E.64 desc[UR10][R4.64+0x8], R20 ;  /* 0x0000081404007986 */ /* 0x018fe2000c101b0a */
[----:B------:R-:W-:Y:S05]  /*74b0*/  EXIT ;  /* 0x000000000000794d */ /* 0x000fea0003800000 */
.L_x_1032:
        /* <DEDUP_REMOVED lines=12> */
.L_x_1705:


//--------------------- .text._ZN6thrust24THRUST_300001_SM_1000_NS8cuda_cub4core6detail13_kernel_agentINS1_8__reduce10DrainAgentIlEEJN3cub18CUB_300001_SM_10009GridQueueIyEElEEEvDpT0_ --------------------------
	.section	.text._ZN6thrust24THRUST_300001_SM_1000_NS8cuda_cub4core6detail13_kernel_agentINS1_8__reduce10DrainAgentIlEEJN3cub18CUB_300001_SM_10009GridQueueIyEElEEEvDpT0_,"ax",@progbits
	.align	128
        .global         _ZN6thrust24THRUST_300001_SM_1000_NS8cuda_cub4core6detail13_kernel_agentINS1_8__reduce10DrainAgentIlEEJN3cub18CUB_300001_SM_10009GridQueueIyEElEEEvDpT0_
        .type           _ZN6thrust24THRUST_300001_SM_1000_NS8cuda_cub4core6detail13_kernel_agentINS1_8__reduce10DrainAgentIlEEJN3cub18CUB_300001_SM_10009GridQueueIyEElEEEvDpT0_,@function
        .size           _ZN6thrust24THRUST_300001_SM_1000_NS8cuda_cub4core6detail13_kernel_agentINS1_8__reduce10DrainAgentIlEEJN3cub18CUB_300001_SM_10009GridQueueIyEElEEEvDpT0_,(.L_x_1706 - _ZN6thrust24THRUST_300001_SM_1000_NS8cuda_cub4core6detail13_kernel_agentINS1_8__reduce10DrainAgentIlEEJN3cub18CUB_300001_SM_10009GridQueueIyEElEEEvDpT0_)
        .other          _ZN6thrust24THRUST_300001_SM_1000_NS8cuda_cub4core6detail13_kernel_agentINS1_8__reduce10DrainAgentIlEEJN3cub18CUB_300001_SM_10009GridQueueIyEElEEEvDpT0_,@"STO_CUDA_ENTRY STV_DEFAULT"
_ZN6thrust24THRUST_300001_SM_1000_NS8cuda_cub4core6detail13_kernel_agentINS1_8__reduce10DrainAgentIlEEJN3cub18CUB_300001_SM_10009GridQueueIyEElEEEvDpT0_:
.text._ZN6thrust24THRUST_300001_SM_1000_NS8cuda_cub4core6detail13_kernel_agentINS1_8__reduce10DrainAgentIlEEJN3cub18CUB_300001_SM_10009GridQueueIyEElEEEvDpT0_:
[----:B------:R-:W-:Y:S08]  /*0000*/  LDC R1, c[0x0][0x37c] ;  /* 0x0000df00ff017b82 */ /* 0x000ff00000000800 */
[----:B------:R-:W0:Y:S01]  /*0010*/  LDC.64 R2, c[0x0][0x380] ;  /* 0x0000e000ff027b82 */ /* 0x000e220000000a00 */
[----:B------:R-:W0:Y:S07]  /*0020*/  LDCU.64 UR4, c[0x0][0x358] ;  /* 0x00006b00ff0477ac */ /* 0x000e2e0008000a00 */
[----:B------:R-:W1:Y:S01]  /*0030*/  LDC.64 R4, c[0x0][0x388] ;  /* 0x0000e200ff047b82 */ /* 0x000e620000000a00 */
[----:B0-----:R-:W-:Y:S04]  /*0040*/  STG.E.64 desc[UR4][R2.64+0x8], RZ ;  /* 0x000008ff02007986 */ /* 0x001fe8000c101b04 */
[----:B-1----:R-:W-:Y:S01]  /*0050*/  STG.E.64 desc[UR4][R2.64], R4 ;  /* 0x0000000402007986 */ /* 0x002fe2000c101b04 */
[----:B------:R-:W-:Y:S05]  /*0060*/  EXIT ;  /* 0x000000000000794d */ /* 0x000fea0003800000 */
.L_x_1033:
        /* <DEDUP_REMOVED lines=9> */
.L_x_1706:


//--------------------- .text._ZN6thrust24THRUST_300001_SM_1000_NS8cuda_cub4core6detail13_kernel_agentINS1_8__reduce11ReduceAgentINS0_12zip_iteratorIN4cuda3std3__45tupleIJNS0_6detail15normal_iteratorINS0_10device_ptrIdEEEENS0_17counting_iteratorIlNS0_11use_defaultESI_SI_EEEEEEEPNSB_IJdlEEESM_lNS1_9__extrema9arg_min_fIdlNSA_4lessIdEEEEEEJSL_SN_lN3cub18CUB_300001_SM_100013GridEvenShareIlEENSV_9GridQueueIyEESS_EEEvDpT0_ --------------------------
	.section	.text._ZN6thrust24THRUST_300001_SM_1000_NS8cuda_cub4core6detail13_kernel_agentINS1_8__reduce11ReduceAgentINS0_12zip_iteratorIN4cuda3std3__45tupleIJNS0_6detail15normal_iteratorINS0_10device_ptrIdEEEENS0_17counting_iteratorIlNS0_11use_defaultESI_SI_EEEEEEEPNSB_IJdlEEESM_lNS1_9__extrema9arg_min_fIdlNSA_4lessIdEEEEEEJSL_SN_lN3cub18CUB_300001_SM_100013GridEvenShareIlEENSV_9GridQueueIyEESS_EEEvDpT0_,"ax",@progbits
	.align	128
        .global         _ZN6thrust24THRUST_300001_SM_1000_NS8cuda_cub4core6detail13_kernel_agentINS1_8__reduce11ReduceAgentINS0_12zip_iteratorIN4cuda3std3__45tupleIJNS0_6detail15normal_iteratorINS0_10device_ptrIdEEEENS0_17counting_iteratorIlNS0_11use_defaultESI_SI_EEEEEEEPNSB_IJdlEEESM_lNS1_9__extrema9arg_min_fIdlNSA_4lessIdEEEEEEJSL_SN_lN3cub18CUB_300001_SM_100013GridEvenShareIlEENSV_9GridQueueIyEESS_EEEvDpT0_
        .type           _ZN6thrust24THRUST_300001_SM_1000_NS8cuda_cub4core6detail13_kernel_agentINS1_8__reduce11ReduceAgentINS0_12zip_iteratorIN4cuda3std3__45tupleIJNS0_6detail15normal_iteratorINS0_10device_ptrIdEEEENS0_17counting_iteratorIlNS0_11use_defaultESI_SI_EEEEEEEPNSB_IJdlEEESM_lNS1_9__extrema9arg_min_fIdlNSA_4lessIdEEEEEEJSL_SN_lN3cub18CUB_300001_SM_100013GridEvenShareIlEENSV_9GridQueueIyEESS_EEEvDpT0_,@function
        .size           _ZN6thrust24THRUST_300001_SM_1000_NS8cuda_cub4core6detail13_kernel_agentINS1_8__reduce11ReduceAgentINS0_12zip_iteratorIN4cuda3std3__45tupleIJNS0_6detail15normal_iteratorINS0_10device_ptrIdEEEENS0_17counting_iteratorIlNS0_11use_defaultESI_SI_EEEEEEEPNSB_IJdlEEESM_lNS1_9__extrema9arg_min_fIdlNSA_4lessIdEEEEEEJSL_SN_lN3cub18CUB_300001_SM_100013GridEvenShareIlEENSV_9GridQueueIyEESS_EEEvDpT0_,(.L_x_1707 - _ZN6thrust24THRUST_300001_SM_1000_NS8cuda_cub4core6detail13_kernel_agentINS1_8__reduce11ReduceAgentINS0_12zip_iteratorIN4cuda3std3__45tupleIJNS0_6detail15normal_iteratorINS0_10device_ptrIdEEEENS0_17counting_iteratorIlNS0_11use_defaultESI_SI_EEEEEEEPNSB_IJdlEEESM_lNS1_9__extrema9arg_min_fIdlNSA_4lessIdEEEEEEJSL_SN_lN3cub18CUB_300001_SM_100013GridEvenShareIlEENSV_9GridQueueIyEESS_EEEvDpT0_)
        .other          _ZN6thrust24THRUST_300001_SM_1000_NS8cuda_cub4core6detail13_kernel_agentINS1_8__reduce11ReduceAgentINS0_12zip_iteratorIN4cuda3std3__45tupleIJNS0_6detail15normal_iteratorINS0_10device_ptrIdEEEENS0_17counting_iteratorIlNS0_11use_defaultESI_SI_EEEEEEEPNSB_IJdlEEESM_lNS1_9__extrema9arg_min_fIdlNSA_4lessIdEEEEEEJSL_SN_lN3cub18CUB_300001_SM_100013GridEvenShareIlEENSV_9GridQueueIyEESS_EEEvDpT0_,@"STO_CUDA_ENTRY STV_DEFAULT"
_ZN6thrust24THRUST_300001_SM_1000_NS8cuda_cub4core6detail13_kernel_agentINS1_8__reduce11ReduceAgentINS0_12zip_iteratorIN4cuda3std3__45tupleIJNS0_6detail15normal_iteratorINS0_10device_ptrIdEEEENS0_17counting_iteratorIlNS0_11use_defaultESI_SI_EEEEEEEPNSB_IJdlEEESM_lNS1_9__extrema9arg_min_fIdlNSA_4lessIdEEEEEEJSL_SN_lN3cub18CUB_300001_SM_100013GridEvenShareIlEENSV_9GridQueueIyEESS_EEEvDpT0_:
.text._ZN6thrust24THRUST_300001_SM_1000_NS8cuda_cub4core6detail13_kernel_agentINS1_8__reduce11ReduceAgentINS0_12zip_iteratorIN4cuda3std3__45tupleIJNS0_6detail15normal_iteratorINS0_10device_ptrIdEEEENS0_17counting_iteratorIlNS0_11use_defaultESI_SI_EEEEEEEPNSB_IJdlEEESM_lNS1_9__extrema9arg_min_fIdlNSA_4lessIdEEEEEEJSL_SN_lN3cub18CUB_300001_SM_100013GridEvenShareIlEENSV_9GridQueueIyEESS_EEEvDpT0_:
        /* <DEDUP_REMOVED lines=18> */
[----:B------:R-:W-:Y:S01]  /*0120*/  IMAD.MOV.U32 R7, RZ, RZ, RZ ;  /* 0x000000ffff077224 */ /* 0x000fe200078e00ff */
[----:B------:R-:W-:Y:S01]  /*0130*/  CS2R R2, SRZ ;  /* 0x0000000000027805 */ /* 0x000fe2000001ff00 */
[----:B------:R-:W-:Y:S01]  /*0140*/  IMAD.MOV.U32 R8, RZ, RZ, RZ ;  /* 0x000000ffff087224 */ /* 0x000fe200078e00ff */
        /* <DEDUP_REMOVED lines=12> */
.L_x_1037:
[----:B------:R-:W-:Y:S05]  /*0210*/  BSYNC.RECONVERGENT B1 ;  /* 0x0000000000017941 */ /* 0x000fea0003800200 */
.L_x_1036:
        /* <DEDUP_REMOVED lines=15> */
[C---:B0-----:R-:W-:Y:S02]  /*0310*/  LEA R17, P2, R18.reuse, UR4, 0x3 ;  /* 0x0000000412117c11 */ /* 0x041fe4000f8418ff */
[C---:B------:R-:W-:Y:S02]  /*0320*/  IADD3 R19, P1, PT, R18.reuse, UR6, RZ ;  /* 0x0000000612137c10 */ /* 0x040fe4000ff3e0ff */
[----:B------:R-:W-:Y:S02]  /*0330*/  LEA.HI.X R18, R18, UR5, R21, 0x3, P2 ;  /* 0x0000000512127c11 */ /* 0x000fe400090f1c15 */
[----:B------:R-:W-:-:S09]  /*0340*/  IADD3.X R21, PT, PT, R21, UR7, RZ, P1, !PT ;  /* 0x0000000715157c10 */ /* 0x000fd20008ffe4ff */
.L_x_1044:
[----:B------:R-:W-:Y:S02]  /*0350*/  IMAD.MOV.U32 R10, RZ, RZ, R17 ;  /* 0x000000ffff0a7224 */ /* 0x000fe400078e0011 */
[----:B------:R-:W-:-:S06]  /*0360*/  IMAD.MOV.U32 R11, RZ, RZ, R18 ;  /* 0x000000ffff0b7224 */ /* 0x000fcc00078e0012 */
[----:B------:R-:W2:Y:S01]  /*0370*/  LDG.E.64 R10, desc[UR10][R10.64] ;  /* 0x0000000a0a0a7981 */ /* 0x000ea2000c1e1b00 */
[----:B------:R-:W-:Y:S01]  /*0380*/  VIADD R12, R12, 0x1 ;  /* 0x000000010c0c7836 */ /* 0x000fe20000000000 */
[----:B------:R-:W-:Y:S01]  /*0390*/  BSSY.RECONVERGENT B3, `(.L_x_1042) ;  /* 0x0000017000037945 */ /* 0x000fe20003800200 */
[----:B------:R-:W-:-:S03]  /*03a0*/  IADD3 R17, P3, PT, R17, 0x800, RZ ;  /* 0x0000080011117810 */ /* 0x000fc60007f7e0ff */
[----:B------:R-:W-:Y:S01]  /*03b0*/  ISETP.NE.AND P2, PT, R12, RZ, PT ;  /* 0x000000ff0c00720c */ /* 0x000fe20003f45270 */
[----:B--2--5:R-:W-:-:S14]  /*03c0*/  DSETP.GEU.AND P0, PT, R2, R10, PT ;  /* 0x0000000a0200722a */ /* 0x024fdc0003f0e000 */
[----:B------:R-:W-:Y:S05]  /*03d0*/  @!P0 BRA `(.L_x_1043) ;  /* 0x0000000000488947 */ /* 0x000fea0003800000 */
[----:B------:R-:W-:Y:S01]  /*03e0*/  DSETP.GEU.AND P0, PT, R10, R2, PT ;  /* 0x000000020a00722a */ /* 0x000fe20003f0e000 */
[----:B------:R-:W-:Y:S02]  /*03f0*/  IMAD.MOV.U32 R13, RZ, RZ, R2 ;  /* 0x000000ffff0d7224 */ /* 0x000fe400078e0002 */
[----:B------:R-:W-:Y:S02]  /*0400*/  IMAD.MOV.U32 R15, RZ, RZ, R3 ;  /* 0x000000ffff0f7224 */ /* 0x000fe400078e0003 */
[----:B------:R-:W-:Y:S02]  /*0410*/  IMAD.MOV.U32 R14, RZ, RZ, R7 ;  /* 0x000000ffff0e7224 */ /* 0x000fe400078e0007 */
[----:B------:R-:W-:Y:S02]  /*0420*/  IMAD.MOV.U32 R16, RZ, RZ, R8 ;  /* 0x000000ffff107224 */ /* 0x000fe400078e0008 */
[----:B------:R-:W-:Y:S02]  /*0430*/  IMAD.MOV.U32 R7, RZ, RZ, R19 ;  /* 0x000000ffff077224 */ /* 0x000fe400078e0013 */
[----:B------:R-:W-:-:S02]  /*0440*/  IMAD.MOV.U32 R8, RZ, RZ, R21 ;  /* 0x000000ffff087224 */ /* 0x000fc400078e0015 */
[----:B------:R-:W-:Y:S02]  /*0450*/  IMAD.MOV.U32 R2, RZ, RZ, R10 ;  /* 0x000000ffff027224 */ /* 0x000fe400078e000a */
[----:B------:R-:W-:Y:S01]  /*0460*/  IMAD.MOV.U32 R3, RZ, RZ, R11 ;  /* 0x000000ffff037224 */ /* 0x000fe200078e000b */
[----:B------:R-:W-:Y:S06]  /*0470*/  @!P0 BRA `(.L_x_1043) ;  /* 0x0000000000208947 */ /* 0x000fec0003800000 */
        /* <DEDUP_REMOVED lines=8> */
.L_x_1043:
[----:B------:R-:W-:Y:S05]  /*0500*/  BSYNC.RECONVERGENT B3 ;  /* 0x0000000000037941 */ /* 0x000fea0003800200 */
.L_x_1042:
[----:B------:R-:W-:Y:S01]  /*0510*/  IADD3 R19, P0, PT, R19, 0x100, RZ ;  /* 0x0000010013137810 */ /* 0x000fe20007f1e0ff */
[----:B------:R-:W-:Y:S02]  /*0520*/  VIADD R9, R9, 0x100 ;  /* 0x0000010009097836 */ /* 0x000fe40000000000 */
[----:B------:R-:W-:Y:S02]  /*0530*/  IMAD.X R18, RZ, RZ, R18, P3 ;  /* 0x000000ffff127224 */ /* 0x000fe400018e0612 */
[----:B------:R-:W-:Y:S01]  /*0540*/  IMAD.X R21, RZ, RZ, R21, P0 ;  /* 0x000000ffff157224 */ /* 0x000fe200000e0615 */
[----:B------:R-:W-:Y:S07]  /*0550*/  @P2 BRA `(.L_x_1044) ;  /* 0xfffffffc007c2947 */ /* 0x000fee000383ffff */
.L_x_1041:
[----:B------:R-:W-:Y:S05]  /*0560*/  BSYNC.RECONVERGENT B2 ;  /* 0x0000000000027941 */ /* 0x000fea0003800200 */
.L_x_1040:
[----:B------:R-:W-:-:S13]  /*0570*/  ISETP.GE.U32.AND P0, PT, R20, 0x300, PT ;  /* 0x000003001400780c */ /* 0x000fda0003f06070 */
[----:B------:R-:W-:Y:S05]  /*0580*/  @!P0 BRA `(.L_x_1039) ;  /* 0x0000000400d48947 */ /* 0x000fea0003800000 */
[----:B------:R-:W0:Y:S01]  /*0590*/  LDC.64 R10, c[0x0][0x380] ;  /* 0x0000e000ff0a7b82 */ /* 0x000e220000000a00 */
[----:B------:R-:W-:-:S07]  /*05a0*/  VIADD R9, R9, 0x200 ;  /* 0x0000020009097836 */ /* 0x000fce0000000000 */
[----:B------:R-:W1:Y:S02]  /*05b0*/  LDC.64 R12, c[0x0][0x388] ;  /* 0x0000e200ff0c7b82 */ /* 0x000e640000000a00 */
.L_x_1053:
[----:B------:R-:W-:-:S05]  /*05c0*/  VIADD R14, R9, 0xfffffe00 ;  /* 0xfffffe00090e7836 */ /* 0x000fca0000000000 */
[----:B------:R-:W-:-:S04]  /*05d0*/  IADD3 R21, P0, PT, R5, R14, RZ ;  /* 0x0000000e05157210 */ /* 0x000fc80007f1e0ff */
[----:B------:R-:W-:Y:S02]  /*05e0*/  LEA.HI.X.SX32 R30, R14, RZ, 0x1, P0 ;  /* 0x000000ff0e1e7211 */ /* 0x000fe400000f0eff */
[----:B0-----:R-:W-:-:S04]  /*05f0*/  LEA R24, P0, R21, R10, 0x3 ;  /* 0x0000000a15187211 */ /* 0x001fc800078018ff */
[----:B------:R-:W-:-:S05]  /*0600*/  LEA.HI.X R25, R21, R11, R30, 0x3, P0 ;  /* 0x0000000b15197211 */ /* 0x000fca00000f1c1e */
[----:B------:R-:W2:Y:S04]  /*0610*/  LDG.E.64 R22, desc[UR10][R24.64] ;  /* 0x0000000a18167981 */ /* 0x000ea8000c1e1b00 */
[----:B-----5:R0:W5:Y:S04]  /*0620*/  LDG.E.64 R18, desc[UR10][R24.64+0x800] ;  /* 0x0008000a18127981 */ /* 0x020168000c1e1b00 */
[----:B------:R0:W5:Y:S04]  /*0630*/  LDG.E.64 R14, desc[UR10][R24.64+0x1000] ;  /* 0x0010000a180e7981 */ /* 0x000168000c1e1b00 */
[----:B------:R0:W5:Y:S01]  /*0640*/  LDG.E.64 R16, desc[UR10][R24.64+0x1800] ;  /* 0x0018000a18107981 */ /* 0x000162000c1e1b00 */
[----:B-1----:R-:W-:Y:S01]  /*0650*/  IADD3 R32, P1, PT, R21, R12, RZ ;  /* 0x0000000c15207210 */ /* 0x002fe20007f3e0ff */
[----:B------:R-:W-:Y:S01]  /*0660*/  BSSY.RECONVERGENT B2, `(.L_x_1045) ;  /* 0x0000017000027945 */ /* 0x000fe20003800200 */
[----:B------:R-:W-:-:S02]  /*0670*/  IMAD.MOV.U32 R27, RZ, RZ, R7 ;  /* 0x000000ffff1b7224 */ /* 0x000fc400078e0007 */
[----:B------:R-:W-:Y:S02]  /*0680*/  IMAD.MOV.U32 R28, RZ, RZ, R8 ;  /* 0x000000ffff1c7224 */ /* 0x000fe400078e0008 */
[----:B------:R-:W-:Y:S02]  /*0690*/  VIADD R26, R9, 0xffffff00 ;  /* 0xffffff00091a7836 */ /* 0x000fe40000000000 */
[----:B------:R-:W-:Y:S02]  /*06a0*/  IMAD.MOV.U32 R20, RZ, RZ, R2 ;  /* 0x000000ffff147224 */ /* 0x000fe400078e0002 */
[----:B------:R-:W-:Y:S02]  /*06b0*/  IMAD.MOV.U32 R21, RZ, RZ, R3 ;  /* 0x000000ffff157224 */ /* 0x000fe400078e0003 */
[----:B------:R-:W-:Y:S01]  /*06c0*/  IMAD.X R29, R30, 0x1, R13, P1 ;  /* 0x000000011e1d7824 */ /* 0x000fe200008e060d */
[----:B--2---:R-:W-:-:S14]  /*06d0*/  DSETP.GEU.AND P0, PT, R2, R22, PT ;  /* 0x000000160200722a */ /* 0x004fdc0003f0e000 */
        /* <DEDUP_REMOVED lines=15> */
.L_x_1046:
[----:B------:R-:W-:Y:S05]  /*07d0*/  BSYNC.RECONVERGENT B2 ;  /* 0x0000000000027941 */ /* 0x000fea0003800200 */
.L_x_1045:
[----:B-----5:R-:W-:Y:S01]  /*07e0*/  DSETP.GEU.AND P0, PT, R20, R18, PT ;  /* 0x000000121400722a */ /* 0x020fe20003f0e000 */
[----:B------:R-:W-:Y:S01]  /*07f0*/  SHF.R.S32.HI R2, RZ, 0x1f, R26 ;  /* 0x0000001fff027819 */ /* 0x000fe2000001141a */
[----:B------:R-:W-:Y:S01]  /*0800*/  BSSY.RECONVERGENT B2, `(.L_x_1047) ;  /* 0x0000016000027945 */ /* 0x000fe20003800200 */
[----:B------:R-:W-:Y:S01]  /*0810*/  IADD3 R26, P1, P2, R26, R12, R5 ;  /* 0x0000000c1a1a7210 */ /* 0x000fe20007a3e005 */
[----:B------:R-:W-:Y:S02]  /*0820*/  IMAD.MOV.U32 R22, RZ, RZ, R27 ;  /* 0x000000ffff167224 */ /* 0x000fe400078e001b */
[----:B------:R-:W-:Y:S01]  /*0830*/  IMAD.MOV.U32 R23, RZ, RZ, R28 ;  /* 0x000000ffff177224 */ /* 0x000fe200078e001c */
[----:B------:R-:W-:Y:S01]  /*0840*/  IADD3.X R7, PT, PT, R2, R13, RZ, P1, P2 ;  /* 0x0000000d02077210 */ /* 0x000fe20000fe44ff */
        /* <DEDUP_REMOVED lines=17> */
.L_x_1048:
[----:B------:R-:W-:Y:S05]  /*0960*/  BSYNC.RECONVERGENT B2 ;  /* 0x0000000000027941 */ /* 0x000fea0003800200 */
.L_x_1047:
[----:B------:R-:W-:Y:S01]  /*0970*/  DSETP.GEU.AND P0, PT, R2, R14, PT ;  /* 0x0000000e0200722a */ /* 0x000fe20003f0e000 */
[----:B------:R-:W-:Y:S01]  /*0980*/  SHF.R.S32.HI R8, RZ, 0x1f, R9 ;  /* 0x0000001fff087819 */ /* 0x000fe20000011409 */
[C---:B------:R-:W-:Y:S01]  /*0990*/  VIADD R7, R9.reuse, 0x100 ;  /* 0x0000010009077836 */ /* 0x040fe20000000000 */
[----:B------:R-:W-:Y:S01]  /*09a0*/  IADD3 R25, P1, P2, R9, R12, R5 ;  /* 0x0000000c09197210 */ /* 0x000fe20007a3e005 */
[----:B------:R-:W-:Y:S01]  /*09b0*/  BSSY.RECONVERGENT B2, `(.L_x_1049) ;  /* 0x0000016000027945 */ /* 0x000fe20003800200 */
[----:B------:R-:W-:Y:S02]  /*09c0*/  IMAD.MOV.U32 R20, RZ, RZ, R22 ;  /* 0x000000ffff147224 */ /* 0x000fe400078e0016 */
[----:B------:R-:W-:Y:S01]  /*09d0*/  IADD3.X R24, PT, PT, R8, R13, RZ, P1, P2 ;  /* 0x0000000d08187210 */ /* 0x000fe20000fe44ff */
[----:B------:R-:W-:Y:S01]  /*09e0*/  IMAD.MOV.U32 R21, RZ, RZ, R23 ;  /* 0x000000ffff157224 */ /* 0x000fe200078e0017 */
[----:B------:R-:W-:Y:S01]  /*09f0*/  SHF.R.S32.HI R8, RZ, 0x1f, R7 ;  /* 0x0000001fff087819 */ /* 0x000fe20000011407 */
        /* <DEDUP_REMOVED lines=17> */
.L_x_1050:
[----:B------:R-:W-:Y:S05]  /*0b10*/  BSYNC.RECONVERGENT B2 ;  /* 0x0000000000027941 */ /* 0x000fea0003800200 */
.L_x_1049:
        /* <DEDUP_REMOVED lines=23> */
.L_x_1052:
[----:B------:R-:W-:Y:S05]  /*0c90*/  BSYNC.RECONVERGENT B2 ;  /* 0x0000000000027941 */ /* 0x000fea0003800200 */
.L_x_1051:
[C---:B------:R-:W-:Y:S02]  /*0ca0*/  VIADD R15, R9.reuse, 0x200 ;  /* 0x00000200090f7836 */ /* 0x040fe40000000000 */
[----:B------:R-:W-:-:S03]  /*0cb0*/  VIADD R9, R9, 0x400 ;  /* 0x0000040009097836 */ /* 0x000fc60000000000 */
[----:B------:R-:W-:-:S13]  /*0cc0*/  ISETP.GE.AND P0, PT, R15, R4, PT ;  /* 0x000000040f00720c */ /* 0x000fda0003f06270 */
[----:B------:R-:W-:Y:S05]  /*0cd0*/  @!P0 BRA `(.L_x_1053) ;  /* 0xfffffff800388947 */ /* 0x000fea000383ffff */
.L_x_1039:
[----:B------:R-:W-:Y:S05]  /*0ce0*/  BSYNC.RECONVERGENT B1 ;  /* 0x0000000000017941 */ /* 0x000fea0003800200 */
.L_x_1038:
[----:B------:R-:W-:-:S13]  /*0cf0*/  ISETP.GE.AND P0, PT, R4, 0x100, PT ;  /* 0x000001000400780c */ /* 0x000fda0003f06270 */
[----:B------:R-:W-:Y:S05]  /*0d00*/  @!P0 BRA `(.L_x_1054) ;  /* 0x0000001000e48947 */ /* 0x000fea0003800000 */
[----:B------:R-:W0:Y:S01]  /*0d10*/  S2R R4, SR_LANEID ;  /* 0x0000000000047919 */ /* 0x000e220000000000 */
[----:B------:R-:W-:Y:S01]  /*0d20*/  BSSY.RECONVERGENT B1, `(.L_x_1055) ;  /* 0x000001a000017945 */ /* 0x000fe20003800200 */
[----:B------:R-:W-:Y:S01]  /*0d30*/  IMAD.MOV.U32 R14, RZ, RZ, R7 ;  /* 0x000000ffff0e7224 */ /* 0x000fe200078e0007 */
[----:B-----5:R-:W-:Y:S01]  /*0d40*/  SHFL.DOWN PT, R12, R2, 0x1, 0x1f ;  /* 0x08201f00020c7f89 */ /* 0x020fe200000e0000 */
        /* <DEDUP_REMOVED lines=23> */
.L_x_1056:
[----:B------:R-:W-:Y:S05]  /*0ec0*/  BSYNC.RECONVERGENT B1 ;  /* 0x0000000000017941 */ /* 0x000fea0003800200 */
.L_x_1055:
        /* <DEDUP_REMOVED lines=26> */
.L_x_1058:
[----:B------:R-:W-:Y:S05]  /*1070*/  BSYNC.RECONVERGENT B1 ;  /* 0x0000000000017941 */ /* 0x000fea0003800200 */
.L_x_1057:
        /* <DEDUP_REMOVED lines=26> */
.L_x_1060:
[----:B------:R-:W-:Y:S05]  /*1220*/  BSYNC.RECONVERGENT B1 ;  /* 0x0000000000017941 */ /* 0x000fea0003800200 */
.L_x_1059:
        /* <DEDUP_REMOVED lines=26> */
.L_x_1062:
[----:B------:R-:W-:Y:S05]  /*13d0*/  BSYNC.RECONVERGENT B1 ;  /* 0x0000000000017941 */ /* 0x000fea0003800200 */
.L_x_1061:
        /* <DEDUP_REMOVED lines=27> */
.L_x_1064:
[----:B------:R-:W-:Y:S05]  /*1590*/  BSYNC.RECONVERGENT B1 ;  /* 0x0000000000017941 */ /* 0x000fea0003800200 */
.L_x_1063:
[----:B------:R-:W-:Y:S04]  /*15a0*/  BSSY.RECONVERGENT B1, `(.L_x_1065) ;  /* 0x000000a000017945 */ /* 0x000fe80003800200 */
[----:B------:R-:W-:Y:S05]  /*15b0*/  @P2 BRA `(.L_x_1066) ;  /* 0x0000000000202947 */ /* 0x000fea0003800000 */
[----:B------:R-:W1:Y:S01]  /*15c0*/  S2R R8, SR_CgaCtaId ;  /* 0x0000000000087919 */ /* 0x000e620000008800 */
[----:B------:R-:W-:Y:S02]  /*15d0*/  MOV R5, 0x400 ;  /* 0x0000040000057802 */ /* 0x000fe40000000f00 */
[----:B0-----:R-:W-:-:S04]  /*15e0*/  SHF.R.U32.HI R4, RZ, 0x1, R6 ;  /* 0x00000001ff047819 */ /* 0x001fc80000011606 */
[----:B------:R-:W-:Y:S02]  /*15f0*/  LOP3.LUT R4, R4, 0x1f0, RZ, 0xc0, !PT ;  /* 0x000001f004047812 */ /* 0x000fe400078ec0ff */
[----:B-1----:R-:W-:-:S05]  /*1600*/  LEA R5, R8, R5, 0x18 ;  /* 0x0000000508057211 */ /* 0x002fca00078ec0ff */
[----:B------:R-:W-:-:S05]  /*1610*/  IMAD.IADD R5, R4, 0x1, R5 ;  /* 0x0000000104057824 */ /* 0x000fca00078e0205 */
[----:B------:R1:W-:Y:S04]  /*1620*/  STS.64 [R5+0x10], R16 ;  /* 0x0000101005007388 */ /* 0x0003e80000000a00 */
[----:B------:R1:W-:Y:S02]  /*1630*/  STS.64 [R5+0x8], R2 ;  /* 0x0000080205007388 */ /* 0x0003e40000000a00 */
.L_x_1066:
[----:B------:R-:W-:Y:S05]  /*1640*/  BSYNC.RECONVERGENT B1 ;  /* 0x0000000000017941 */ /* 0x000fea0003800200 */
.L_x_1065:
        /* <DEDUP_REMOVED lines=12> */
[----:B0-----:R0:W2:Y:S04]  /*1710*/  LDS.128 R4, [R32+0x40] ;  /* 0x0000400020047984 */ /* 0x0010a80000000c00 */
[----:B------:R0:W3:Y:S04]  /*1720*/  LDS.128 R8, [R32+0x50] ;  /* 0x0000500020087984 */ /* 0x0000e80000000c00 */
[----:B------:R0:W4:Y:S01]  /*1730*/  LDS.128 R12, [R32+0x20] ;  /* 0x00002000200c7984 */ /* 0x0001220000000c00 */
        /* <DEDUP_REMOVED lines=16> */
.L_x_1069:
[----:B------:R-:W-:Y:S05]  /*1840*/  BSYNC.RECONVERGENT B1 ;  /* 0x0000000000017941 */ /* 0x000fea0003800200 */
.L_x_1068:
        /* <DEDUP_REMOVED lines=24> */
.L_x_1071:
[----:B------:R-:W-:Y:S05]  /*19d0*/  BSYNC.RECONVERGENT B1 ;  /* 0x0000000000017941 */ /* 0x000fea0003800200 */
.L_x_1070:
        /* <DEDUP_REMOVED lines=21> */
.L_x_1073:
[----:B------:R-:W-:Y:S05]  /*1b30*/  BSYNC.RECONVERGENT B1 ;  /* 0x0000000000017941 */ /* 0x000fea0003800200 */
.L_x_1072:
        /* <DEDUP_REMOVED lines=21> */
.L_x_1075:
[----:B------:R-:W-:Y:S05]  /*1c90*/  BSYNC.RECONVERGENT B1 ;  /* 0x0000000000017941 */ /* 0x000fea0003800200 */
.L_x_1074:
        /* <DEDUP_REMOVED lines=21> */
.L_x_1077:
[----:B------:R-:W-:Y:S05]  /*1df0*/  BSYNC.RECONVERGENT B1 ;  /* 0x0000000000017941 */ /* 0x000fea0003800200 */
.L_x_1076:
        /* <DEDUP_REMOVED lines=21> */
.L_x_1079:
[----:B------:R-:W-:Y:S05]  /*1f50*/  BSYNC.RECONVERGENT B1 ;  /* 0x0000000000017941 */ /* 0x000fea0003800200 */
.L_x_1078:
        /* <DEDUP_REMOVED lines=20> */
.L_x_1054:
[----:B------:R-:W-:Y:S01]  /*20a0*/  LOP3.LUT R5, R6, 0x3e0, RZ, 0xc0, !PT ;  /* 0x000003e006057812 */ /* 0x000fe200078ec0ff */
[----:B------:R-:W-:Y:S01]  /*20b0*/  BSSY.RECONVERGENT B1, `(.L_x_1080) ;  /* 0x0000020000017945 */ /* 0x000fe20003800200 */
[----:B------:R-:W-:Y:S02]  /*20c0*/  IMAD.MOV.U32 R16, RZ, RZ, R7 ;  /* 0x000000ffff107224 */ /* 0x000fe400078e0007 */
[----:B------:R-:W-:Y:S02]  /*20d0*/  IMAD.MOV.U32 R18, RZ, RZ, R8 ;  /* 0x000000ffff127224 */ /* 0x000fe400078e0008 */
[----:B------:R-:W-:Y:S01]  /*20e0*/  VIADD R9, R5, 0x20 ;  /* 0x0000002005097836 */ /* 0x000fe20000000000 */
[----:B------:R-:W-:Y:S01]  /*20f0*/  LOP3.LUT R5, RZ, R5, RZ, 0x33, !PT ;  /* 0x00000005ff057212 */ /* 0x000fe200078e33ff */
[----:B-----5:R-:W-:Y:S02]  /*2100*/  IMAD.MOV.U32 R10, RZ, RZ, R2 ;  /* 0x000000ffff0a7224 */ /* 0x020fe400078e0002 */
[----:B------:R-:W-:Y:S01]  /*2110*/  IMAD.MOV.U32 R11, RZ, RZ, R3 ;  /* 0x000000ffff0b7224 */ /* 0x000fe200078e0003 */
[----:B------:R-:W-:Y:S01]  /*2120*/  ISETP.GT.AND P0, PT, R9, R4, PT ;  /* 0x000000040900720c */ /* 0x000fe20003f04270 */
[----:B------:R-:W-:-:S05]  /*2130*/  IMAD.IADD R5, R4, 0x1, R5 ;  /* 0x0000000104057824 */ /* 0x000fca00078e0205 */
        /* <DEDUP_REMOVED lines=23> */
.L_x_1081:
[----:B------:R-:W-:Y:S05]  /*22b0*/  BSYNC.RECONVERGENT B1 ;  /* 0x0000000000017941 */ /* 0x000fea0003800200 */
.L_x_1080:
        /* <DEDUP_REMOVED lines=27> */
.L_x_1083:
[----:B------:R-:W-:Y:S05]  /*2470*/  BSYNC.RECONVERGENT B1 ;  /* 0x0000000000017941 */ /* 0x000fea0003800200 */
.L_x_1082:
[----:B------:R-:W-:Y:S01]  /*2480*/  SHFL.DOWN PT, R12, R2, 0x4, R9 ;  /* 0x08800000020c7989 */ /* 0x000fe200000e0009 */
[----:B------:R-:W-:Y:S01]  /*2490*/  VIADD R8, R5, 0x4 ;  /* 0x0000000405087836 */ /* 0x000fe20000000000 */
[----:B------:R-:W-:Y:S01]  /*24a0*/  BSSY.RECONVERGENT B1, `(.L_x_1084) ;  /* 0x0000019000017945 */ /* 0x000fe20003800200 */
[----:B------:R-:W-:Y:S01]  /*24b0*/  IMAD.MOV.U32 R16, RZ, RZ, R14 ;  /* 0x000000ffff107224 */ /* 0x000fe200078e000e */
[----:B------:R-:W0:Y:S01]  /*24c0*/  SHFL.DOWN PT, R13, R3, 0x4, R9 ;  /* 0x08800000030d7989 */ /* 0x000e2200000e0009 */
[----:B------:R-:W-:Y:S02]  /*24d0*/  IMAD.MOV.U32 R18, RZ, RZ, R20 ;  /* 0x000000ffff127224 */ /* 0x000fe400078e0014 */
[----:B------:R-:W-:Y:S01]  /*24e0*/  IMAD.MOV.U32 R10, RZ, RZ, R2 ;  /* 0x000000ffff0a7224 */ /* 0x000fe200078e0002 */
[----:B------:R1:W2:Y:S01]  /*24f0*/  SHFL.DOWN PT, R7, R14, 0x4, R9 ;  /* 0x088000000e077989 */ /* 0x0002a200000e0009 */
[----:B------:R-:W-:-:S03]  /*2500*/  IMAD.MOV.U32 R11, RZ, RZ, R3 ;  /* 0x000000ffff0b7224 */ /* 0x000fc600078e0003 */
[----:B------:R1:W3:Y:S01]  /*2510*/  SHFL.DOWN PT, R15, R20, 0x4, R9 ;  /* 0x08800000140f7989 */ /* 0x0002e200000e0009 */
[----:B0-----:R-:W-:-:S06]  /*2520*/  DSETP.GEU.AND P0, PT, R2, R12, PT ;  /* 0x0000000c0200722a */ /* 0x001fcc0003f0e000 */
[----:B------:R-:W-:-:S13]  /*2530*/  ISETP.GT.OR P0, PT, R8, R9, !P0 ;  /* 0x000000090800720c */ /* 0x000fda0004704670 */
        /* <DEDUP_REMOVED lines=15> */
.L_x_1085:
[----:B------:R-:W-:Y:S05]  /*2630*/  BSYNC.RECONVERGENT B1 ;  /* 0x0000000000017941 */ /* 0x000fea0003800200 */
.L_x_1084:
        /* <DEDUP_REMOVED lines=27> */
.L_x_1087:
[----:B------:R-:W-:Y:S05]  /*27f0*/  BSYNC.RECONVERGENT B1 ;  /* 0x0000000000017941 */ /* 0x000fea0003800200 */
.L_x_1086:
[----:B------:R-:W-:Y:S01]  /*2800*/  SHFL.DOWN PT, R10, R12, 0x10, R9 ;  /* 0x0a0000000c0a7989 */ /* 0x000fe200000e0009 */
[C---:B------:R-:W-:Y:S01]  /*2810*/  VIADD R2, R5.reuse, 0x10 ;  /* 0x0000001005027836 */ /* 0x040fe20000000000 */
[----:B------:R-:W-:Y:S01]  /*2820*/  ISETP.NE.AND P2, PT, R5, RZ, PT ;  /* 0x000000ff0500720c */ /* 0x000fe20003f45270 */
[----:B------:R-:W-:Y:S01]  /*2830*/  BSSY.RECONVERGENT B1, `(.L_x_1088) ;  /* 0x0000019000017945 */ /* 0x000fe20003800200 */
        /* <DEDUP_REMOVED lines=24> */
.L_x_1089:
[----:B------:R-:W-:Y:S05]  /*29c0*/  BSYNC.RECONVERGENT B1 ;  /* 0x0000000000017941 */ /* 0x000fea0003800200 */
.L_x_1088:
        /* <DEDUP_REMOVED lines=10> */
.L_x_1091:
[----:B------:R-:W-:Y:S05]  /*2a70*/  BSYNC.RECONVERGENT B1 ;  /* 0x0000000000017941 */ /* 0x000fea0003800200 */
.L_x_1090:
        /* <DEDUP_REMOVED lines=35> */
.L_x_1093:
[----:B------:R-:W-:Y:S05]  /*2cb0*/  BSYNC.RECONVERGENT B1 ;  /* 0x0000000000017941 */ /* 0x000fea0003800200 */
.L_x_1092:
[----:B------:R-:W-:Y:S01]  /*2cc0*/  ISETP.GE.AND P0, PT, R4, 0x41, PT ;  /* 0x000000410400780c */ /* 0x000fe20003f06270 */
[----:B------:R-:W-:Y:S02]  /*2cd0*/  IMAD.MOV.U32 R11, RZ, RZ, R5 ;  /* 0x000000ffff0b7224 */ /* 0x000fe400078e0005 */
        /* <DEDUP_REMOVED lines=30> */
.L_x_1095:
[----:B------:R-:W-:Y:S05]  /*2ec0*/  BSYNC.RECONVERGENT B1 ;  /* 0x0000000000017941 */ /* 0x000fea0003800200 */
.L_x_1094:
        /* <DEDUP_REMOVED lines=32> */
.L_x_1097:
[----:B------:R-:W-:Y:S05]  /*30d0*/  BSYNC.RECONVERGENT B1 ;  /* 0x0000000000017941 */ /* 0x000fea0003800200 */
.L_x_1096:
        /* <DEDUP_REMOVED lines=32> */
.L_x_1099:
[----:B------:R-:W-:Y:S05]  /*32e0*/  BSYNC.RECONVERGENT B1 ;  /* 0x0000000000017941 */ /* 0x000fea0003800200 */
.L_x_1098:
        /* <DEDUP_REMOVED lines=32> */
.L_x_1101:
[----:B------:R-:W-:Y:S05]  /*34f0*/  BSYNC.RECONVERGENT B1 ;  /* 0x0000000000017941 */ /* 0x000fea0003800200 */
.L_x_1100:
        /* <DEDUP_REMOVED lines=11> */
[----:B------:R-:W-:Y:S02]  /*35b0*/  IMAD.MOV.U32 R6, RZ, RZ, R8 ;  /* 0x000000ffff067224 */ /* 0x000fe400078e0008 */
[----:B------:R-:W-:Y:S01]  /*35c0*/  IMAD.MOV.U32 R7, RZ, RZ, R9 ;  /* 0x000000ffff077224 */ /* 0x000fe200078e0009 */
[----:B0-----:R-:W-:-:S05]  /*35d0*/  LEA R13, R3, R2, 0x18 ;  /* 0x00000002030d7211 */ /* 0x001fca00078ec0ff */
        /* <DEDUP_REMOVED lines=18> */
.L_x_1103:
[----:B------:R-:W-:Y:S05]  /*3700*/  BSYNC.RECONVERGENT B1 ;  /* 0x0000000000017941 */ /* 0x000fea0003800200 */
.L_x_1102:
        /* <DEDUP_REMOVED lines=30> */
.L_x_1035:
        /* <DEDUP_REMOVED lines=12> */
[----:B------:R0:W5:Y:S01]  /*39b0*/  LDG.E.64 R10, desc[UR10][R22.64+0x2000] ;  /* 0x0020000a160a7981 */ /* 0x000162000c1e1b00 */
[C---:B------:R-:W-:Y:S01]  /*39c0*/  VIADD R4, R7.reuse, 0x100 ;  /* 0x0000010007047836 */ /* 0x040fe20000000000 */
[----:B------:R-:W-:Y:S01]  /*39d0*/  UMOV UR4, URZ ;  /* 0x000000ff00047c82 */ /* 0x000fe20008000000 */
[----:B------:R-:W-:Y:S01]  /*39e0*/  IMAD.U32 R16, RZ, RZ, UR14 ;  /* 0x0000000eff107e24 */ /* 0x000fe2000f8e00ff */
[----:B------:R-:W-:Y:S01]  /*39f0*/  BSSY.RECONVERGENT B1, `(.L_x_1104) ;  /* 0x0000018000017945 */ /* 0x000fe20003800200 */
[----:B------:R-:W-:Y:S01]  /*3a00*/  VIADD R6, R7, 0x200 ;  /* 0x0000020007067836 */ /* 0x000fe20000000000 */
[----:B------:R-:W-:Y:S01]  /*3a10*/  ISETP.LE.U32.AND P0, PT, R13, UR6, PT ;  /* 0x000000060d007c0c */ /* 0x000fe2000bf03070 */
[----:B--2---:R-:W-:-:S06]  /*3a20*/  DSETP.GEU.AND P2, PT, R14, R8, PT ;  /* 0x000000080e00722a */ /* 0x004fcc0003f4e000 */
[----:B------:R-:W-:Y:S02]  /*3a30*/  FSEL R8, R14, R8, !P2 ;  /* 0x000000080e087208 */ /* 0x000fe40005000000 */
[----:B------:R-:W-:-:S06]  /*3a40*/  FSEL R9, R15, R9, !P2 ;  /* 0x000000090f097208 */ /* 0x000fcc0005000000 */
[----:B---3--:R-:W-:-:S06]  /*3a50*/  DSETP.GEU.AND P3, PT, R20, R8, PT ;  /* 0x000000081400722a */ /* 0x008fcc0003f6e000 */
[----:B------:R-:W-:Y:S02]  /*3a60*/  FSEL R14, R20, R8, !P3 ;  /* 0x00000008140e7208 */ /* 0x000fe40005800000 */
[----:B------:R-:W-:Y:S01]  /*3a70*/  FSEL R15, R21, R9, !P3 ;  /* 0x00000009150f7208 */ /* 0x000fe20005800000 */
[----:B------:R-:W-:Y:S01]  /*3a80*/  IMAD.U32 R9, RZ, RZ, UR15 ;  /* 0x0000000fff097e24 */ /* 0x000fe2000f8e00ff */
[----:B------:R-:W-:-:S03]  /*3a90*/  IADD3 R8, P1, PT, R5, R16, RZ ;  /* 0x0000001005087210 */ /* 0x000fc60007f3e0ff */
[----:B------:R-:W-:Y:S01]  /*3aa0*/  IMAD.MOV.U32 R5, RZ, RZ, R15 ;  /* 0x000000ffff057224 */ /* 0x000fe200078e000f */
[----:B----4-:R-:W-:Y:S01]  /*3ab0*/  DSETP.GEU.AND P4, PT, R14, R2, PT ;  /* 0x000000020e00722a */ /* 0x010fe20003f8e000 */
[----:B------:R-:W-:Y:S01]  /*3ac0*/  @P3 SEL R6, R4, R7, !P2 ;  /* 0x0000000704063207 */ /* 0x000fe20005000000 */
[----:B------:R-:W-:-:S04]  /*3ad0*/  IMAD.MOV.U32 R4, RZ, RZ, R14 ;  /* 0x000000ffff047224 */ /* 0x000fc800078e000e */
[----:B------:R-:W-:-:S08]  /*3ae0*/  IMAD.MOV.U32 R19, RZ, RZ, R6 ;  /* 0x000000ffff137224 */ /* 0x000fd000078e0006 */
[----:B0-----:R-:W-:Y:S05]  /*3af0*/  @!P4 BRA `(.L_x_1105) ;  /* 0x00000000001cc947 */ /* 0x001fea0003800000 */
[----:B------:R-:W-:Y:S01]  /*3b00*/  DSETP.GEU.AND P2, PT, R2, R14, PT ;  /* 0x0000000e0200722a */ /* 0x000fe20003f4e000 */
[----:B------:R-:W-:Y:S02]  /*3b10*/  IMAD.MOV.U32 R4, RZ, RZ, R2 ;  /* 0x000000ffff047224 */ /* 0x000fe400078e0002 */
[----:B------:R-:W-:Y:S02]  /*3b20*/  IMAD.MOV.U32 R5, RZ, RZ, R3 ;  /* 0x000000ffff057224 */ /* 0x000fe400078e0003 */
[----:B------:R-:W-:-:S09]  /*3b30*/  VIADD R19, R7, 0x300 ;  /* 0x0000030007137836 */ /* 0x000fd20000000000 */
[----:B------:R-:W-:Y:S02]  /*3b40*/  @P2 IMAD.MOV.U32 R4, RZ, RZ, R14 ;  /* 0x000000ffff042224 */ /* 0x000fe400078e000e */
[----:B------:R-:W-:Y:S02]  /*3b50*/  @P2 IMAD.MOV.U32 R5, RZ, RZ, R15 ;  /* 0x000000ffff052224 */ /* 0x000fe400078e000f */
[----:B------:R-:W-:-:S07]  /*3b60*/  @P2 IMAD.MOV.U32 R19, RZ, RZ, R6 ;  /* 0x000000ffff132224 */ /* 0x000fce00078e0006 */
.L_x_1105:
[----:B------:R-:W-:Y:S05]  /*3b70*/  BSYNC.RECONVERGENT B1 ;  /* 0x0000000000017941 */ /* 0x000fea0003800200 */
.L_x_1104:
[----:B------:R-:W-:Y:S01]  /*3b80*/  IMAD.X R20, RZ, RZ, R9, P1 ;  /* 0x000000ffff147224 */ /* 0x000fe200008e0609 */
[----:B-----5:R-:W-:Y:S01]  /*3b90*/  DSETP.GEU.AND P1, PT, R4, R10, PT ;  /* 0x0000000a0400722a */ /* 0x020fe20003f2e000 */
[----:B------:R-:W-:Y:S01]  /*3ba0*/  LOP3.LUT R14, R7, 0x400, RZ, 0xfc, !PT ;  /* 0x00000400070e7812 */ /* 0x000fe200078efcff */
[----:B------:R-:W-:Y:S01]  /*3bb0*/  BSSY.RECONVERGENT B1, `(.L_x_1106) ;  /* 0x0000019000017945 */ /* 0x000fe20003800200 */
[-C--:B------:R-:W-:Y:S01]  /*3bc0*/  IADD3 R22, P3, PT, R19, R8.reuse, RZ ;  /* 0x0000000813167210 */ /* 0x080fe20007f7e0ff */
[----:B------:R-:W-:Y:S01]  /*3bd0*/  IMAD.MOV.U32 R2, RZ, RZ, R4 ;  /* 0x000000ffff027224 */ /* 0x000fe200078e0004 */
[----:B------:R-:W-:Y:S01]  /*3be0*/  IADD3 R15, P2, PT, R14, R8, RZ ;  /* 0x000000080e0f7210 */ /* 0x000fe20007f5e0ff */
[----:B------:R-:W-:Y:S01]  /*3bf0*/  IMAD.MOV.U32 R3, RZ, RZ, R5 ;  /* 0x000000ffff037224 */ /* 0x000fe200078e0005 */
[----:B------:R-:W-:Y:S01]  /*3c00*/  IADD3.X R21, PT, PT, R20, UR4, RZ, P3, !PT ;  /* 0x0000000414157c10 */ /* 0x000fe20009ffe4ff */
[----:B------:R-:W-:Y:S01]  /*3c10*/  IMAD.MOV.U32 R8, RZ, RZ, R22 ;  /* 0x000000ffff087224 */ /* 0x000fe200078e0016 */
[----:B------:R-:W-:Y:S01]  /*3c20*/  ISETP.GE.U32.AND.EX P0, PT, RZ, R12, PT, P0 ;  /* 0x0000000cff00720c */ /* 0x000fe20003f06100 */
[----:B------:R-:W-:-:S02]  /*3c30*/  IMAD.X R20, RZ, RZ, R20, P2 ;  /* 0x000000ffff147224 */ /* 0x000fc400010e0614 */
[----:B------:R-:W-:Y:S02]  /*3c40*/  IMAD.MOV.U32 R6, RZ, RZ, R21 ;  /* 0x000000ffff067224 */ /* 0x000fe400078e0015 */
[----:B------:R-:W-:Y:S08]  /*3c50*/  @!P1 BRA `(.L_x_1107) ;  /* 0x0000000000389947 */ /* 0x000ff00003800000 */
[----:B------:R-:W-:Y:S01]  /*3c60*/  DSETP.GEU.AND P2, PT, R10, R4, PT ;  /* 0x000000040a00722a */ /* 0x000fe20003f4e000 */
[----:B------:R-:W-:Y:S02]  /*3c70*/  IMAD.U32 R2, RZ, RZ, UR4 ;  /* 0x00000004ff027e24 */ /* 0x000fe4000f8e00ff */
[----:B------:R-:W-:Y:S02]  /*3c80*/  IMAD.MOV.U32 R8, RZ, RZ, R15 ;  /* 0x000000ffff087224 */ /* 0x000fe400078e000f */
[----:B------:R-:W-:Y:S02]  /*3c90*/  IMAD.MOV.U32 R6, RZ, RZ, R20 ;  /* 0x000000ffff067224 */ /* 0x000fe400078e0014 */
[----:B------:R-:W-:-:S07]  /*3ca0*/  IMAD.MOV.U32 R3, RZ, RZ, R11 ;  /* 0x000000ffff037224 */ /* 0x000fce00078e000b */
[----:B------:R-:W-:-:S04]  /*3cb0*/  @P2 ISETP.GE.U32.AND P1, PT, R19, R14, PT ;  /* 0x0000000e1300220c */ /* 0x000fc80003f26070 */
[----:B------:R-:W-:Y:S01]  /*3cc0*/  @P2 ISETP.GE.AND.EX P1, PT, R2, RZ, PT, P1 ;  /* 0x000000ff0200220c */ /* 0x000fe20003f26310 */
[----:B------:R-:W-:-:S03]  /*3cd0*/  IMAD.MOV.U32 R2, RZ, RZ, R10 ;  /* 0x000000ffff027224 */ /* 0x000fc600078e000a */
[----:B------:R-:W-:Y:S02]  /*3ce0*/  @P2 FSEL R4, R4, R10, !P1 ;  /* 0x0000000a04042208 */ /* 0x000fe40004800000 */
[----:B------:R-:W-:Y:S02]  /*3cf0*/  @P2 FSEL R5, R5, R11, !P1 ;  /* 0x0000000b05052208 */ /* 0x000fe40004800000 */
[----:B------:R-:W-:Y:S01]  /*3d00*/  @P2 SEL R8, R22, R15, !P1 ;  /* 0x0000000f16082207 */ /* 0x000fe20004800000 */
[----:B------:R-:W-:Y:S01]  /*3d10*/  @P2 IMAD.MOV.U32 R2, RZ, RZ, R4 ;  /* 0x000000ffff022224 */ /* 0x000fe200078e0004 */
[----:B------:R-:W-:Y:S01]  /*3d20*/  @P2 SEL R6, R21, R20, !P1 ;  /* 0x0000001415062207 */ /* 0x000fe20004800000 */
[----:B------:R-:W-:-:S07]  /*3d30*/  @P2 IMAD.MOV.U32 R3, RZ, RZ, R5 ;  /* 0x000000ffff032224 */ /* 0x000fce00078e0005 */
.L_x_1107:
[----:B------:R-:W-:Y:S05]  /*3d40*/  BSYNC.RECONVERGENT B1 ;  /* 0x0000000000017941 */ /* 0x000fea0003800200 */
.L_x_1106:
        /* <DEDUP_REMOVED lines=21> */
.L_x_1110:
[----:B------:R-:W-:Y:S05]  /*3ea0*/  BSYNC.RECONVERGENT B1 ;  /* 0x0000000000017941 */ /* 0x000fea0003800200 */
.L_x_1109:
[----:B------:R-:W1:Y:S08]  /*3eb0*/  S2UR UR5, SR_CgaCtaId ;  /* 0x00000000000579c3 */ /* 0x000e700000008800 */
[----:B------:R-:W-:Y:S06]  /*3ec0*/  BAR.SYNC.DEFER_BLOCKING 0x0 ;  /* 0x0000000000007b1d */ /* 0x000fec0000010000 */
[----:B------:R-:W-:-:S02]  /*3ed0*/  UMOV UR4, 0x400 ;  /* 0x0000040000047882 */ /* 0x000fc40000000000 */
[----:B-1----:R-:W-:-:S06]  /*3ee0*/  ULEA UR4, UR5, UR4, 0x18 ;  /* 0x0000000405047291 */ /* 0x002fcc000f8ec0ff */
[----:B------:R-:W-:-:S05]  /*3ef0*/  IMAD.U32 R19, RZ, RZ, UR4 ;  /* 0x00000004ff137e24 */ /* 0x000fca000f8e00ff */
[----:B0-----:R-:W0:Y:S02]  /*3f00*/  LDS.64 R10, [R19+0x98] ;  /* 0x00009800130a7984 */ /* 0x001e240000000a00 */
[----:B0-----:R-:W-:-:S04]  /*3f10*/  IADD3 R14, P1, PT, R10, 0x500, RZ ;  /* 0x000005000a0e7810 */ /* 0x001fc80007f3e0ff */
[----:B------:R-:W-:Y:S01]  /*3f20*/  ISETP.GT.U32.AND P0, PT, R14, R13, PT ;  /* 0x0000000d0e00720c */ /* 0x000fe20003f04070 */
[----:B------:R-:W-:-:S05]  /*3f30*/  IMAD.X R15, RZ, RZ, R11, P1 ;  /* 0x000000ffff0f7224 */ /* 0x000fca00008e060b */
[----:B------:R-:W-:-:S13]  /*3f40*/  ISETP.GT.AND.EX P0, PT, R15, R12, PT, P0 ;  /* 0x0000000c0f00720c */ /* 0x000fda0003f04300 */
[----:B------:R-:W-:Y:S05]  /*3f50*/  @P0 BRA `(.L_x_1111) ;  /* 0x0000000800840947 */ /* 0x000fea0003800000 */
[----:B------:R-:W-:Y:S01]  /*3f60*/  BSSY.RECONVERGENT B1, `(.L_x_1111) ;  /* 0x00000a0000017945 */ /* 0x000fe20003800200 */
[----:B------:R-:W0:Y:S01]  /*3f70*/  LDCU.64 UR8, c[0x0][0x398] ;  /* 0x00007300ff0877ac */ /* 0x000e220008000a00 */
[----:B------:R-:W1:Y:S02]  /*3f80*/  LDCU.128 UR12, c[0x0][0x380] ;  /* 0x00007000ff0c77ac */ /* 0x000e640008000c00 */
.L_x_1124:
[----:B------:R-:W-:Y:S01]  /*3f90*/  IADD3 R29, P0, PT, R7, R10, RZ ;  /* 0x0000000a071d7210 */ /* 0x000fe20007f1e0ff */
[----:B-1----:R-:W-:Y:S02]  /*3fa0*/  IMAD.U32 R18, RZ, RZ, UR12 ;  /* 0x0000000cff127e24 */ /* 0x002fe4000f8e00ff */
[----:B------:R-:W-:Y:S02]  /*3fb0*/  IMAD.U32 R17, RZ, RZ, UR13 ;  /* 0x0000000dff117e24 */ /* 0x000fe4000f8e00ff */
[----:B------:R-:W-:Y:S01]  /*3fc0*/  IMAD.X R26, RZ, RZ, R11, P0 ;  /* 0x000000ffff1a7224 */ /* 0x000fe200000e060b */
[----:B------:R-:W-:-:S04]  /*3fd0*/  LEA R30, P0, R29, R18, 0x3 ;  /* 0x000000121d1e7211 */ /* 0x000fc800078018ff */
[----:B------:R-:W-:-:S05]  /*3fe0*/  LEA.HI.X R31, R29, R17, R26, 0x3, P0 ;  /* 0x000000111d1f7211 */ /* 0x000fca00000f1c1a */
[----:B------:R-:W2:Y:S04]  /*3ff0*/  LDG.E.64 R24, desc[UR10][R30.64] ;  /* 0x0000000a1e187981 */ /* 0x000ea8000c1e1b00 */
[----:B------:R1:W5:Y:S04]  /*4000*/  LDG.E.64 R22, desc[UR10][R30.64+0x800] ;  /* 0x0008000a1e167981 */ /* 0x000368000c1e1b00 */
[----:B------:R1:W5:Y:S04]  /*4010*/  LDG.E.64 R14, desc[UR10][R30.64+0x1000] ;  /* 0x0010000a1e0e7981 */ /* 0x000368000c1e1b00 */
[----:B------:R1:W5:Y:S04]  /*4020*/  LDG.E.64 R12, desc[UR10][R30.64+0x1800] ;  /* 0x0018000a1e0c7981 */ /* 0x000368000c1e1b00 */
[----:B------:R1:W5:Y:S01]  /*4030*/  LDG.E.64 R10, desc[UR10][R30.64+0x2000] ;  /* 0x0020000a1e0a7981 */ /* 0x000362000c1e1b00 */
[----:B------:R-:W-:Y:S01]  /*4040*/  IMAD.U32 R16, RZ, RZ, UR14 ;  /* 0x0000000eff107e24 */ /* 0x000fe2000f8e00ff */
[----:B------:R-:W-:Y:S01]  /*4050*/  BSSY.RECONVERGENT B2, `(.L_x_1112) ;  /* 0x0000018000027945 */ /* 0x000fe20003800200 */
[----:B------:R-:W-:-:S02]  /*4060*/  IMAD.U32 R9, RZ, RZ, UR15 ;  /* 0x0000000fff097e24 */ /* 0x000fc4000f8e00ff */
[----:B------:R-:W-:Y:S01]  /*4070*/  IMAD.MOV.U32 R32, RZ, RZ, R8 ;  /* 0x000000ffff207224 */ /* 0x000fe200078e0008 */
[----:B------:R-:W-:Y:S01]  /*4080*/  IADD3 R29, P1, PT, R29, R16, RZ ;  /* 0x000000101d1d7210 */ /* 0x000fe20007f3e0ff */
[----:B------:R-:W-:Y:S02]  /*4090*/  IMAD.MOV.U32 R33, RZ, RZ, R6 ;  /* 0x000000ffff217224 */ /* 0x000fe400078e0006 */
[----:B------:R-:W-:Y:S02]  /*40a0*/  IMAD.MOV.U32 R20, RZ, RZ, R2 ;  /* 0x000000ffff147224 */ /* 0x000fe400078e0002 */
[----:B------:R-:W-:Y:S02]  /*40b0*/  IMAD.MOV.U32 R21, RZ, RZ, R3 ;  /* 0x000000ffff157224 */ /* 0x000fe400078e0003 */
[----:B------:R-:W-:Y:S01]  /*40c0*/  IMAD.X R27, R26, 0x1, R9, P1 ;  /* 0x000000011a1b7824 */ /* 0x000fe200008e0609 */
[----:B--2---:R-:W-:-:S14]  /*40d0*/  DSETP.GEU.AND P0, PT, R2, R24, PT ;  /* 0x000000180200722a */ /* 0x004fdc0003f0e000 */
[----:B-1----:R-:W-:Y:S05]  /*40e0*/  @!P0 BRA `(.L_x_1113) ;  /* 0x0000000000388947 */ /* 0x002fea0003800000 */
        /* <DEDUP_REMOVED lines=14> */
.L_x_1113:
[----:B0-----:R-:W-:Y:S05]  /*41d0*/  BSYNC.RECONVERGENT B2 ;  /* 0x0000000000027941 */ /* 0x001fea0003800200 */
.L_x_1112:
[----:B-----5:R-:W-:Y:S01]  /*41e0*/  DSETP.GEU.AND P0, PT, R20, R22, PT ;  /* 0x000000161400722a */ /* 0x020fe20003f0e000 */
[----:B------:R-:W-:Y:S01]  /*41f0*/  IADD3 R3, P1, PT, R29, 0x100, RZ ;  /* 0x000001001d037810 */ /* 0x000fe20007f3e0ff */
[----:B------:R-:W-:Y:S01]  /*4200*/  BSSY.RECONVERGENT B2, `(.L_x_1114) ;  /* 0x0000015000027945 */ /* 0x000fe20003800200 */
[----:B------:R-:W-:Y:S02]  /*4210*/  IMAD.MOV.U32 R26, RZ, RZ, R32 ;  /* 0x000000ffff1a7224 */ /* 0x000fe400078e0020 */
[----:B------:R-:W-:Y:S02]  /*4220*/  IMAD.MOV.U32 R28, RZ, RZ, R33 ;  /* 0x000000ffff1c7224 */ /* 0x000fe400078e0021 */
[----:B------:R-:W-:Y:S02]  /*4230*/  IMAD.X R2, RZ, RZ, R27, P1 ;  /* 0x000000ffff027224 */ /* 0x000fe400008e061b */
[----:B------:R-:W-:Y:S02]  /*4240*/  IMAD.MOV.U32 R24, RZ, RZ, R20 ;  /* 0x000000ffff187224 */ /* 0x000fe400078e0014 */
        /* <DEDUP_REMOVED lines=16> */
.L_x_1115:
[----:B------:R-:W-:Y:S05]  /*4350*/  BSYNC.RECONVERGENT B2 ;  /* 0x0000000000027941 */ /* 0x000fea0003800200 */
.L_x_1114:
[----:B------:R-:W-:Y:S01]  /*4360*/  DSETP.GEU.AND P0, PT, R24, R14, PT ;  /* 0x0000000e1800722a */ /* 0x000fe20003f0e000 */
        /* <DEDUP_REMOVED lines=22> */
.L_x_1117:
[----:B------:R-:W-:Y:S05]  /*44d0*/  BSYNC.RECONVERGENT B2 ;  /* 0x0000000000027941 */ /* 0x000fea0003800200 */
.L_x_1116:
        /* <DEDUP_REMOVED lines=23> */
.L_x_1119:
[----:B------:R-:W-:Y:S05]  /*4650*/  BSYNC.RECONVERGENT B2 ;  /* 0x0000000000027941 */ /* 0x000fea0003800200 */
.L_x_1118:
        /* <DEDUP_REMOVED lines=23> */
.L_x_1121:
[----:B------:R-:W-:Y:S05]  /*47d0*/  BSYNC.RECONVERGENT B2 ;  /* 0x0000000000027941 */ /* 0x000fea0003800200 */
.L_x_1120:
[----:B------:R-:W-:Y:S01]  /*47e0*/  BAR.SYNC.DEFER_BLOCKING 0x0 ;  /* 0x0000000000007b1d */ /* 0x000fe20000010000 */
[----:B------:R-:W-:-:S05]  /*47f0*/  ISETP.NE.AND P0, PT, R7, RZ, PT ;  /* 0x000000ff0700720c */ /* 0x000fca0003f05270 */
[----:B------:R-:W-:Y:S08]  /*4800*/  BSSY.RECONVERGENT B2, `(.L_x_1122) ;  /* 0x000000c000027945 */ /* 0x000ff00003800200 */
[----:B------:R-:W-:Y:S05]  /*4810*/  @P0 BRA `(.L_x_1123) ;  /* 0x0000000000280947 */ /* 0x000fea0003800000 */
[----:B------:R-:W-:Y:S02]  /*4820*/  IMAD.MOV.U32 R12, RZ, RZ, 0x500 ;  /* 0x00000500ff0c7424 */ /* 0x000fe400078e00ff */
[----:B------:R-:W-:-:S05]  /*4830*/  IMAD.MOV.U32 R13, RZ, RZ, 0x0 ;  /* 0x00000000ff0d7424 */ /* 0x000fca00078e00ff */
[----:B------:R-:W2:Y:S01]  /*4840*/  ATOMG.E.ADD.64.STRONG.GPU PT, R10, desc[UR10][R4.64], R12 ;  /* 0x8000000c040a79a8 */ /* 0x000ea200081ef50a */
[----:B------:R-:W0:Y:S01]  /*4850*/  S2UR UR5, SR_CgaCtaId ;  /* 0x00000000000579c3 */ /* 0x000e220000008800 */
[----:B------:R-:W-:Y:S02]  /*4860*/  UMOV UR4, 0x400 ;  /* 0x0000040000047882 */ /* 0x000fe40000000000 */
[----:B0-----:R-:W-:-:S06]  /*4870*/  ULEA UR4, UR5, UR4, 0x18 ;  /* 0x0000000405047291 */ /* 0x001fcc000f8ec0ff */
[----:B------:R-:W-:Y:S01]  /*4880*/  IMAD.U32 R19, RZ, RZ, UR4 ;  /* 0x00000004ff137e24 */ /* 0x000fe2000f8e00ff */
[----:B--2---:R-:W-:-:S05]  /*4890*/  IADD3 R10, P0, PT, R10, UR6, RZ ;  /* 0x000000060a0a7c10 */ /* 0x004fca000ff1e0ff */
[----:B------:R-:W-:-:S05]  /*48a0*/  IMAD.X R11, RZ, RZ, R11, P0 ;  /* 0x000000ffff0b7224 */ /* 0x000fca00000e060b */
[----:B------:R0:W-:Y:S03]  /*48b0*/  STS.64 [R19+0x98], R10 ;  /* 0x0000980a13007388 */ /* 0x0001e60000000a00 */
.L_x_1123:
[----:B------:R-:W-:Y:S05]  /*48c0*/  BSYNC.RECONVERGENT B2 ;  /* 0x0000000000027941 */ /* 0x000fea0003800200 */
.L_x_1122:
[----:B------:R-:W-:Y:S01]  /*48d0*/  BAR.SYNC.DEFER_BLOCKING 0x0 ;  /* 0x0000000000007b1d */ /* 0x000fe20000010000 */
[----:B------:R-:W-:Y:S02]  /*48e0*/  IMAD.U32 R13, RZ, RZ, UR8 ;  /* 0x00000008ff0d7e24 */ /* 0x000fe4000f8e00ff */
[----:B------:R-:W-:-:S03]  /*48f0*/  IMAD.U32 R12, RZ, RZ, UR9 ;  /* 0x00000009ff0c7e24 */ /* 0x000fc6000f8e00ff */
[----:B0-----:R-:W0:Y:S02]  /*4900*/  LDS.64 R10, [R19+0x98] ;  /* 0x00009800130a7984 */ /* 0x001e240000000a00 */
[----:B0-----:R-:W-:-:S04]  /*4910*/  IADD3 R14, P1, PT, R10, 0x500, RZ ;  /* 0x000005000a0e7810 */ /* 0x001fc80007f3e0ff */
[----:B------:R-:W-:Y:S01]  /*4920*/  ISETP.GT.U32.AND P0, PT, R14, R13, PT ;  /* 0x0000000d0e00720c */ /* 0x000fe20003f04070 */
[----:B------:R-:W-:-:S05]  /*4930*/  IMAD.X R15, RZ, RZ, R11, P1 ;  /* 0x000000ffff0f7224 */ /* 0x000fca00008e060b */
[----:B------:R-:W-:-:S13]  /*4940*/  ISETP.GT.AND.EX P0, PT, R15, R12, PT, P0 ;  /* 0x0000000c0f00720c */ /* 0x000fda0003f04300 */
[----:B------:R-:W-:Y:S05]  /*4950*/  @!P0 BRA `(.L_x_1124) ;  /* 0xfffffff4008c8947 */ /* 0x000fea000383ffff */
[----:B------:R-:W-:Y:S05]  /*4960*/  BSYNC.RECONVERGENT B1 ;  /* 0x0000000000017941 */ /* 0x000fea0003800200 */
.L_x_1111:
        /* <DEDUP_REMOVED lines=24> */
.L_x_1130:
[----:B------:R-:W-:Y:S02]  /*4af0*/  IMAD.MOV.U32 R12, RZ, RZ, R18 ;  /* 0x000000ffff0c7224 */ /* 0x000fe400078e0012 */
[----:B------:R-:W-:-:S06]  /*4b00*/  IMAD.MOV.U32 R13, RZ, RZ, R19 ;  /* 0x000000ffff0d7224 */ /* 0x000fcc00078e0013 */
[----:B------:R-:W2:Y:S01]  /*4b10*/  LDG.E.64 R12, desc[UR10][R12.64] ;  /* 0x0000000a0c0c7981 */ /* 0x000ea2000c1e1b00 */
[----:B------:R-:W-:Y:S01]  /*4b20*/  VIADD R9, R9, 0x1 ;  /* 0x0000000109097836 */ /* 0x000fe20000000000 */
[----:B------:R-:W-:Y:S01]  /*4b30*/  BSSY.RECONVERGENT B3, `(.L_x_1128) ;  /* 0x0000017000037945 */ /* 0x000fe20003800200 */
[----:B------:R-:W-:-:S03]  /*4b40*/  IADD3 R18, P3, PT, R18, 0x800, RZ ;  /* 0x0000080012127810 */ /* 0x000fc60007f7e0ff */
[----:B------:R-:W-:Y:S01]  /*4b50*/  ISETP.NE.AND P2, PT, R9, RZ, PT ;  /* 0x000000ff0900720c */ /* 0x000fe20003f45270 */
[----:B--2---:R-:W-:-:S14]  /*4b60*/  DSETP.GEU.AND P0, PT, R2, R12, PT ;  /* 0x0000000c0200722a */ /* 0x004fdc0003f0e000 */
        /* <DEDUP_REMOVED lines=19> */
.L_x_1129:
[----:B------:R-:W-:Y:S05]  /*4ca0*/  BSYNC.RECONVERGENT B3 ;  /* 0x0000000000037941 */ /* 0x000fea0003800200 */
.L_x_1128:
[----:B------:R-:W-:Y:S01]  /*4cb0*/  IADD3 R21, P0, PT, R21, 0x100, RZ ;  /* 0x0000010015157810 */ /* 0x000fe20007f1e0ff */
[----:B------:R-:W-:Y:S02]  /*4cc0*/  VIADD R5, R5, 0x100 ;  /* 0x0000010005057836 */ /* 0x000fe40000000000 */
[----:B------:R-:W-:Y:S02]  /*4cd0*/  IMAD.X R19, RZ, RZ, R19, P3 ;  /* 0x000000ffff137224 */ /* 0x000fe400018e0613 */
[----:B------:R-:W-:Y:S01]  /*4ce0*/  IMAD.X R23, RZ, RZ, R23, P0 ;  /* 0x000000ffff177224 */ /* 0x000fe200000e0617 */
[----:B------:R-:W-:Y:S07]  /*4cf0*/  @P2 BRA `(.L_x_1130) ;  /* 0xfffffffc007c2947 */ /* 0x000fee000383ffff */
.L_x_1127:
[----:B------:R-:W-:Y:S05]  /*4d00*/  BSYNC.RECONVERGENT B2 ;  /* 0x0000000000027941 */ /* 0x000fea0003800200 */
.L_x_1126:
[----:B------:R-:W-:-:S13]  /*4d10*/  ISETP.GE.U32.AND P0, PT, R20, 0x300, PT ;  /* 0x000003001400780c */ /* 0x000fda0003f06070 */
[----:B------:R-:W-:Y:S05]  /*4d20*/  @!P0 BRA `(.L_x_1125) ;  /* 0x0000000400c88947 */ /* 0x000fea0003800000 */
[----:B------:R-:W0:Y:S01]  /*4d30*/  LDC.64 R14, c[0x0][0x380] ;  /* 0x0000e000ff0e7b82 */ /* 0x000e220000000a00 */
[----:B------:R-:W-:-:S07]  /*4d40*/  VIADD R5, R5, 0x200 ;  /* 0x0000020005057836 */ /* 0x000fce0000000000 */
[----:B------:R-:W1:Y:S02]  /*4d50*/  LDC.64 R16, c[0x0][0x388] ;  /* 0x0000e200ff107b82 */ /* 0x000e640000000a00 */
.L_x_1139:
[----:B------:R-:W-:-:S05]  /*4d60*/  VIADD R9, R5, 0xfffffe00 ;  /* 0xfffffe0005097836 */ /* 0x000fca0000000000 */
[----:B------:R-:W-:-:S05]  /*4d70*/  IADD3 R23, P0, PT, R9, R10, RZ ;  /* 0x0000000a09177210 */ /* 0x000fca0007f1e0ff */
[----:B------:R-:W-:Y:S01]  /*4d80*/  IMAD.X R30, RZ, RZ, R11, P0 ;  /* 0x000000ffff1e7224 */ /* 0x000fe200000e060b */
[----:B0-----:R-:W-:-:S04]  /*4d90*/  LEA R26, P0, R23, R14, 0x3 ;  /* 0x0000000e171a7211 */ /* 0x001fc800078018ff */
[----:B------:R-:W-:-:S05]  /*4da0*/  LEA.HI.X R27, R23, R15, R30, 0x3, P0 ;  /* 0x0000000f171b7211 */ /* 0x000fca00000f1c1e */
[----:B------:R-:W2:Y:S04]  /*4db0*/  LDG.E.64 R24, desc[UR10][R26.64] ;  /* 0x0000000a1a187981 */ /* 0x000ea8000c1e1b00 */
[----:B------:R0:W5:Y:S04]  /*4dc0*/  LDG.E.64 R20, desc[UR10][R26.64+0x800] ;  /* 0x0008000a1a147981 */ /* 0x000168000c1e1b00 */
        /* <DEDUP_REMOVED lines=26> */
.L_x_1132:
[----:B------:R-:W-:Y:S05]  /*4f70*/  BSYNC.RECONVERGENT B2 ;  /* 0x0000000000027941 */ /* 0x000fea0003800200 */
.L_x_1131:
[----:B-----5:R-:W-:Y:S01]  /*4f80*/  DSETP.GEU.AND P0, PT, R22, R20, PT ;  /* 0x000000141600722a */ /* 0x020fe20003f0e000 */
        /* <DEDUP_REMOVED lines=23> */
.L_x_1134:
[----:B------:R-:W-:Y:S05]  /*5100*/  BSYNC.RECONVERGENT B2 ;  /* 0x0000000000027941 */ /* 0x000fea0003800200 */
.L_x_1133:
[----:B------:R-:W-:Y:S01]  /*5110*/  DSETP.GEU.AND P0, PT, R2, R12, PT ;  /* 0x0000000c0200722a */ /* 0x000fe20003f0e000 */
[CC--:B------:R-:W-:Y:S01]  /*5120*/  IADD3 R23, P1, P4, R10.reuse, R16.reuse, R5 ;  /* 0x000000100a177210 */ /* 0x0c0fe20007c3e005 */
[----:B------:R-:W-:Y:S01]  /*5130*/  BSSY.RECONVERGENT B2, `(.L_x_1135) ;  /* 0x0000016000027945 */ /* 0x000fe20003800200 */
[----:B------:R-:W-:Y:S01]  /*5140*/  IADD3 R24, P2, P3, R10, R16, R25 ;  /* 0x000000100a187210 */ /* 0x000fe20007b5e019 */
[----:B------:R-:W-:Y:S01]  /*5150*/  IMAD.MOV.U32 R9, RZ, RZ, R6 ;  /* 0x000000ffff097224 */ /* 0x000fe200078e0006 */
        /* <DEDUP_REMOVED lines=19> */
.L_x_1136:
[----:B------:R-:W-:Y:S05]  /*5290*/  BSYNC.RECONVERGENT B2 ;  /* 0x0000000000027941 */ /* 0x000fea0003800200 */
.L_x_1135:
[----:B------:R-:W-:Y:S01]  /*52a0*/  DSETP.GEU.AND P0, PT, R20, R18, PT ;  /* 0x000000121400722a */ /* 0x000fe20003f0e000 */
[----:B------:R-:W-:Y:S01]  /*52b0*/  BSSY.RECONVERGENT B2, `(.L_x_1137) ;  /* 0x0000015000027945 */ /* 0x000fe20003800200 */
[----:B------:R-:W-:Y:S01]  /*52c0*/  IADD3.X R13, PT, PT, R11, R17, RZ, P2, P3 ;  /* 0x000000110b0d7210 */ /* 0x000fe200017e64ff */
        /* <DEDUP_REMOVED lines=19> */
.L_x_1138:
[----:B------:R-:W-:Y:S05]  /*5400*/  BSYNC.RECONVERGENT B2 ;  /* 0x0000000000027941 */ /* 0x000fea0003800200 */
.L_x_1137:
[C---:B------:R-:W-:Y:S02]  /*5410*/  VIADD R9, R5.reuse, 0x200 ;  /* 0x0000020005097836 */ /* 0x040fe40000000000 */
[----:B------:R-:W-:-:S03]  /*5420*/  VIADD R5, R5, 0x400 ;  /* 0x0000040005057836 */ /* 0x000fc60000000000 */
[----:B------:R-:W-:-:S13]  /*5430*/  ISETP.GE.AND P0, PT, R9, R4, PT ;  /* 0x000000040900720c */ /* 0x000fda0003f06270 */
[----:B------:R-:W-:Y:S05]  /*5440*/  @!P0 BRA `(.L_x_1139) ;  /* 0xfffffff800448947 */ /* 0x000fea000383ffff */
.L_x_1125:
[----:B------:R-:W-:Y:S05]  /*5450*/  BSYNC.RECONVERGENT B1 ;  /* 0x0000000000017941 */ /* 0x000fea0003800200 */
.L_x_1108:
        /* <DEDUP_REMOVED lines=27> */
.L_x_1141:
[----:B------:R-:W-:Y:S05]  /*5610*/  BSYNC.RECONVERGENT B1 ;  /* 0x0000000000017941 */ /* 0x000fea0003800200 */
.L_x_1140:
        /* <DEDUP_REMOVED lines=26> */
.L_x_1143:
[----:B------:R-:W-:Y:S05]  /*57c0*/  BSYNC.RECONVERGENT B1 ;  /* 0x0000000000017941 */ /* 0x000fea0003800200 */
.L_x_1142:
        /* <DEDUP_REMOVED lines=26> */
.L_x_1145:
[----:B------:R-:W-:Y:S05]  /*5970*/  BSYNC.RECONVERGENT B1 ;  /* 0x0000000000017941 */ /* 0x000fea0003800200 */
.L_x_1144:
        /* <DEDUP_REMOVED lines=26> */
.L_x_1147:
[----:B------:R-:W-:Y:S05]  /*5b20*/  BSYNC.RECONVERGENT B1 ;  /* 0x0000000000017941 */ /* 0x000fea0003800200 */
.L_x_1146:
        /* <DEDUP_REMOVED lines=27> */
.L_x_1149:
[----:B------:R-:W-:Y:S05]  /*5ce0*/  BSYNC.RECONVERGENT B1 ;  /* 0x0000000000017941 */ /* 0x000fea0003800200 */
.L_x_1148:
        /* <DEDUP_REMOVED lines=10> */
.L_x_1151:
[----:B------:R-:W-:Y:S05]  /*5d90*/  BSYNC.RECONVERGENT B1 ;  /* 0x0000000000017941 */ /* 0x000fea0003800200 */
.L_x_1150:
        /* <DEDUP_REMOVED lines=31> */
.L_x_1153:
[----:B------:R-:W-:Y:S05]  /*5f90*/  BSYNC.RECONVERGENT B1 ;  /* 0x0000000000017941 */ /* 0x000fea0003800200 */
.L_x_1152:
        /* <DEDUP_REMOVED lines=24> */
.L_x_1155:
[----:B------:R-:W-:Y:S05]  /*6120*/  BSYNC.RECONVERGENT B1 ;  /* 0x0000000000017941 */ /* 0x000fea0003800200 */
.L_x_1154:
        /* <DEDUP_REMOVED lines=21> */
.L_x_1157:
[----:B------:R-:W-:Y:S05]  /*6280*/  BSYNC.RECONVERGENT B1 ;  /* 0x0000000000017941 */ /* 0x000fea0003800200 */
.L_x_1156:
        /* <DEDUP_REMOVED lines=21> */
.L_x_1159:
[----:B------:R-:W-:Y:S05]  /*63e0*/  BSYNC.RECONVERGENT B1 ;  /* 0x0000000000017941 */ /* 0x000fea0003800200 */
.L_x_1158:
        /* <DEDUP_REMOVED lines=21> */
.L_x_1161:
[----:B------:R-:W-:Y:S05]  /*6540*/  BSYNC.RECONVERGENT B1 ;  /* 0x0000000000017941 */ /* 0x000fea0003800200 */
.L_x_1160:
        /* <DEDUP_REMOVED lines=21> */
.L_x_1163:
[----:B------:R-:W-:Y:S05]  /*66a0*/  BSYNC.RECONVERGENT B1 ;  /* 0x0000000000017941 */ /* 0x000fea0003800200 */
.L_x_1162:
        /* <DEDUP_REMOVED lines=19> */
.L_x_1067:
[----:B------:R-:W-:Y:S05]  /*67e0*/  BSYNC.RECONVERGENT B0 ;  /* 0x0000000000007941 */ /* 0x000fea0003800200 */
.L_x_1034:
[----:B------:R-:W-:Y:S05]  /*67f0*/  @P1 EXIT ;  /* 0x000000000000194d */ /* 0x000fea0003800000 */
[----:B01----:R-:W0:Y:S02]  /*6800*/  LDC.64 R4, c[0x0][0x390] ;  /* 0x0000e400ff047b82 */ /* 0x003e240000000a00 */
[----:B0-----:R-:W-:-:S05]  /*6810*/  IMAD.WIDE.U32 R4, R0, 0x10, R4 ;  /* 0x0000001000047825 */ /* 0x001fca00078e0004 */
[----:B------:R-:W-:Y:S04]  /*6820*/  STG.E.64 desc[UR10][R4.64], R2 ;  /* 0x0000000204007986 */ /* 0x000fe8000c101b0a */
[----:B---34-:R-:W-:Y:S01]  /*6830*/  STG.E.64 desc[UR10][R4.64+0x8], R16 ;  /* 0x0000081004007986 */ /* 0x018fe2000c101b0a */
[----:B------:R-:W-:Y:S05]  /*6840*/  EXIT ;  /* 0x000000000000794d */ /* 0x000fea0003800000 */
.L_x_1164:
        /* <DEDUP_REMOVED lines=11> */
.L_x_1707:


//--------------------- .text._ZN6thrust24THRUST_300001_SM_1000_NS8cuda_cub4core6detail13_kernel_agentINS1_8__reduce11ReduceAgentINS0_12zip_iteratorIN4cuda3std3__45tupleIJNS0_6detail15normal_iteratorINS0_10device_ptrIdEEEENS0_17counting_iteratorIlNS0_11use_defaultESI_SI_EEEEEEEPNSB_IJdlEEESM_lNS1_9__extrema9arg_min_fIdlNSA_4lessIdEEEEEEJSL_SN_lSS_EEEvDpT0_ --------------------------
	.section	.text._ZN6thrust24THRUST_300001_SM_1000_NS8cuda_cub4core6detail13_kernel_agentINS1_8__reduce11ReduceAgentINS0_12zip_iteratorIN4cuda3std3__45tupleIJNS0_6detail15normal_iteratorINS0_10device_ptrIdEEEENS0_17counting_iteratorIlNS0_11use_defaultESI_SI_EEEEEEEPNSB_IJdlEEESM_lNS1_9__extrema9arg_min_fIdlNSA_4lessIdEEEEEEJSL_SN_lSS_EEEvDpT0_,"ax",@progbits
	.align	128
        .global         _ZN6thrust24THRUST_300001_SM_1000_NS8cuda_cub4core6detail13_kernel_agentINS1_8__reduce11ReduceAgentINS0_12zip_iteratorIN4cuda3std3__45tupleIJNS0_6detail15normal_iteratorINS0_10device_ptrIdEEEENS0_17counting_iteratorIlNS0_11use_defaultESI_SI_EEEEEEEPNSB_IJdlEEESM_lNS1_9__extrema9arg_min_fIdlNSA_4lessIdEEEEEEJSL_SN_lSS_EEEvDpT0_
        .type           _ZN6thrust24THRUST_300001_SM_1000_NS8cuda_cub4core6detail13_kernel_agentINS1_8__reduce11ReduceAgentINS0_12zip_iteratorIN4cuda3std3__45tupleIJNS0_6detail15normal_iteratorINS0_10device_ptrIdEEEENS0_17counting_iteratorIlNS0_11use_defaultESI_SI_EEEEEEEPNSB_IJdlEEESM_lNS1_9__extrema9arg_min_fIdlNSA_4lessIdEEEEEEJSL_SN_lSS_EEEvDpT0_,@function
        .size           _ZN6thrust24THRUST_300001_SM_1000_NS8cuda_cub4core6detail13_kernel_agentINS1_8__reduce11ReduceAgentINS0_12zip_iteratorIN4cuda3std3__45tupleIJNS0_6detail15normal_iteratorINS0_10device_ptrIdEEEENS0_17counting_iteratorIlNS0_11use_defaultESI_SI_EEEEEEEPNSB_IJdlEEESM_lNS1_9__extrema9arg_min_fIdlNSA_4lessIdEEEEEEJSL_SN_lSS_EEEvDpT0_,(.L_x_1708 - _ZN6thrust24THRUST_300001_SM_1000_NS8cuda_cub4core6detail13_kernel_agentINS1_8__reduce11ReduceAgentINS0_12zip_iteratorIN4cuda3std3__45tupleIJNS0_6detail15normal_iteratorINS0_10device_ptrIdEEEENS0_17counting_iteratorIlNS0_11use_defaultESI_SI_EEEEEEEPNSB_IJdlEEESM_lNS1_9__extrema9arg_min_fIdlNSA_4lessIdEEEEEEJSL_SN_lSS_EEEvDpT0_)
        .other          _ZN6thrust24THRUST_300001_SM_1000_NS8cuda_cub4core6detail13_kernel_agentINS1_8__reduce11ReduceAgentINS0_12zip_iteratorIN4cuda3std3__45tupleIJNS0_6detail15normal_iteratorINS0_10device_ptrIdEEEENS0_17counting_iteratorIlNS0_11use_defaultESI_SI_EEEEEEEPNSB_IJdlEEESM_lNS1_9__extrema9arg_min_fIdlNSA_4lessIdEEEEEEJSL_SN_lSS_EEEvDpT0_,@"STO_CUDA_ENTRY STV_DEFAULT"
_ZN6thrust24THRUST_300001_SM_1000_NS8cuda_cub4core6detail13_kernel_agentINS1_8__reduce11ReduceAgentINS0_12zip_iteratorIN4cuda3std3__45tupleIJNS0_6detail15normal_iteratorINS0_10device_ptrIdEEEENS0_17counting_iteratorIlNS0_11use_defaultESI_SI_EEEEEEEPNSB_IJdlEEESM_lNS1_9__extrema9arg_min_fIdlNSA_4lessIdEEEEEEJSL_SN_lSS_EEEvDpT0_:
.text._ZN6thrust24THRUST_300001_SM_1000_NS8cuda_cub4core6detail13_kernel_agentINS1_8__reduce11ReduceAgentINS0_12zip_iteratorIN4cuda3std3__45tupleIJNS0_6detail15normal_iteratorINS0_10device_ptrIdEEEENS0_17counting_iteratorIlNS0_11use_defaultESI_SI_EEEEEEEPNSB_IJdlEEESM_lNS1_9__extrema9arg_min_fIdlNSA_4lessIdEEEEEEJSL_SN_lSS_EEEvDpT0_:
        /* <DEDUP_REMOVED lines=25> */
.L_x_1168:
[----:B0-----:R-:W-:Y:S05]  /*0190*/  BSYNC.RECONVERGENT B1 ;  /* 0x0000000000017941 */ /* 0x001fea0003800200 */
.L_x_1167:
        /* <DEDUP_REMOVED lines=19> */
.L_x_1175:
        /* <DEDUP_REMOVED lines=27> */
.L_x_1174:
[----:B------:R-:W-:Y:S05]  /*0480*/  BSYNC.RECONVERGENT B3 ;  /* 0x0000000000037941 */ /* 0x000fea0003800200 */
.L_x_1173:
[----:B------:R-:W-:Y:S01]  /*0490*/  IADD3 R17, P0, PT, R17, 0x100, RZ ;  /* 0x0000010011117810 */ /* 0x000fe20007f1e0ff */
[----:B------:R-:W-:Y:S02]  /*04a0*/  VIADD R10, R10, 0x100 ;  /* 0x000001000a0a7836 */ /* 0x000fe40000000000 */
[----:B------:R-:W-:Y:S02]  /*04b0*/  IMAD.X R15, RZ, RZ, R15, P3 ;  /* 0x000000ffff0f7224 */ /* 0x000fe400018e060f */
[----:B------:R-:W-:Y:S01]  /*04c0*/  IMAD.X R16, RZ, RZ, R16, P0 ;  /* 0x000000ffff107224 */ /* 0x000fe200000e0610 */
[----:B------:R-:W-:Y:S07]  /*04d0*/  @P2 BRA `(.L_x_1175) ;  /* 0xfffffffc007c2947 */ /* 0x000fee000383ffff */
.L_x_1172:
[----:B------:R-:W-:Y:S05]  /*04e0*/  BSYNC.RECONVERGENT B2 ;  /* 0x0000000000027941 */ /* 0x000fea0003800200 */
.L_x_1171:
[----:B------:R-:W-:-:S13]  /*04f0*/  ISETP.GE.U32.AND P0, PT, R18, 0x300, PT ;  /* 0x000003001200780c */ /* 0x000fda0003f06070 */
[----:B------:R-:W-:Y:S05]  /*0500*/  @!P0 BRA `(.L_x_1170) ;  /* 0x0000000400bc8947 */ /* 0x000fea0003800000 */
[----:B------:R-:W0:Y:S01]  /*0510*/  LDC.64 R4, c[0x0][0x380] ;  /* 0x0000e000ff047b82 */ /* 0x000e220000000a00 */
[----:B------:R-:W-:-:S07]  /*0520*/  VIADD R20, R10, 0x200 ;  /* 0x000002000a147836 */ /* 0x000fce0000000000 */
[----:B------:R-:W1:Y:S02]  /*0530*/  LDC.64 R6, c[0x0][0x388] ;  /* 0x0000e200ff067b82 */ /* 0x000e640000000a00 */
.L_x_1184:
        /* <DEDUP_REMOVED lines=8> */
[----:B------:R-:W-:-:S02]  /*05c0*/  IMAD.MOV.U32 R21, RZ, RZ, R9 ;  /* 0x000000ffff157224 */ /* 0x000fc400078e0009 */
[----:B------:R-:W-:Y:S01]  /*05d0*/  IMAD.MOV.U32 R22, RZ, RZ, R8 ;  /* 0x000000ffff167224 */ /* 0x000fe200078e0008 */
[----:B------:R-:W-:Y:S01]  /*05e0*/  LEA.HI.X.SX32 R23, R23, R7, 0x1, P1 ;  /* 0x0000000717177211 */ /* 0x000fe200008f0eff */
[----:B------:R-:W-:Y:S02]  /*05f0*/  IMAD.MOV.U32 R16, RZ, RZ, R2 ;  /* 0x000000ffff107224 */ /* 0x000fe400078e0002 */
[----:B------:R-:W-:Y:S01]  /*0600*/  IMAD.MOV.U32 R17, RZ, RZ, R3 ;  /* 0x000000ffff117224 */ /* 0x000fe200078e0003 */
        /* <DEDUP_REMOVED lines=16> */
.L_x_1177:
[----:B------:R-:W-:Y:S05]  /*0710*/  BSYNC.RECONVERGENT B2 ;  /* 0x0000000000027941 */ /* 0x000fea0003800200 */
.L_x_1176:
[----:B-----5:R-:W-:Y:S01]  /*0720*/  DSETP.GEU.AND P0, PT, R16, R14, PT ;  /* 0x0000000e1000722a */ /* 0x020fe20003f0e000 */
[C---:B------:R-:W-:Y:S01]  /*0730*/  VIADD R2, R20.reuse, 0xffffff00 ;  /* 0xffffff0014027836 */ /* 0x040fe20000000000 */
[----:B------:R-:W-:Y:S01]  /*0740*/  BSSY.RECONVERGENT B2, `(.L_x_1178) ;  /* 0x0000017000027945 */ /* 0x000fe20003800200 */
[----:B------:R-:W-:Y:S02]  /*0750*/  VIADD R8, R20, 0x100 ;  /* 0x0000010014087836 */ /* 0x000fe40000000000 */
[----:B------:R-:W-:Y:S01]  /*0760*/  IMAD.MOV.U32 R18, RZ, RZ, R21 ;  /* 0x000000ffff127224 */ /* 0x000fe200078e0015 */
[C---:B------:R-:W-:Y:S01]  /*0770*/  IADD3 R24, P1, PT, R2.reuse, R6, RZ ;  /* 0x0000000602187210 */ /* 0x040fe20007f3e0ff */
[----:B------:R-:W-:Y:S02]  /*0780*/  IMAD.MOV.U32 R9, RZ, RZ, R22 ;  /* 0x000000ffff097224 */ /* 0x000fe400078e0016 */
[----:B------:R-:W-:Y:S01]  /*0790*/  IMAD.MOV.U32 R3, RZ, RZ, R17 ;  /* 0x000000ffff037224 */ /* 0x000fe200078e0011 */
[----:B------:R-:W-:Y:S01]  /*07a0*/  LEA.HI.X.SX32 R19, R2, R7, 0x1, P1 ;  /* 0x0000000702137211 */ /* 0x000fe200008f0eff */
        /* <DEDUP_REMOVED lines=16> */
.L_x_1179:
[----:B------:R-:W-:Y:S05]  /*08b0*/  BSYNC.RECONVERGENT B2 ;  /* 0x0000000000027941 */ /* 0x000fea0003800200 */
.L_x_1178:
[----:B------:R-:W-:Y:S01]  /*08c0*/  DSETP.GEU.AND P0, PT, R2, R12, PT ;  /* 0x0000000c0200722a */ /* 0x000fe20003f0e000 */
[-C--:B------:R-:W-:Y:S01]  /*08d0*/  IADD3 R19, P1, PT, R20, R6.reuse, RZ ;  /* 0x0000000614137210 */ /* 0x080fe20007f3e0ff */
[----:B------:R-:W-:Y:S01]  /*08e0*/  BSSY.RECONVERGENT B2, `(.L_x_1180) ;  /* 0x0000016000027945 */ /* 0x000fe20003800200 */
[----:B------:R-:W-:Y:S01]  /*08f0*/  IADD3 R21, P2, PT, R8, R6, RZ ;  /* 0x0000000608157210 */ /* 0x000fe20007f5e0ff */
[----:B------:R-:W-:Y:S01]  /*0900*/  IMAD.MOV.U32 R16, RZ, RZ, R18 ;  /* 0x000000ffff107224 */ /* 0x000fe200078e0012 */
        /* <DEDUP_REMOVED lines=19> */
.L_x_1181:
[----:B------:R-:W-:Y:S05]  /*0a40*/  BSYNC.RECONVERGENT B2 ;  /* 0x0000000000027941 */ /* 0x000fea0003800200 */
.L_x_1180:
[----:B------:R-:W-:Y:S01]  /*0a50*/  DSETP.GEU.AND P0, PT, R14, R10, PT ;  /* 0x0000000a0e00722a */ /* 0x000fe20003f0e000 */
[----:B------:R-:W-:Y:S01]  /*0a60*/  BSSY.RECONVERGENT B2, `(.L_x_1182) ;  /* 0x0000015000027945 */ /* 0x000fe20003800200 */
[----:B------:R-:W-:Y:S01]  /*0a70*/  LEA.HI.X.SX32 R12, R8, R7, 0x1, P2 ;  /* 0x00000007080c7211 */ /* 0x000fe200010f0eff */
        /* <DEDUP_REMOVED lines=19> */
.L_x_1183:
[----:B------:R-:W-:Y:S05]  /*0bb0*/  BSYNC.RECONVERGENT B2 ;  /* 0x0000000000027941 */ /* 0x000fea0003800200 */
.L_x_1182:
[C---:B------:R-:W-:Y:S02]  /*0bc0*/  VIADD R10, R20.reuse, 0x200 ;  /* 0x00000200140a7836 */ /* 0x040fe40000000000 */
[----:B------:R-:W-:-:S03]  /*0bd0*/  VIADD R20, R20, 0x400 ;  /* 0x0000040014147836 */ /* 0x000fc60000000000 */
[----:B------:R-:W-:-:S13]  /*0be0*/  ISETP.GE.AND P0, PT, R10, UR5, PT ;  /* 0x000000050a007c0c */ /* 0x000fda000bf06270 */
[----:B------:R-:W-:Y:S05]  /*0bf0*/  @!P0 BRA `(.L_x_1184) ;  /* 0xfffffff800508947 */ /* 0x000fea000383ffff */
.L_x_1170:
[----:B------:R-:W-:Y:S05]  /*0c00*/  BSYNC.RECONVERGENT B1 ;  /* 0x0000000000017941 */ /* 0x000fea0003800200 */
.L_x_1169:
[----:B------:R-:W0:Y:S02]  /*0c10*/  LDCU UR4, c[0x0][0x398] ;  /* 0x00007300ff0477ac */ /* 0x000e240008000800 */
[----:B0-----:R-:W-:-:S09]  /*0c20*/  UISETP.GE.AND UP0, UPT, UR4, 0x100, UPT ;  /* 0x000001000400788c */ /* 0x001fd2000bf06270 */
[----:B------:R-:W-:Y:S05]  /*0c30*/  BRA.U !UP0, `(.L_x_1185) ;  /* 0x0000001108e47547 */ /* 0x000fea000b800000 */
        /* <DEDUP_REMOVED lines=27> */
.L_x_1187:
[----:B------:R-:W-:Y:S05]  /*0df0*/  BSYNC.RECONVERGENT B1 ;  /* 0x0000000000017941 */ /* 0x000fea0003800200 */
.L_x_1186:
        /* <DEDUP_REMOVED lines=26> */
.L_x_1189:
[----:B------:R-:W-:Y:S05]  /*0fa0*/  BSYNC.RECONVERGENT B1 ;  /* 0x0000000000017941 */ /* 0x000fea0003800200 */
.L_x_1188:
        /* <DEDUP_REMOVED lines=26> */
.L_x_1191:
[----:B------:R-:W-:Y:S05]  /*1150*/  BSYNC.RECONVERGENT B1 ;  /* 0x0000000000017941 */ /* 0x000fea0003800200 */
.L_x_1190:
        /* <DEDUP_REMOVED lines=26> */
.L_x_1193:
[----:B------:R-:W-:Y:S05]  /*1300*/  BSYNC.RECONVERGENT B1 ;  /* 0x0000000000017941 */ /* 0x000fea0003800200 */
.L_x_1192:
        /* <DEDUP_REMOVED lines=27> */
.L_x_1195:
[----:B------:R-:W-:Y:S05]  /*14c0*/  BSYNC.RECONVERGENT B1 ;  /* 0x0000000000017941 */ /* 0x000fea0003800200 */
.L_x_1194:
        /* <DEDUP_REMOVED lines=10> */
.L_x_1197:
[----:B------:R-:W-:Y:S05]  /*1570*/  BSYNC.RECONVERGENT B1 ;  /* 0x0000000000017941 */ /* 0x000fea0003800200 */
.L_x_1196:
        /* <DEDUP_REMOVED lines=31> */
.L_x_1200:
[----:B------:R-:W-:Y:S05]  /*1770*/  BSYNC.RECONVERGENT B1 ;  /* 0x0000000000017941 */ /* 0x000fea0003800200 */
.L_x_1199:
[----:B------:R0:W1:Y:S01]  /*1780*/  LDS.128 R16, [R0+0x30] ;  /* 0x0000300000107984 */ /* 0x0000620000000c00 */
[----:B------:R-:W-:Y:S01]  /*1790*/  DSETP.GEU.AND P0, PT, R20, R6, PT ;  /* 0x000000061400722a */ /* 0x000fe20003f0e000 */
[----:B------:R-:W-:Y:S01]  /*17a0*/  BSSY.RECONVERGENT B1, `(.L_x_1201) ;  /* 0x0000014000017945 */ /* 0x000fe20003800200 */
[----:B------:R-:W-:Y:S02]  /*17b0*/  IMAD.MOV.U32 R27, RZ, RZ, R22 ;  /* 0x000000ffff1b7224 */ /* 0x000fe400078e0016 */
[----:B------:R-:W-:Y:S02]  /*17c0*/  IMAD.MOV.U32 R25, RZ, RZ, R23 ;  /* 0x000000ffff197224 */ /* 0x000fe400078e0017 */
[----:B------:R-:W-:Y:S02]  /*17d0*/  IMAD.MOV.U32 R2, RZ, RZ, R20 ;  /* 0x000000ffff027224 */ /* 0x000fe400078e0014 */
[----:B------:R-:W-:-:S06]  /*17e0*/  IMAD.MOV.U32 R3, RZ, RZ, R21 ;  /* 0x000000ffff037224 */ /* 0x000fcc00078e0015 */
[----:B0-----:R-:W-:Y:S05]  /*17f0*/  @!P0 BRA `(.L_x_1202) ;  /* 0x0000000000388947 */ /* 0x001fea0003800000 */
[----:B------:R-:W-:Y:S01]  /*1800*/  DSETP.GEU.AND P0, PT, R6, R20, PT ;  /* 0x000000140600722a */ /* 0x000fe20003f0e000 */
[----:B-1----:R-:W-:Y:S02]  /*1810*/  IMAD.MOV.U32 R27, RZ, RZ, R16 ;  /* 0x000000ffff1b7224 */ /* 0x002fe400078e0010 */
        /* <DEDUP_REMOVED lines=12> */
.L_x_1202:
[----:B------:R-:W-:Y:S05]  /*18e0*/  BSYNC.RECONVERGENT B1 ;  /* 0x0000000000017941 */ /* 0x000fea0003800200 */
.L_x_1201:
[----:B------:R0:W2:Y:S01]  /*18f0*/  LDS.128 R4, [R0+0x40] ;  /* 0x0000400000047984 */ /* 0x0000a20000000c00 */
[----:B-1----:R-:W-:Y:S01]  /*1900*/  DSETP.GEU.AND P0, PT, R2, R18, PT ;  /* 0x000000120200722a */ /* 0x002fe20003f0e000 */
[----:B------:R-:W-:Y:S01]  /*1910*/  BSSY.RECONVERGENT B1, `(.L_x_1203) ;  /* 0x0000014000017945 */ /* 0x000fe20003800200 */
[----:B------:R-:W-:Y:S02]  /*1920*/  IMAD.MOV.U32 R29, RZ, RZ, R27 ;  /* 0x000000ffff1d7224 */ /* 0x000fe400078e001b */
[----:B------:R-:W-:Y:S02]  /*1930*/  IMAD.MOV.U32 R23, RZ, RZ, R25 ;  /* 0x000000ffff177224 */ /* 0x000fe400078e0019 */
[----:B------:R-:W-:Y:S02]  /*1940*/  IMAD.MOV.U32 R20, RZ, RZ, R2 ;  /* 0x000000ffff147224 */ /* 0x000fe400078e0002 */
[----:B------:R-:W-:-:S06]  /*1950*/  IMAD.MOV.U32 R21, RZ, RZ, R3 ;  /* 0x000000ffff157224 */ /* 0x000fcc00078e0003 */
[----:B0-----:R-:W-:Y:S05]  /*1960*/  @!P0 BRA `(.L_x_1204) ;  /* 0x0000000000388947 */ /* 0x001fea0003800000 */
        /* <DEDUP_REMOVED lines=14> */
.L_x_1204:
[----:B------:R-:W-:Y:S05]  /*1a50*/  BSYNC.RECONVERGENT B1 ;  /* 0x0000000000017941 */ /* 0x000fea0003800200 */
.L_x_1203:
[----:B------:R0:W1:Y:S01]  /*1a60*/  LDS.128 R16, [R0+0x50] ;  /* 0x0000500000107984 */ /* 0x0000620000000c00 */
[----:B--2---:R-:W-:Y:S01]  /*1a70*/  DSETP.GEU.AND P0, PT, R20, R6, PT ;  /* 0x000000061400722a */ /* 0x004fe20003f0e000 */
        /* <DEDUP_REMOVED lines=20> */
.L_x_1206:
[----:B------:R-:W-:Y:S05]  /*1bc0*/  BSYNC.RECONVERGENT B1 ;  /* 0x0000000000017941 */ /* 0x000fea0003800200 */
.L_x_1205:
        /* <DEDUP_REMOVED lines=21> */
.L_x_1208:
[----:B------:R-:W-:Y:S05]  /*1d20*/  BSYNC.RECONVERGENT B1 ;  /* 0x0000000000017941 */ /* 0x000fea0003800200 */
.L_x_1207:
        /* <DEDUP_REMOVED lines=21> */
.L_x_1210:
[----:B------:R-:W-:Y:S05]  /*1e80*/  BSYNC.RECONVERGENT B1 ;  /* 0x0000000000017941 */ /* 0x000fea0003800200 */
.L_x_1209:
[----:B------:R-:W-:Y:S01]  /*1e90*/  DSETP.GEU.AND P0, PT, R6, R10, PT ;  /* 0x0000000a0600722a */ /* 0x000fe20003f0e000 */
        /* <DEDUP_REMOVED lines=19> */
.L_x_1185:
        /* <DEDUP_REMOVED lines=33> */
.L_x_1212:
[----:B------:R-:W-:Y:S05]  /*21e0*/  BSYNC.RECONVERGENT B1 ;  /* 0x0000000000017941 */ /* 0x000fea0003800200 */
.L_x_1211:
        /* <DEDUP_REMOVED lines=27> */
.L_x_1214:
[----:B------:R-:W-:Y:S05]  /*23a0*/  BSYNC.RECONVERGENT B1 ;  /* 0x0000000000017941 */ /* 0x000fea0003800200 */
.L_x_1213:
        /* <DEDUP_REMOVED lines=27> */
.L_x_1216:
[----:B------:R-:W-:Y:S05]  /*2560*/  BSYNC.RECONVERGENT B1 ;  /* 0x0000000000017941 */ /* 0x000fea0003800200 */
.L_x_1215:
        /* <DEDUP_REMOVED lines=27> */
.L_x_1218:
[----:B------:R-:W-:Y:S05]  /*2720*/  BSYNC.RECONVERGENT B1 ;  /* 0x0000000000017941 */ /* 0x000fea0003800200 */
.L_x_1217:
        /* <DEDUP_REMOVED lines=28> */
.L_x_1220:
[----:B------:R-:W-:Y:S05]  /*28f0*/  BSYNC.RECONVERGENT B1 ;  /* 0x0000000000017941 */ /* 0x000fea0003800200 */
.L_x_1219:
        /* <DEDUP_REMOVED lines=10> */
.L_x_1222:
[----:B------:R-:W-:Y:S05]  /*29a0*/  BSYNC.RECONVERGENT B1 ;  /* 0x0000000000017941 */ /* 0x000fea0003800200 */
.L_x_1221:
        /* <DEDUP_REMOVED lines=35> */
.L_x_1224:
[----:B------:R-:W-:Y:S05]  /*2be0*/  BSYNC.RECONVERGENT B1 ;  /* 0x0000000000017941 */ /* 0x000fea0003800200 */
.L_x_1223:
        /* <DEDUP_REMOVED lines=32> */
.L_x_1226:
[----:B------:R-:W-:Y:S05]  /*2df0*/  BSYNC.RECONVERGENT B1 ;  /* 0x0000000000017941 */ /* 0x000fea0003800200 */
.L_x_1225:
        /* <DEDUP_REMOVED lines=32> */
.L_x_1228:
[----:B------:R-:W-:Y:S05]  /*3000*/  BSYNC.RECONVERGENT B1 ;  /* 0x0000000000017941 */ /* 0x000fea0003800200 */
.L_x_1227:
        /* <DEDUP_REMOVED lines=32> */
.L_x_1230:
[----:B------:R-:W-:Y:S05]  /*3210*/  BSYNC.RECONVERGENT B1 ;  /* 0x0000000000017941 */ /* 0x000fea0003800200 */
.L_x_1229:
        /* <DEDUP_REMOVED lines=32> */
.L_x_1232:
[----:B------:R-:W-:Y:S05]  /*3420*/  BSYNC.RECONVERGENT B1 ;  /* 0x0000000000017941 */ /* 0x000fea0003800200 */
.L_x_1231:
        /* <DEDUP_REMOVED lines=32> */
.L_x_1234:
[----:B------:R-:W-:Y:S05]  /*3630*/  BSYNC.RECONVERGENT B1 ;  /* 0x0000000000017941 */ /* 0x000fea0003800200 */
.L_x_1233:
        /* <DEDUP_REMOVED lines=30> */
.L_x_1166:
[----:B------:R-:W1:Y:S01]  /*3820*/  S2R R0, SR_TID.X ;  /* 0x0000000000007919 */ /* 0x000e620000002100 */
[----:B------:R-:W1:Y:S01]  /*3830*/  LDC.64 R18, c[0x0][0x380] ;  /* 0x0000e000ff127b82 */ /* 0x000e620000000a00 */
[----:B------:R-:W2:Y:S01]  /*3840*/  LDCU.64 UR6, c[0x0][0x388] ;  /* 0x00007100ff0677ac */ /* 0x000ea20008000a00 */
[----:B-1----:R-:W-:-:S05]  /*3850*/  IMAD.WIDE.U32 R18, R0, 0x8, R18 ;  /* 0x0000000800127825 */ /* 0x002fca00078e0012 */
[----:B0-----:R-:W3:Y:S04]  /*3860*/  LDG.E.64 R2, desc[UR8][R18.64] ;  /* 0x0000000812027981 */ /* 0x001ee8000c1e1b00 */
[----:B------:R-:W3:Y:S04]  /*3870*/  LDG.E.64 R4, desc[UR8][R18.64+0x800] ;  /* 0x0008000812047981 */ /* 0x000ee8000c1e1b00 */
[----:B------:R-:W4:Y:S04]  /*3880*/  LDG.E.64 R8, desc[UR8][R18.64+0x1000] ;  /* 0x0010000812087981 */ /* 0x000f28000c1e1b00 */
[----:B------:R-:W2:Y:S04]  /*3890*/  LDG.E.64 R10, desc[UR8][R18.64+0x1800] ;  /* 0x00180008120a7981 */ /* 0x000ea8000c1e1b00 */
[----:B------:R0:W5:Y:S01]  /*38a0*/  LDG.E.64 R6, desc[UR8][R18.64+0x2000] ;  /* 0x0020000812067981 */ /* 0x000162000c1e1b00 */
[----:B------:R-:W-:Y:S01]  /*38b0*/  BSSY.RECONVERGENT B1, `(.L_x_1235) ;  /* 0x0000016000017945 */ /* 0x000fe20003800200 */
[----:B---3--:R-:W-:-:S06]  /*38c0*/  DSETP.GEU.AND P0, PT, R4, R2, PT ;  /* 0x000000020400722a */ /* 0x008fcc0003f0e000 */
[----:B------:R-:W-:Y:S02]  /*38d0*/  FSEL R2, R4, R2, !P0 ;  /* 0x0000000204027208 */ /* 0x000fe40004000000 */
[----:B------:R-:W-:-:S06]  /*38e0*/  FSEL R3, R5, R3, !P0 ;  /* 0x0000000305037208 */ /* 0x000fcc0004000000 */
[----:B----4-:R-:W-:-:S06]  /*38f0*/  DSETP.GEU.AND P1, PT, R8, R2, PT ;  /* 0x000000020800722a */ /* 0x010fcc0003f2e000 */
[----:B------:R-:W-:Y:S01]  /*3900*/  FSEL R4, R8, R2, !P1 ;  /* 0x0000000208047208 */ /* 0x000fe20004800000 */
[C---:B------:R-:W-:Y:S01]  /*3910*/  VIADD R8, R0.reuse, 0x200 ;  /* 0x0000020000087836 */ /* 0x040fe20000000000 */
[----:B------:R-:W-:Y:S01]  /*3920*/  FSEL R5, R9, R3, !P1 ;  /* 0x0000000309057208 */ /* 0x000fe20004800000 */
[----:B------:R-:W-:Y:S02]  /*3930*/  VIADD R3, R0, 0x100 ;  /* 0x0000010000037836 */ /* 0x000fe40000000000 */
[----:B------:R-:W-:-:S03]  /*3940*/  IMAD.MOV.U32 R2, RZ, RZ, R4 ;  /* 0x000000ffff027224 */ /* 0x000fc600078e0004 */
[----:B--2---:R-:W-:Y:S01]  /*3950*/  DSETP.GEU.AND P2, PT, R4, R10, PT ;  /* 0x0000000a0400722a */ /* 0x004fe20003f4e000 */
        /* <DEDUP_REMOVED lines=11> */
.L_x_1236:
[----:B------:R-:W-:Y:S05]  /*3a10*/  BSYNC.RECONVERGENT B1 ;  /* 0x0000000000017941 */ /* 0x000fea0003800200 */
.L_x_1235:
[----:B-----5:R-:W-:Y:S01]  /*3a20*/  DSETP.GEU.AND P0, PT, R2, R6, PT ;  /* 0x000000060200722a */ /* 0x020fe20003f0e000 */
[----:B------:R-:W-:Y:S01]  /*3a30*/  IMAD.MOV.U32 R14, RZ, RZ, RZ ;  /* 0x000000ffff0e7224 */ /* 0x000fe200078e00ff */
[----:B------:R-:W-:Y:S01]  /*3a40*/  LOP3.LUT R8, R0, 0x400, RZ, 0xfc, !PT ;  /* 0x0000040000087812 */ /* 0x000fe200078efcff */
[----:B------:R-:W-:Y:S01]  /*3a50*/  BSSY.RECONVERGENT B1, `(.L_x_1237) ;  /* 0x0000015000017945 */ /* 0x000fe20003800200 */
[----:B------:R-:W-:Y:S02]  /*3a60*/  IADD3 R13, P2, PT, R9, UR6, RZ ;  /* 0x00000006090d7c10 */ /* 0x000fe4000ff5e0ff */
[----:B------:R-:W-:Y:S02]  /*3a70*/  IADD3 R10, P1, PT, R8, UR6, RZ ;  /* 0x00000006080a7c10 */ /* 0x000fe4000ff3e0ff */
[----:B------:R-:W-:Y:S01]  /*3a80*/  IADD3.X R12, PT, PT, R14, UR7, RZ, P2, !PT ;  /* 0x000000070e0c7c10 */ /* 0x000fe200097fe4ff */
[----:B------:R-:W-:Y:S02]  /*3a90*/  IMAD.MOV.U32 R4, RZ, RZ, R13 ;  /* 0x000000ffff047224 */ /* 0x000fe400078e000d */
[----:B------:R-:W-:-:S02]  /*3aa0*/  IMAD.X R11, RZ, RZ, UR7, P1 ;  /* 0x00000007ff0b7e24 */ /* 0x000fc400088e06ff */
[----:B------:R-:W-:Y:S01]  /*3ab0*/  IMAD.MOV.U32 R5, RZ, RZ, R12 ;  /* 0x000000ffff057224 */ /* 0x000fe200078e000c */
[----:B------:R-:W-:Y:S06]  /*3ac0*/  @!P0 BRA `(.L_x_1238) ;  /* 0x0000000000348947 */ /* 0x000fec0003800000 */
[----:B------:R-:W-:Y:S01]  /*3ad0*/  DSETP.GEU.AND P1, PT, R6, R2, PT ;  /* 0x000000020600722a */ /* 0x000fe20003f2e000 */
[----:B------:R-:W-:Y:S02]  /*3ae0*/  IMAD.MOV.U32 R4, RZ, RZ, R10 ;  /* 0x000000ffff047224 */ /* 0x000fe400078e000a */
[----:B------:R-:W-:-:S11]  /*3af0*/  IMAD.MOV.U32 R5, RZ, RZ, R11 ;  /* 0x000000ffff057224 */ /* 0x000fd600078e000b */
[----:B------:R-:W-:-:S04]  /*3b00*/  @P1 ISETP.GE.U32.AND P0, PT, R9, R8, PT ;  /* 0x000000080900120c */ /* 0x000fc80003f06070 */
[----:B------:R-:W-:-:S04]  /*3b10*/  @P1 ISETP.GE.AND.EX P0, PT, R14, RZ, PT, P0 ;  /* 0x000000ff0e00120c */ /* 0x000fc80003f06300 */
[----:B------:R-:W-:Y:S01]  /*3b20*/  @P1 FSEL R8, R2, R6, !P0 ;  /* 0x0000000602081208 */ /* 0x000fe20004000000 */
[----:B------:R-:W-:Y:S01]  /*3b30*/  IMAD.MOV.U32 R2, RZ, RZ, R6 ;  /* 0x000000ffff027224 */ /* 0x000fe200078e0006 */
[----:B------:R-:W-:Y:S01]  /*3b40*/  @P1 FSEL R9, R3, R7, !P0 ;  /* 0x0000000703091208 */ /* 0x000fe20004000000 */
[----:B------:R-:W-:Y:S01]  /*3b50*/  IMAD.MOV.U32 R3, RZ, RZ, R7 ;  /* 0x000000ffff037224 */ /* 0x000fe200078e0007 */
[----:B------:R-:W-:Y:S01]  /*3b60*/  @P1 SEL R4, R13, R10, !P0 ;  /* 0x0000000a0d041207 */ /* 0x000fe20004000000 */
[----:B------:R-:W-:Y:S01]  /*3b70*/  @P1 IMAD.MOV.U32 R2, RZ, RZ, R8 ;  /* 0x000000ffff021224 */ /* 0x000fe200078e0008 */
[----:B------:R-:W-:Y:S01]  /*3b80*/  @P1 SEL R5, R12, R11, !P0 ;  /* 0x0000000b0c051207 */ /* 0x000fe20004000000 */
[----:B------:R-:W-:-:S07]  /*3b90*/  @P1 IMAD.MOV.U32 R3, RZ, RZ, R9 ;  /* 0x000000ffff031224 */ /* 0x000fce00078e0009 */
.L_x_1238:
[----:B------:R-:W-:Y:S05]  /*3ba0*/  BSYNC.RECONVERGENT B1 ;  /* 0x0000000000017941 */ /* 0x000fea0003800200 */
.L_x_1237:
[----:B------:R-:W-:Y:S01]  /*3bb0*/  UISETP.GE.U32.AND UP0, UPT, UR4, 0xa00, UPT ;  /* 0x00000a000400788c */ /* 0x000fe2000bf06070 */
[----:B------:R-:W-:Y:S02]  /*3bc0*/  IMAD.MOV.U32 R7, RZ, RZ, 0x500 ;  /* 0x00000500ff077424 */ /* 0x000fe400078e00ff */
[----:B------:R-:W-:Y:S01]  /*3bd0*/  IMAD.MOV.U32 R6, RZ, RZ, RZ ;  /* 0x000000ffff067224 */ /* 0x000fe200078e00ff */
[----:B------:R-:W-:-:S09]  /*3be0*/  UISETP.GE.U32.AND.EX UP0, UPT, UR5, URZ, UPT, UP0 ;  /* 0x000000ff0500728c */ /* 0x000fd2000bf06100 */
[----:B------:R-:W-:Y:S05]  /*3bf0*/  BRA.U !UP0, `(.L_x_1239) ;  /* 0x0000000908107547 */ /* 0x000fea000b800000 */
[----:B------:R-:W-:Y:S01]  /*3c00*/  IMAD.MOV.U32 R7, RZ, RZ, 0x500 ;  /* 0x00000500ff077424 */ /* 0x000fe200078e00ff */
[----:B------:R-:W0:Y:S01]  /*3c10*/  LDCU.64 UR6, c[0x0][0x388] ;  /* 0x00007100ff0677ac */ /* 0x000e220008000a00 */
[----:B------:R-:W-:Y:S01]  /*3c20*/  IMAD.MOV.U32 R6, RZ, RZ, RZ ;  /* 0x000000ffff067224 */ /* 0x000fe200078e00ff */
[----:B------:R-:W1:Y:S06]  /*3c30*/  LDCU.64 UR4, c[0x0][0x398] ;  /* 0x00007300ff0477ac */ /* 0x000e6c0008000a00 */
.L_x_1250:
[----:B------:R-:W-:-:S04]  /*3c40*/  LEA R26, P0, R7, R18, 0x3 ;  /* 0x00000012071a7211 */ /* 0x000fc800078018ff */
[----:B------:R-:W-:-:S05]  /*3c50*/  LEA.HI.X R27, R7, R19, R6, 0x3, P0 ;  /* 0x00000013071b7211 */ /* 0x000fca00000f1c06 */
[----:B------:R-:W2:Y:S04]  /*3c60*/  LDG.E.64 R16, desc[UR8][R26.64] ;  /* 0x000000081a107981 */ /* 0x000ea8000c1e1b00 */
[----:B------:R3:W5:Y:S04]  /*3c70*/  LDG.E.64 R14, desc[UR8][R26.64+0x800] ;  /* 0x000800081a0e7981 */ /* 0x000768000c1e1b00 */
[----:B------:R3:W5:Y:S04]  /*3c80*/  LDG.E.64 R12, desc[UR8][R26.64+0x1000] ;  /* 0x001000081a0c7981 */ /* 0x000768000c1e1b00 */
[----:B------:R3:W5:Y:S04]  /*3c90*/  LDG.E.64 R10, desc[UR8][R26.64+0x1800] ;  /* 0x001800081a0a7981 */ /* 0x000768000c1e1b00 */
[----:B------:R3:W5:Y:S01]  /*3ca0*/  LDG.E.64 R8, desc[UR8][R26.64+0x2000] ;  /* 0x002000081a087981 */ /* 0x000762000c1e1b00 */
[----:B0-----:R-:W-:Y:S01]  /*3cb0*/  IADD3 R23, P1, P2, R7, UR6, R0 ;  /* 0x0000000607177c10 */ /* 0x001fe2000fa3e000 */
[----:B------:R-:W-:Y:S01]  /*3cc0*/  BSSY.RECONVERGENT B1, `(.L_x_1240) ;  /* 0x0000016000017945 */ /* 0x000fe20003800200 */
[----:B------:R-:W-:-:S02]  /*3cd0*/  IMAD.MOV.U32 R25, RZ, RZ, R4 ;  /* 0x000000ffff197224 */ /* 0x000fc400078e0004 */
[----:B------:R-:W-:Y:S01]  /*3ce0*/  IMAD.MOV.U32 R24, RZ, RZ, R5 ;  /* 0x000000ffff187224 */ /* 0x000fe200078e0005 */
[----:B------:R-:W-:Y:S01]  /*3cf0*/  IADD3.X R22, PT, PT, R6, UR7, RZ, P1, P2 ;  /* 0x0000000706167c10 */ /* 0x000fe20008fe44ff */
[----:B------:R-:W-:Y:S02]  /*3d00*/  IMAD.MOV.U32 R20, RZ, RZ, R2 ;  /* 0x000000ffff147224 */ /* 0x000fe400078e0002 */
[----:B------:R-:W-:Y:S01]  /*3d10*/  IMAD.MOV.U32 R21, RZ, RZ, R3 ;  /* 0x000000ffff157224 */ /* 0x000fe200078e0003 */
[----:B--2---:R-:W-:-:S14]  /*3d20*/  DSETP.GEU.AND P0, PT, R2, R16, PT ;  /* 0x000000100200722a */ /* 0x004fdc0003f0e000 */
[----:B---3--:R-:W-:Y:S05]  /*3d30*/  @!P0 BRA `(.L_x_1241) ;  /* 0x0000000000388947 */ /* 0x008fea0003800000 */
        /* <DEDUP_REMOVED lines=14> */
.L_x_1241:
[----:B-1----:R-:W-:Y:S05]  /*3e20*/  BSYNC.RECONVERGENT B1 ;  /* 0x0000000000017941 */ /* 0x002fea0003800200 */
.L_x_1240:
[----:B-----5:R-:W-:Y:S01]  /*3e30*/  DSETP.GEU.AND P0, PT, R20, R14, PT ;  /* 0x0000000e1400722a */ /* 0x020fe20003f0e000 */
[----:B------:R-:W-:Y:S01]  /*3e40*/  BSSY.RECONVERGENT B1, `(.L_x_1242) ;  /* 0x0000014000017945 */ /* 0x000fe20003800200 */
[----:B------:R-:W-:Y:S02]  /*3e50*/  IMAD.MOV.U32 R17, RZ, RZ, R25 ;  /* 0x000000ffff117224 */ /* 0x000fe400078e0019 */
[----:B------:R-:W-:Y:S02]  /*3e60*/  IMAD.MOV.U32 R16, RZ, RZ, R24 ;  /* 0x000000ffff107224 */ /* 0x000fe400078e0018 */
[----:B------:R-:W-:Y:S02]  /*3e70*/  IMAD.MOV.U32 R2, RZ, RZ, R20 ;  /* 0x000000ffff027224 */ /* 0x000fe400078e0014 */
[----:B------:R-:W-:-:S06]  /*3e80*/  IMAD.MOV.U32 R3, RZ, RZ, R21 ;  /* 0x000000ffff037224 */ /* 0x000fcc00078e0015 */
[----:B------:R-:W-:Y:S05]  /*3e90*/  @!P0 BRA `(.L_x_1243) ;  /* 0x0000000000388947 */ /* 0x000fea0003800000 */
[----:B------:R-:W-:Y:S01]  /*3ea0*/  DSETP.GEU.AND P0, PT, R14, R20, PT ;  /* 0x000000140e00722a */ /* 0x000fe20003f0e000 */
[----:B------:R-:W-:Y:S01]  /*3eb0*/  IADD3 R17, P1, PT, R23, 0x100, RZ ;  /* 0x0000010017117810 */ /* 0x000fe20007f3e0ff */
[----:B------:R-:W-:Y:S02]  /*3ec0*/  IMAD.MOV.U32 R2, RZ, RZ, R14 ;  /* 0x000000ffff027224 */ /* 0x000fe400078e000e */
[----:B------:R-:W-:Y:S02]  /*3ed0*/  IMAD.MOV.U32 R3, RZ, RZ, R15 ;  /* 0x000000ffff037224 */ /* 0x000fe400078e000f */
[----:B------:R-:W-:-:S08]  /*3ee0*/  IMAD.X R16, RZ, RZ, R22, P1 ;  /* 0x000000ffff107224 */ /* 0x000fd000008e0616 */
        /* <DEDUP_REMOVED lines=9> */
.L_x_1243:
[----:B------:R-:W-:Y:S05]  /*3f80*/  BSYNC.RECONVERGENT B1 ;  /* 0x0000000000017941 */ /* 0x000fea0003800200 */
.L_x_1242:
        /* <DEDUP_REMOVED lines=11> */
[----:B------:R-:W-:Y:S02]  /*4040*/  IMAD.X R15, RZ, RZ, R22, P1 ;  /* 0x000000ffff0f7224 */ /* 0x000fe400008e0616 */
[----:B------:R-:W-:Y:S02]  /*4050*/  IMAD.MOV.U32 R20, RZ, RZ, R14 ;  /* 0x000000ffff147224 */ /* 0x000fe400078e000e */
[----:B------:R-:W-:-:S04]  /*4060*/  IMAD.MOV.U32 R21, RZ, RZ, R15 ;  /* 0x000000ffff157224 */ /* 0x000fc800078e000f */
        /* <DEDUP_REMOVED lines=9> */
.L_x_1245:
[----:B------:R-:W-:Y:S05]  /*4100*/  BSYNC.RECONVERGENT B1 ;  /* 0x0000000000017941 */ /* 0x000fea0003800200 */
.L_x_1244:
        /* <DEDUP_REMOVED lines=21> */
.L_x_1247:
[----:B------:R-:W-:Y:S05]  /*4260*/  BSYNC.RECONVERGENT B1 ;  /* 0x0000000000017941 */ /* 0x000fea0003800200 */
.L_x_1246:
        /* <DEDUP_REMOVED lines=21> */
.L_x_1249:
[----:B------:R-:W-:Y:S05]  /*43c0*/  BSYNC.RECONVERGENT B1 ;  /* 0x0000000000017941 */ /* 0x000fea0003800200 */
.L_x_1248:
[----:B------:R-:W-:-:S04]  /*43d0*/  IADD3 R8, P1, PT, R7, 0xa00, RZ ;  /* 0x00000a0007087810 */ /* 0x000fc80007f3e0ff */
[----:B------:R-:W-:Y:S01]  /*43e0*/  ISETP.GT.U32.AND P0, PT, R8, UR4, PT ;  /* 0x0000000408007c0c */ /* 0x000fe2000bf04070 */
[----:B------:R-:W-:Y:S01]  /*43f0*/  IMAD.X R8, RZ, RZ, R6, P1 ;  /* 0x000000ffff087224 */ /* 0x000fe200008e0606 */
[----:B------:R-:W-:-:S04]  /*4400*/  IADD3 R7, P1, PT, R7, 0x500, RZ ;  /* 0x0000050007077810 */ /* 0x000fc80007f3e0ff */
[----:B------:R-:W-:Y:S01]  /*4410*/  ISETP.GT.AND.EX P0, PT, R8, UR5, PT, P0 ;  /* 0x0000000508007c0c */ /* 0x000fe2000bf04300 */
[----:B------:R-:W-:-:S12]  /*4420*/  IMAD.X R6, RZ, RZ, R6, P1 ;  /* 0x000000ffff067224 */ /* 0x000fd800008e0606 */
[----:B------:R-:W-:Y:S05]  /*4430*/  @!P0 BRA `(.L_x_1250) ;  /* 0xfffffff800008947 */ /* 0x000fea000383ffff */
.L_x_1239:
        /* <DEDUP_REMOVED lines=25> */
.L_x_1257:
        /* <DEDUP_REMOVED lines=27> */
.L_x_1256:
[----:B------:R-:W-:Y:S05]  /*4780*/  BSYNC.RECONVERGENT B3 ;  /* 0x0000000000037941 */ /* 0x000fea0003800200 */
.L_x_1255:
[----:B------:R-:W-:Y:S01]  /*4790*/  IADD3 R19, P0, PT, R19, 0x100, RZ ;  /* 0x0000010013137810 */ /* 0x000fe20007f1e0ff */
[----:B------:R-:W-:Y:S02]  /*47a0*/  VIADD R10, R10, 0x100 ;  /* 0x000001000a0a7836 */ /* 0x000fe40000000000 */
[----:B------:R-:W-:Y:S02]  /*47b0*/  IMAD.X R18, RZ, RZ, R18, P3 ;  /* 0x000000ffff127224 */ /* 0x000fe400018e0612 */
[----:B------:R-:W-:Y:S01]  /*47c0*/  IMAD.X R23, RZ, RZ, R23, P0 ;  /* 0x000000ffff177224 */ /* 0x000fe200000e0617 */
[----:B------:R-:W-:Y:S07]  /*47d0*/  @P2 BRA `(.L_x_1257) ;  /* 0xfffffffc007c2947 */ /* 0x000fee000383ffff */
.L_x_1254:
[----:B------:R-:W-:Y:S05]  /*47e0*/  BSYNC.RECONVERGENT B2 ;  /* 0x0000000000027941 */ /* 0x000fea0003800200 */
.L_x_1253:
[----:B------:R-:W-:-:S13]  /*47f0*/  ISETP.GE.U32.AND P0, PT, R11, 0x300, PT ;  /* 0x000003000b00780c */ /* 0x000fda0003f06070 */
[----:B------:R-:W-:Y:S05]  /*4800*/  @!P0 BRA `(.L_x_1252) ;  /* 0x0000000400c88947 */ /* 0x000fea0003800000 */
[----:B------:R-:W0:Y:S01]  /*4810*/  LDC.64 R14, c[0x0][0x380] ;  /* 0x0000e000ff0e7b82 */ /* 0x000e220000000a00 */
[----:B------:R-:W-:-:S07]  /*4820*/  VIADD R20, R10, 0x200 ;  /* 0x000002000a147836 */ /* 0x000fce0000000000 */
[----:B------:R-:W1:Y:S02]  /*4830*/  LDC.64 R12, c[0x0][0x388] ;  /* 0x0000e200ff0c7b82 */ /* 0x000e640000000a00 */
.L_x_1266:
        /* <DEDUP_REMOVED lines=8> */
[----:B------:R-:W-:Y:S01]  /*48c0*/  BSSY.RECONVERGENT B2, `(.L_x_1258) ;  /* 0x0000016000027945 */ /* 0x000fe20003800200 */
[----:B------:R-:W-:Y:S02]  /*48d0*/  IMAD.MOV.U32 R23, RZ, RZ, R4 ;  /* 0x000000ffff177224 */ /* 0x000fe400078e0004 */
[----:B------:R-:W-:Y:S02]  /*48e0*/  IMAD.MOV.U32 R22, RZ, RZ, R5 ;  /* 0x000000ffff167224 */ /* 0x000fe400078e0005 */
[----:B------:R-:W-:-:S02]  /*48f0*/  IMAD.X R24, R8, 0x1, R13, P1 ;  /* 0x0000000108187824 */ /* 0x000fc400008e060d */
        /* <DEDUP_REMOVED lines=18> */
.L_x_1259:
[----:B------:R-:W-:Y:S05]  /*4a20*/  BSYNC.RECONVERGENT B2 ;  /* 0x0000000000027941 */ /* 0x000fea0003800200 */
.L_x_1258:
[----:B------:R0:W5:Y:S04]  /*4a30*/  LDG.E.64 R2, desc[UR8][R16.64+0x1000] ;  /* 0x0010000810027981 */ /* 0x000168000c1e1b00 */
[----:B------:R0:W5:Y:S02]  /*4a40*/  LDG.E.64 R18, desc[UR8][R16.64+0x1800] ;  /* 0x0018000810127981 */ /* 0x000164000c1e1b00 */
[----:B-----5:R-:W-:Y:S01]  /*4a50*/  DSETP.GEU.AND P0, PT, R8, R10, PT ;  /* 0x0000000a0800722a */ /* 0x020fe20003f0e000 */
[----:B------:R-:W-:Y:S01]  /*4a60*/  VIADD R4, R20, 0xffffff00 ;  /* 0xffffff0014047836 */ /* 0x000fe20000000000 */
[----:B------:R-:W-:Y:S01]  /*4a70*/  BSSY.RECONVERGENT B2, `(.L_x_1260) ;  /* 0x0000016000027945 */ /* 0x000fe20003800200 */
[----:B------:R-:W-:Y:S02]  /*4a80*/  IMAD.MOV.U32 R24, RZ, RZ, R23 ;  /* 0x000000ffff187224 */ /* 0x000fe400078e0017 */
[----:B------:R-:W-:Y:S01]  /*4a90*/  IMAD.MOV.U32 R25, RZ, RZ, R22 ;  /* 0x000000ffff197224 */ /* 0x000fe200078e0016 */
[----:B------:R-:W-:Y:S01]  /*4aa0*/  IADD3 R26, P1, P2, R7, R12, R4 ;  /* 0x0000000c071a7210 */ /* 0x000fe20007a3e004 */
[----:B------:R-:W-:-:S02]  /*4ab0*/  IMAD.MOV.U32 R4, RZ, RZ, R8 ;  /* 0x000000ffff047224 */ /* 0x000fc400078e0008 */
[----:B------:R-:W-:Y:S01]  /*4ac0*/  IMAD.MOV.U32 R5, RZ, RZ, R9 ;  /* 0x000000ffff057224 */ /* 0x000fe200078e0009 */
[----:B------:R-:W-:-:S04]  /*4ad0*/  IADD3.X R27, PT, PT, R6, R13, RZ, P1, P2 ;  /* 0x0000000d061b7210 */ /* 0x000fc80000fe44ff */
        /* <DEDUP_REMOVED lines=15> */
.L_x_1261:
[----:B------:R-:W-:Y:S05]  /*4bd0*/  BSYNC.RECONVERGENT B2 ;  /* 0x0000000000027941 */ /* 0x000fea0003800200 */
.L_x_1260:
[----:B------:R-:W-:Y:S01]  /*4be0*/  DSETP.GEU.AND P0, PT, R4, R2, PT ;  /* 0x000000020400722a */ /* 0x000fe20003f0e000 */
[----:B------:R-:W-:Y:S01]  /*4bf0*/  VIADD R10, R20, 0x100 ;  /* 0x00000100140a7836 */ /* 0x000fe20000000000 */
[CC--:B------:R-:W-:Y:S01]  /*4c00*/  IADD3 R17, P1, P4, R7.reuse, R12.reuse, R20 ;  /* 0x0000000c07117210 */ /* 0x0c0fe20007c3e014 */
[----:B------:R-:W-:Y:S01]  /*4c10*/  BSSY.RECONVERGENT B2, `(.L_x_1262) ;  /* 0x0000016000027945 */ /* 0x000fe20003800200 */
[----:B------:R-:W-:Y:S02]  /*4c20*/  IMAD.MOV.U32 R11, RZ, RZ, R24 ;  /* 0x000000ffff0b7224 */ /* 0x000fe400078e0018 */
[----:B------:R-:W-:Y:S01]  /*4c30*/  IADD3 R10, P2, P3, R7, R12, R10 ;  /* 0x0000000c070a7210 */ /* 0x000fe20007b5e00a */
[----:B------:R-:W-:Y:S01]  /*4c40*/  IMAD.MOV.U32 R16, RZ, RZ, R25 ;  /* 0x000000ffff107224 */ /* 0x000fe200078e0019 */
[----:B------:R-:W-:Y:S01]  /*4c50*/  IADD3.X R22, PT, PT, R6, R13, RZ, P1, P4 ;  /* 0x0000000d06167210 */ /* 0x000fe20000fe84ff */
        /* <DEDUP_REMOVED lines=17> */
.L_x_1263:
[----:B------:R-:W-:Y:S05]  /*4d70*/  BSYNC.RECONVERGENT B2 ;  /* 0x0000000000027941 */ /* 0x000fea0003800200 */
.L_x_1262:
        /* <DEDUP_REMOVED lines=22> */
.L_x_1265:
[----:B------:R-:W-:Y:S05]  /*4ee0*/  BSYNC.RECONVERGENT B2 ;  /* 0x0000000000027941 */ /* 0x000fea0003800200 */
.L_x_1264:
[C---:B------:R-:W-:Y:S02]  /*4ef0*/  VIADD R8, R20.reuse, 0x200 ;  /* 0x0000020014087836 */ /* 0x040fe40000000000 */
[----:B------:R-:W-:-:S03]  /*4f00*/  VIADD R20, R20, 0x400 ;  /* 0x0000040014147836 */ /* 0x000fc60000000000 */
[----:B------:R-:W-:-:S13]  /*4f10*/  ISETP.GE.AND P0, PT, R8, R21, PT ;  /* 0x000000150800720c */ /* 0x000fda0003f06270 */
[----:B------:R-:W-:Y:S05]  /*4f20*/  @!P0 BRA `(.L_x_1266) ;  /* 0xfffffff800448947 */ /* 0x000fea000383ffff */
.L_x_1252:
[----:B------:R-:W-:Y:S05]  /*4f30*/  BSYNC.RECONVERGENT B1 ;  /* 0x0000000000017941 */ /* 0x000fea0003800200 */
.L_x_1251:
        /* <DEDUP_REMOVED lines=27> */
.L_x_1268:
[----:B------:R-:W-:Y:S05]  /*50f0*/  BSYNC.RECONVERGENT B1 ;  /* 0x0000000000017941 */ /* 0x000fea0003800200 */
.L_x_1267:
        /* <DEDUP_REMOVED lines=26> */
.L_x_1270:
[----:B------:R-:W-:Y:S05]  /*52a0*/  BSYNC.RECONVERGENT B1 ;  /* 0x0000000000017941 */ /* 0x000fea0003800200 */
.L_x_1269:
        /* <DEDUP_REMOVED lines=26> */
.L_x_1272:
[----:B------:R-:W-:Y:S05]  /*5450*/  BSYNC.RECONVERGENT B1 ;  /* 0x0000000000017941 */ /* 0x000fea0003800200 */
.L_x_1271:
        /* <DEDUP_REMOVED lines=26> */
.L_x_1274:
[----:B------:R-:W-:Y:S05]  /*5600*/  BSYNC.RECONVERGENT B1 ;  /* 0x0000000000017941 */ /* 0x000fea0003800200 */
.L_x_1273:
        /* <DEDUP_REMOVED lines=27> */
.L_x_1276:
[----:B------:R-:W-:Y:S05]  /*57c0*/  BSYNC.RECONVERGENT B1 ;  /* 0x0000000000017941 */ /* 0x000fea0003800200 */
.L_x_1275:
        /* <DEDUP_REMOVED lines=10> */
.L_x_1278:
[----:B------:R-:W-:Y:S05]  /*5870*/  BSYNC.RECONVERGENT B1 ;  /* 0x0000000000017941 */ /* 0x000fea0003800200 */
.L_x_1277:
        /* <DEDUP_REMOVED lines=31> */
.L_x_1280:
[----:B------:R-:W-:Y:S05]  /*5a70*/  BSYNC.RECONVERGENT B1 ;  /* 0x0000000000017941 */ /* 0x000fea0003800200 */
.L_x_1279:
        /* <DEDUP_REMOVED lines=22> */
.L_x_1282:
[----:B------:R-:W-:Y:S05]  /*5be0*/  BSYNC.RECONVERGENT B1 ;  /* 0x0000000000017941 */ /* 0x000fea0003800200 */
.L_x_1281:
        /* <DEDUP_REMOVED lines=22> */
.L_x_1284:
[----:B------:R-:W-:Y:S05]  /*5d50*/  BSYNC.RECONVERGENT B1 ;  /* 0x0000000000017941 */ /* 0x000fea0003800200 */
.L_x_1283:
        /* <DEDUP_REMOVED lines=22> */
.L_x_1286:
[----:B------:R-:W-:Y:S05]  /*5ec0*/  BSYNC.RECONVERGENT B1 ;  /* 0x0000000000017941 */ /* 0x000fea0003800200 */
.L_x_1285:
        /* <DEDUP_REMOVED lines=21> */
.L_x_1288:
[----:B------:R-:W-:Y:S05]  /*6020*/  BSYNC.RECONVERGENT B1 ;  /* 0x0000000000017941 */ /* 0x000fea0003800200 */
.L_x_1287:
        /* <DEDUP_REMOVED lines=21> */
.L_x_1290:
[----:B------:R-:W-:Y:S05]  /*6180*/  BSYNC.RECONVERGENT B1 ;  /* 0x0000000000017941 */ /* 0x000fea0003800200 */
.L_x_1289:
[----:B------:R-:W-:Y:S01]  /*6190*/  DSETP.GEU.AND P0, PT, R6, R10, PT ;  /* 0x0000000a0600722a */ /* 0x000fe20003f0e000 */
[----:B------:R-:W-:Y:S02]  /*61a0*/  IMAD.MOV.U32 R16, RZ, RZ, R13 ;  /* 0x000000ffff107224 */ /* 0x000fe400078e000d */
[----:B------:R-:W-:Y:S02]  /*61b0*/  IMAD.MOV.U32 R17, RZ, RZ, R12 ;  /* 0x000000ffff117224 */ /* 0x000fe400078e000c */
[----:B------:R-:W-:Y:S02]  /*61c0*/  IMAD.MOV.U32 R2, RZ, RZ, R6 ;  /* 0x000000ffff027224 */ /* 0x000fe400078e0006 */
[----:B------:R-:W-:-:S07]  /*61d0*/  IMAD.MOV.U32 R3, RZ, RZ, R7 ;  /* 0x000000ffff037224 */ /* 0x000fce00078e0007 */
[----:B------:R-:W-:Y:S05]  /*61e0*/  @!P0 BRA `(.L_x_1198) ;  /* 0x0000000000348947 */ /* 0x000fea0003800000 */
[----:B------:R2:W0:Y:S01]  /*61f0*/  LDS.64 R16, [R0+0x80] ;  /* 0x0000800000107984 */ /* 0x0004220000000a00 */
[----:B------:R-:W-:Y:S01]  /*6200*/  DSETP.GEU.AND P0, PT, R10, R6, PT ;  /* 0x000000060a00722a */ /* 0x000fe20003f0e000 */
[----:B------:R-:W-:Y:S02]  /*6210*/  IMAD.MOV.U32 R2, RZ, RZ, R10 ;  /* 0x000000ffff027224 */ /* 0x000fe400078e000a */
[----:B------:R-:W-:-:S11]  /*6220*/  IMAD.MOV.U32 R3, RZ, RZ, R11 ;  /* 0x000000ffff037224 */ /* 0x000fd600078e000b */
[----:B--2---:R-:W-:Y:S05]  /*6230*/  @!P0 BRA `(.L_x_1198) ;  /* 0x0000000000208947 */ /* 0x004fea0003800000 */
[CC--:B0-----:R-:W-:Y:S02]  /*6240*/  ISETP.GE.U32.AND P0, PT, R13.reuse, R16.reuse, PT ;  /* 0x000000100d00720c */ /* 0x0c1fe40003f06070 */
[----:B------:R-:W-:Y:S02]  /*6250*/  ISETP.LT.U32.AND P2, PT, R13, R16, PT ;  /* 0x000000100d00720c */ /* 0x000fe40003f41070 */
[CC--:B------:R-:W-:Y:S02]  /*6260*/  ISETP.GE.AND.EX P0, PT, R12.reuse, R17.reuse, PT, P0 ;  /* 0x000000110c00720c */ /* 0x0c0fe40003f06300 */
[----:B------:R-:W-:Y:S02]  /*6270*/  ISETP.LT.AND.EX P2, PT, R12, R17, PT, P2 ;  /* 0x000000110c00720c */ /* 0x000fe40003f41320 */
[----:B------:R-:W-:Y:S02]  /*6280*/  FSEL R2, R6, R10, !P0 ;  /* 0x0000000a06027208 */ /* 0x000fe40004000000 */
[----:B------:R-:W-:-:S02]  /*6290*/  FSEL R3, R7, R11, !P0 ;  /* 0x0000000b07037208 */ /* 0x000fc40004000000 */
[----:B------:R-:W-:Y:S02]  /*62a0*/  SEL R16, R13, R16, P2 ;  /* 0x000000100d107207 */ /* 0x000fe40001000000 */
[----:B------:R-:W-:-:S07]  /*62b0*/  SEL R17, R12, R17, P2 ;  /* 0x000000110c117207 */ /* 0x000fce0001000000 */
.L_x_1198:
[----:B------:R-:W-:Y:S05]  /*62c0*/  BSYNC.RECONVERGENT B0 ;  /* 0x0000000000007941 */ /* 0x000fea0003800200 */
.L_x_1165:
[----:B------:R-:W-:Y:S05]  /*62d0*/  @P1 EXIT ;  /* 0x000000000000194d */ /* 0x000fea0003800000 */
[----:B01----:R-:W0:Y:S02]  /*62e0*/  LDC.64 R4, c[0x0][0x390] ;  /* 0x0000e400ff047b82 */ /* 0x003e240000000a00 */
[----:B0-----:R-:W-:Y:S04]  /*62f0*/  STG.E.64 desc[UR8][R4.64], R2 ;  /* 0x0000000204007986 */ /* 0x001fe8000c101b08 */
[----:B---34-:R-:W-:Y:S01]  /*6300*/  STG.E.64 desc[UR8][R4.64+0x8], R16 ;  /* 0x0000081004007986 */ /* 0x018fe2000c101b08 */
[----:B------:R-:W-:Y:S05]  /*6310*/  EXIT ;  /* 0x000000000000794d */ /* 0x000fea0003800000 */
.L_x_1291:
        /* <DEDUP_REMOVED lines=14> */
.L_x_1708:


//--------------------- .text._ZN6thrust24THRUST_300001_SM_1000_NS8cuda_cub4core6detail13_kernel_agentINS1_8__reduce11ReduceAgentIPN4cuda3std3__45tupleIJdlEEESC_SB_iNS1_9__extrema9arg_min_fIdlNS9_4lessIdEEEEEEJSC_SC_iSH_EEEvDpT0_ --------------------------
	.section	.text._ZN6thrust24THRUST_300001_SM_1000_NS8cuda_cub4core6detail13_kernel_agentINS1_8__reduce11ReduceAgentIPN4cuda3std3__45tupleIJdlEEESC_SB_iNS1_9__extrema9arg_min_fIdlNS9_4lessIdEEEEEEJSC_SC_iSH_EEEvDpT0_,"ax",@progbits
	.align	128
        .global         _ZN6thrust24THRUST_300001_SM_1000_NS8cuda_cub4core6detail13_kernel_agentINS1_8__reduce11ReduceAgentIPN4cuda3std3__45tupleIJdlEEESC_SB_iNS1_9__extrema9arg_min_fIdlNS9_4lessIdEEEEEEJSC_SC_iSH_EEEvDpT0_
        .type           _ZN6thrust24THRUST_300001_SM_1000_NS8cuda_cub4core6detail13_kernel_agentINS1_8__reduce11ReduceAgentIPN4cuda3std3__45tupleIJdlEEESC_SB_iNS1_9__extrema9arg_min_fIdlNS9_4lessIdEEEEEEJSC_SC_iSH_EEEvDpT0_,@function
        .size           _ZN6thrust24THRUST_300001_SM_1000_NS8cuda_cub4core6detail13_kernel_agentINS1_8__reduce11ReduceAgentIPN4cuda3std3__45tupleIJdlEEESC_SB_iNS1_9__extrema9arg_min_fIdlNS9_4lessIdEEEEEEJSC_SC_iSH_EEEvDpT0_,(.L_x_1709 - _ZN6thrust24THRUST_300001_SM_1000_NS8cuda_cub4core6detail13_kernel_agentINS1_8__reduce11ReduceAgentIPN4cuda3std3__45tupleIJdlEEESC_SB_iNS1_9__extrema9arg_min_fIdlNS9_4lessIdEEEEEEJSC_SC_iSH_EEEvDpT0_)
        .other          _ZN6thrust24THRUST_300001_SM_1000_NS8cuda_cub4core6detail13_kernel_agentINS1_8__reduce11ReduceAgentIPN4cuda3std3__45tupleIJdlEEESC_SB_iNS1_9__extrema9arg_min_fIdlNS9_4lessIdEEEEEEJSC_SC_iSH_EEEvDpT0_,@"STO_CUDA_ENTRY STV_DEFAULT"
_ZN6thrust24THRUST_300001_SM_1000_NS8cuda_cub4core6detail13_kernel_agentINS1_8__reduce11ReduceAgentIPN4cuda3std3__45tupleIJdlEEESC_SB_iNS1_9__extrema9arg_min_fIdlNS9_4lessIdEEEEEEJSC_SC_iSH_EEEvDpT0_:
.text._ZN6thrust24THRUST_300001_SM_1000_NS8cuda_cub4core6detail13_kernel_agentINS1_8__reduce11ReduceAgentIPN4cuda3std3__45tupleIJdlEEESC_SB_iNS1_9__extrema9arg_min_fIdlNS9_4lessIdEEEEEEJSC_SC_iSH_EEEvDpT0_:
        /* <DEDUP_REMOVED lines=21> */
.L_x_1295:
[----:B0-----:R-:W-:Y:S05]  /*0150*/  BSYNC.RECONVERGENT B1 ;  /* 0x0000000000017941 */ /* 0x001fea0003800200 */
.L_x_1294:
        /* <DEDUP_REMOVED lines=15> */
.L_x_1302:
        /* <DEDUP_REMOVED lines=27> */
.L_x_1301:
[----:B------:R-:W-:Y:S05]  /*0400*/  BSYNC.RECONVERGENT B3 ;  /* 0x0000000000037941 */ /* 0x000fea0003800200 */
.L_x_1300:
[----:B------:R-:W-:Y:S02]  /*0410*/  IMAD.X R9, RZ, RZ, R9, P3 ;  /* 0x000000ffff097224 */ /* 0x000fe400018e0609 */
[----:B------:R-:W-:Y:S01]  /*0420*/  VIADD R6, R6, 0x100 ;  /* 0x0000010006067836 */ /* 0x000fe20000000000 */
[----:B------:R-:W-:Y:S06]  /*0430*/  @P2 BRA `(.L_x_1302) ;  /* 0xfffffffc00842947 */ /* 0x000fec000383ffff */
.L_x_1299:
[----:B------:R-:W-:Y:S05]  /*0440*/  BSYNC.RECONVERGENT B2 ;  /* 0x0000000000027941 */ /* 0x000fea0003800200 */
.L_x_1298:
[----:B-1----:R-:W0:Y:S01]  /*0450*/  LDC.64 R8, c[0x0][0x380] ;  /* 0x0000e000ff087b82 */ /* 0x002e220000000a00 */
[----:B------:R-:W-:-:S13]  /*0460*/  ISETP.GE.U32.AND P0, PT, R16, 0x300, PT ;  /* 0x000003001000780c */ /* 0x000fda0003f06070 */
[----:B------:R-:W-:Y:S05]  /*0470*/  @!P0 BRA `(.L_x_1297) ;  /* 0x0000000400888947 */ /* 0x000fea0003800000 */
.L_x_1311:
        /* <DEDUP_REMOVED lines=27> */
.L_x_1304:
[----:B------:R-:W-:Y:S05]  /*0630*/  BSYNC.RECONVERGENT B2 ;  /* 0x0000000000027941 */ /* 0x000fea0003800200 */
.L_x_1303:
        /* <DEDUP_REMOVED lines=22> */
.L_x_1306:
[----:B------:R-:W-:Y:S05]  /*07a0*/  BSYNC.RECONVERGENT B2 ;  /* 0x0000000000027941 */ /* 0x000fea0003800200 */
.L_x_1305:
        /* <DEDUP_REMOVED lines=22> */
.L_x_1308:
[----:B------:R-:W-:Y:S05]  /*0910*/  BSYNC.RECONVERGENT B2 ;  /* 0x0000000000027941 */ /* 0x000fea0003800200 */
.L_x_1307:
        /* <DEDUP_REMOVED lines=20> */
.L_x_1310:
[----:B------:R-:W-:Y:S05]  /*0a60*/  BSYNC.RECONVERGENT B2 ;  /* 0x0000000000027941 */ /* 0x000fea0003800200 */
.L_x_1309:
[----:B------:R-:W-:-:S05]  /*0a70*/  VIADD R6, R6, 0x400 ;  /* 0x0000040006067836 */ /* 0x000fca0000000000 */
[----:B------:R-:W-:-:S13]  /*0a80*/  ISETP.GE.AND P0, PT, R6, UR5, PT ;  /* 0x0000000506007c0c */ /* 0x000fda000bf06270 */
[----:B------:R-:W-:Y:S05]  /*0a90*/  @!P0 BRA `(.L_x_1311) ;  /* 0xfffffff800788947 */ /* 0x000fea000383ffff */
.L_x_1297:
[----:B------:R-:W-:Y:S05]  /*0aa0*/  BSYNC.RECONVERGENT B1 ;  /* 0x0000000000017941 */ /* 0x000fea0003800200 */
.L_x_1296:
        /* <DEDUP_REMOVED lines=30> */
.L_x_1314:
[----:B------:R-:W-:Y:S05]  /*0c90*/  BSYNC.RECONVERGENT B1 ;  /* 0x0000000000017941 */ /* 0x000fea0003800200 */
.L_x_1313:
        /* <DEDUP_REMOVED lines=26> */
.L_x_1316:
[----:B------:R-:W-:Y:S05]  /*0e40*/  BSYNC.RECONVERGENT B1 ;  /* 0x0000000000017941 */ /* 0x000fea0003800200 */
.L_x_1315:
        /* <DEDUP_REMOVED lines=26> */
.L_x_1318:
[----:B------:R-:W-:Y:S05]  /*0ff0*/  BSYNC.RECONVERGENT B1 ;  /* 0x0000000000017941 */ /* 0x000fea0003800200 */
.L_x_1317:
        /* <DEDUP_REMOVED lines=26> */
.L_x_1320:
[----:B------:R-:W-:Y:S05]  /*11a0*/  BSYNC.RECONVERGENT B1 ;  /* 0x0000000000017941 */ /* 0x000fea0003800200 */
.L_x_1319:
        /* <DEDUP_REMOVED lines=27> */
.L_x_1322:
[----:B------:R-:W-:Y:S05]  /*1360*/  BSYNC.RECONVERGENT B1 ;  /* 0x0000000000017941 */ /* 0x000fea0003800200 */
.L_x_1321:
        /* <DEDUP_REMOVED lines=10> */
.L_x_1324:
[----:B------:R-:W-:Y:S05]  /*1410*/  BSYNC.RECONVERGENT B1 ;  /* 0x0000000000017941 */ /* 0x000fea0003800200 */
.L_x_1323:
        /* <DEDUP_REMOVED lines=31> */
.L_x_1327:
[----:B------:R-:W-:Y:S05]  /*1610*/  BSYNC.RECONVERGENT B1 ;  /* 0x0000000000017941 */ /* 0x000fea0003800200 */
.L_x_1326:
        /* <DEDUP_REMOVED lines=24> */
.L_x_1329:
[----:B------:R-:W-:Y:S05]  /*17a0*/  BSYNC.RECONVERGENT B1 ;  /* 0x0000000000017941 */ /* 0x000fea0003800200 */
.L_x_1328:
        /* <DEDUP_REMOVED lines=21> */
.L_x_1331:
[----:B------:R-:W-:Y:S05]  /*1900*/  BSYNC.RECONVERGENT B1 ;  /* 0x0000000000017941 */ /* 0x000fea0003800200 */
.L_x_1330:
        /* <DEDUP_REMOVED lines=21> */
.L_x_1333:
[----:B------:R-:W-:Y:S05]  /*1a60*/  BSYNC.RECONVERGENT B1 ;  /* 0x0000000000017941 */ /* 0x000fea0003800200 */
.L_x_1332:
        /* <DEDUP_REMOVED lines=21> */
.L_x_1335:
[----:B------:R-:W-:Y:S05]  /*1bc0*/  BSYNC.RECONVERGENT B1 ;  /* 0x0000000000017941 */ /* 0x000fea0003800200 */
.L_x_1334:
        /* <DEDUP_REMOVED lines=21> */
.L_x_1337:
[----:B------:R-:W-:Y:S05]  /*1d20*/  BSYNC.RECONVERGENT B1 ;  /* 0x0000000000017941 */ /* 0x000fea0003800200 */
.L_x_1336:
        /* <DEDUP_REMOVED lines=20> */
.L_x_1312:
        /* <DEDUP_REMOVED lines=33> */
.L_x_1339:
[----:B------:R-:W-:Y:S05]  /*2080*/  BSYNC.RECONVERGENT B1 ;  /* 0x0000000000017941 */ /* 0x000fea0003800200 */
.L_x_1338:
        /* <DEDUP_REMOVED lines=27> */
.L_x_1341:
[----:B------:R-:W-:Y:S05]  /*2240*/  BSYNC.RECONVERGENT B1 ;  /* 0x0000000000017941 */ /* 0x000fea0003800200 */
.L_x_1340:
        /* <DEDUP_REMOVED lines=27> */
.L_x_1343:
[----:B------:R-:W-:Y:S05]  /*2400*/  BSYNC.RECONVERGENT B1 ;  /* 0x0000000000017941 */ /* 0x000fea0003800200 */
.L_x_1342:
        /* <DEDUP_REMOVED lines=27> */
.L_x_1345:
[----:B------:R-:W-:Y:S05]  /*25c0*/  BSYNC.RECONVERGENT B1 ;  /* 0x0000000000017941 */ /* 0x000fea0003800200 */
.L_x_1344:
        /* <DEDUP_REMOVED lines=28> */
.L_x_1347:
[----:B------:R-:W-:Y:S05]  /*2790*/  BSYNC.RECONVERGENT B1 ;  /* 0x0000000000017941 */ /* 0x000fea0003800200 */
.L_x_1346:
        /* <DEDUP_REMOVED lines=10> */
.L_x_1349:
[----:B------:R-:W-:Y:S05]  /*2840*/  BSYNC.RECONVERGENT B1 ;  /* 0x0000000000017941 */ /* 0x000fea0003800200 */
.L_x_1348:
        /* <DEDUP_REMOVED lines=35> */
.L_x_1351:
[----:B------:R-:W-:Y:S05]  /*2a80*/  BSYNC.RECONVERGENT B1 ;  /* 0x0000000000017941 */ /* 0x000fea0003800200 */
.L_x_1350:
        /* <DEDUP_REMOVED lines=32> */
.L_x_1353:
[----:B------:R-:W-:Y:S05]  /*2c90*/  BSYNC.RECONVERGENT B1 ;  /* 0x0000000000017941 */ /* 0x000fea0003800200 */
.L_x_1352:
        /* <DEDUP_REMOVED lines=32> */
.L_x_1355:
[----:B------:R-:W-:Y:S05]  /*2ea0*/  BSYNC.RECONVERGENT B1 ;  /* 0x0000000000017941 */ /* 0x000fea0003800200 */
.L_x_1354:
        /* <DEDUP_REMOVED lines=32> */
.L_x_1357:
[----:B------:R-:W-:Y:S05]  /*30b0*/  BSYNC.RECONVERGENT B1 ;  /* 0x0000000000017941 */ /* 0x000fea0003800200 */
.L_x_1356:
        /* <DEDUP_REMOVED lines=32> */
.L_x_1359:
[----:B------:R-:W-:Y:S05]  /*32c0*/  BSYNC.RECONVERGENT B1 ;  /* 0x0000000000017941 */ /* 0x000fea0003800200 */
.L_x_1358:
        /* <DEDUP_REMOVED lines=32> */
.L_x_1361:
[----:B------:R-:W-:Y:S05]  /*34d0*/  BSYNC.RECONVERGENT B1 ;  /* 0x0000000000017941 */ /* 0x000fea0003800200 */
.L_x_1360:
        /* <DEDUP_REMOVED lines=30> */
.L_x_1293:
        /* <DEDUP_REMOVED lines=32> */
.L_x_1363:
[----:B------:R-:W-:Y:S05]  /*38c0*/  BSYNC.RECONVERGENT B1 ;  /* 0x0000000000017941 */ /* 0x000fea0003800200 */
.L_x_1362:
        /* <DEDUP_REMOVED lines=21> */
.L_x_1365:
[----:B------:R-:W-:Y:S05]  /*3a20*/  BSYNC.RECONVERGENT B1 ;  /* 0x0000000000017941 */ /* 0x000fea0003800200 */
.L_x_1364:
        /* <DEDUP_REMOVED lines=21> */
.L_x_1367:
[----:B------:R-:W-:Y:S05]  /*3b80*/  BSYNC.RECONVERGENT B1 ;  /* 0x0000000000017941 */ /* 0x000fea0003800200 */
.L_x_1366:
        /* <DEDUP_REMOVED lines=21> */
.L_x_1369:
[----:B------:R-:W-:Y:S05]  /*3ce0*/  BSYNC.RECONVERGENT B1 ;  /* 0x0000000000017941 */ /* 0x000fea0003800200 */
.L_x_1368:
[----:B------:R-:W-:Y:S01]  /*3cf0*/  UISETP.GE.U32.AND UP0, UPT, UR4, 0xa00, UPT ;  /* 0x00000a000400788c */ /* 0x000fe2000bf06070 */
[----:B------:R-:W-:-:S08]  /*3d00*/  IMAD.MOV.U32 R7, RZ, RZ, 0x500 ;  /* 0x00000500ff077424 */ /* 0x000fd000078e00ff */
[----:B------:R-:W-:Y:S05]  /*3d10*/  BRA.U !UP0, `(.L_x_1370) ;  /* 0x0000000908047547 */ /* 0x000fea000b800000 */
[----:B------:R-:W0:Y:S01]  /*3d20*/  LDC.64 R26, c[0x0][0x380] ;  /* 0x0000e000ff1a7b82 */ /* 0x000e220000000a00 */
[----:B------:R-:W-:Y:S01]  /*3d30*/  IMAD.MOV.U32 R7, RZ, RZ, 0x500 ;  /* 0x00000500ff077424 */ /* 0x000fe200078e00ff */
[----:B------:R-:W1:Y:S06]  /*3d40*/  LDCU UR4, c[0x0][0x390] ;  /* 0x00007200ff0477ac */ /* 0x000e6c0008000800 */
.L_x_1381:
[----:B------:R-:W-:-:S04]  /*3d50*/  IMAD.IADD R31, R0, 0x1, R7 ;  /* 0x00000001001f7824 */ /* 0x000fc800078e0207 */
[----:B0-----:R-:W-:-:S05]  /*3d60*/  IMAD.WIDE.U32 R30, R31, 0x10, R26 ;  /* 0x000000101f1e7825 */ /* 0x001fca00078e001a */
        /* <DEDUP_REMOVED lines=31> */
.L_x_1372:
[----:B-1----:R-:W-:Y:S05]  /*3f60*/  BSYNC.RECONVERGENT B1 ;  /* 0x0000000000017941 */ /* 0x002fea0003800200 */
.L_x_1371:
        /* <DEDUP_REMOVED lines=21> */
.L_x_1374:
[----:B------:R-:W-:Y:S05]  /*40c0*/  BSYNC.RECONVERGENT B1 ;  /* 0x0000000000017941 */ /* 0x000fea0003800200 */
.L_x_1373:
        /* <DEDUP_REMOVED lines=21> */
.L_x_1376:
[----:B------:R-:W-:Y:S05]  /*4220*/  BSYNC.RECONVERGENT B1 ;  /* 0x0000000000017941 */ /* 0x000fea0003800200 */
.L_x_1375:
        /* <DEDUP_REMOVED lines=21> */
.L_x_1378:
[----:B------:R-:W-:Y:S05]  /*4380*/  BSYNC.RECONVERGENT B1 ;  /* 0x0000000000017941 */ /* 0x000fea0003800200 */
.L_x_1377:
        /* <DEDUP_REMOVED lines=21> */
.L_x_1380:
[----:B------:R-:W-:Y:S05]  /*44e0*/  BSYNC.RECONVERGENT B1 ;  /* 0x0000000000017941 */ /* 0x000fea0003800200 */
.L_x_1379:
[C---:B------:R-:W-:Y:S02]  /*44f0*/  VIADD R6, R7.reuse, 0xa00 ;  /* 0x00000a0007067836 */ /* 0x040fe40000000000 */
[----:B------:R-:W-:-:S03]  /*4500*/  VIADD R7, R7, 0x500 ;  /* 0x0000050007077836 */ /* 0x000fc60000000000 */
[----:B------:R-:W-:-:S13]  /*4510*/  ISETP.GT.AND P0, PT, R6, UR4, PT ;  /* 0x0000000406007c0c */ /* 0x000fda000bf04270 */
[----:B------:R-:W-:Y:S05]  /*4520*/  @!P0 BRA `(.L_x_1381) ;  /* 0xfffffff800088947 */ /* 0x000fea000383ffff */
.L_x_1370:
[----:B------:R-:W-:-:S13]  /*4530*/  ISETP.GE.AND P0, PT, R7, UR4, PT ;  /* 0x0000000407007c0c */ /* 0x000fda000bf06270 */
        /* <DEDUP_REMOVED lines=12> */
[----:B------:R-:W0:Y:S01]  /*4600*/  LDC.64 R8, c[0x0][0x380] ;  /* 0x0000e000ff087b82 */ /* 0x000e220000000a00 */
[----:B------:R-:W-:Y:S01]  /*4610*/  LEA.HI R6, R16, 0x1, RZ, 0x18 ;  /* 0x0000000110067811 */ /* 0x000fe200078fc0ff */
[----:B------:R-:W-:-:S03]  /*4620*/  IMAD.IADD R17, R0, 0x1, R7 ;  /* 0x0000000100117824 */ /* 0x000fc600078e0207 */
[----:B------:R-:W-:Y:S01]  /*4630*/  LOP3.LUT R10, R6, 0x3, RZ, 0xc0, !PT ;  /* 0x00000003060a7812 */ /* 0x000fe200078ec0ff */
[----:B------:R-:W-:-:S04]  /*4640*/  IMAD.MOV.U32 R6, RZ, RZ, R0 ;  /* 0x000000ffff067224 */ /* 0x000fc800078e0000 */
[----:B------:R-:W-:-:S07]  /*4650*/  IMAD.MOV R10, RZ, RZ, -R10 ;  /* 0x000000ffff0a7224 */ /* 0x000fce00078e0a0a */
.L_x_1388:
[----:B0-----:R-:W-:-:S05]  /*4660*/  IMAD.WIDE.U32 R14, R17, 0x10, R8 ;  /* 0x00000010110e7825 */ /* 0x001fca00078e0008 */
[----:B------:R-:W2:Y:S01]  /*4670*/  LDG.E.64.CONSTANT R12, desc[UR6][R14.64] ;  /* 0x000000060e0c7981 */ /* 0x000ea2000c1e9b00 */
[----:B------:R-:W-:Y:S01]  /*4680*/  VIADD R10, R10, 0x1 ;  /* 0x000000010a0a7836 */ /* 0x000fe20000000000 */
[----:B------:R-:W-:Y:S04]  /*4690*/  BSSY.RECONVERGENT B3, `(.L_x_1386) ;  /* 0x0000017000037945 */ /* 0x000fe80003800200 */
        /* <DEDUP_REMOVED lines=22> */
.L_x_1387:
[----:B------:R-:W-:Y:S05]  /*4800*/  BSYNC.RECONVERGENT B3 ;  /* 0x0000000000037941 */ /* 0x000fea0003800200 */
.L_x_1386:
[----:B------:R-:W-:Y:S02]  /*4810*/  VIADD R6, R6, 0x100 ;  /* 0x0000010006067836 */ /* 0x000fe40000000000 */
[----:B------:R-:W-:Y:S01]  /*4820*/  VIADD R17, R17, 0x100 ;  /* 0x0000010011117836 */ /* 0x000fe20000000000 */
[----:B------:R-:W-:Y:S06]  /*4830*/  @P2 BRA `(.L_x_1388) ;  /* 0xfffffffc00882947 */ /* 0x000fec000383ffff */
.L_x_1385:
[----:B------:R-:W-:Y:S05]  /*4840*/  BSYNC.RECONVERGENT B2 ;  /* 0x0000000000027941 */ /* 0x000fea0003800200 */
.L_x_1384:
        /* <DEDUP_REMOVED lines=11> */
.L_x_1397:
[----:B-1----:R-:W-:Y:S01]  /*4900*/  IMAD.WIDE.U32 R24, R7, 0x10, R8 ;  /* 0x0000001007187825 */ /* 0x002fe200078e0008 */
[----:B------:R0:W5:Y:S04]  /*4910*/  LDG.E.64.CONSTANT R20, desc[UR6][R16.64+-0x2008] ;  /* 0xffdff80610147981 */ /* 0x000168000c1e9b00 */
[----:B------:R-:W2:Y:S04]  /*4920*/  LDG.E.64.CONSTANT R22, desc[UR6][R24.64] ;  /* 0x0000000618167981 */ /* 0x000ea8000c1e9b00 */
        /* <DEDUP_REMOVED lines=24> */
.L_x_1390:
[----:B------:R-:W-:Y:S05]  /*4ab0*/  BSYNC.RECONVERGENT B2 ;  /* 0x0000000000027941 */ /* 0x000fea0003800200 */
.L_x_1389:
        /* <DEDUP_REMOVED lines=22> */
.L_x_1392:
[----:B------:R-:W-:Y:S05]  /*4c20*/  BSYNC.RECONVERGENT B2 ;  /* 0x0000000000027941 */ /* 0x000fea0003800200 */
.L_x_1391:
        /* <DEDUP_REMOVED lines=22> */
.L_x_1394:
[----:B------:R-:W-:Y:S05]  /*4d90*/  BSYNC.RECONVERGENT B2 ;  /* 0x0000000000027941 */ /* 0x000fea0003800200 */
.L_x_1393:
        /* <DEDUP_REMOVED lines=22> */
.L_x_1396:
[----:B------:R-:W-:Y:S05]  /*4f00*/  BSYNC.RECONVERGENT B2 ;  /* 0x0000000000027941 */ /* 0x000fea0003800200 */
.L_x_1395:
[----:B------:R-:W-:Y:S01]  /*4f10*/  VIADD R6, R6, 0x400 ;  /* 0x0000040006067836 */ /* 0x000fe20000000000 */
[----:B------:R-:W-:Y:S01]  /*4f20*/  IADD3 R16, P1, PT, R16, 0x4000, RZ ;  /* 0x0000400010107810 */ /* 0x000fe20007f3e0ff */
[----:B------:R-:W-:-:S03]  /*4f30*/  VIADD R7, R7, 0x400 ;  /* 0x0000040007077836 */ /* 0x000fc60000000000 */
[----:B------:R-:W-:Y:S01]  /*4f40*/  ISETP.GE.AND P0, PT, R6, R11, PT ;  /* 0x0000000b0600720c */ /* 0x000fe20003f06270 */
[----:B------:R-:W-:-:S12]  /*4f50*/  IMAD.X R17, RZ, RZ, R17, P1 ;  /* 0x000000ffff117224 */ /* 0x000fd800008e0611 */
[----:B------:R-:W-:Y:S05]  /*4f60*/  @!P0 BRA `(.L_x_1397) ;  /* 0xfffffff800648947 */ /* 0x000fea000383ffff */
.L_x_1383:
[----:B------:R-:W-:Y:S05]  /*4f70*/  BSYNC.RECONVERGENT B1 ;  /* 0x0000000000017941 */ /* 0x000fea0003800200 */
.L_x_1382:
        /* <DEDUP_REMOVED lines=27> */
.L_x_1399:
[----:B------:R-:W-:Y:S05]  /*5130*/  BSYNC.RECONVERGENT B1 ;  /* 0x0000000000017941 */ /* 0x000fea0003800200 */
.L_x_1398:
        /* <DEDUP_REMOVED lines=26> */
.L_x_1401:
[----:B------:R-:W-:Y:S05]  /*52e0*/  BSYNC.RECONVERGENT B1 ;  /* 0x0000000000017941 */ /* 0x000fea0003800200 */
.L_x_1400:
        /* <DEDUP_REMOVED lines=26> */
.L_x_1403:
[----:B------:R-:W-:Y:S05]  /*5490*/  BSYNC.RECONVERGENT B1 ;  /* 0x0000000000017941 */ /* 0x000fea0003800200 */
.L_x_1402:
        /* <DEDUP_REMOVED lines=26> */
.L_x_1405:
[----:B------:R-:W-:Y:S05]  /*5640*/  BSYNC.RECONVERGENT B1 ;  /* 0x0000000000017941 */ /* 0x000fea0003800200 */
.L_x_1404:
        /* <DEDUP_REMOVED lines=27> */
.L_x_1407:
[----:B------:R-:W-:Y:S05]  /*5800*/  BSYNC.RECONVERGENT B1 ;  /* 0x0000000000017941 */ /* 0x000fea0003800200 */
.L_x_1406:
        /* <DEDUP_REMOVED lines=10> */
.L_x_1409:
[----:B------:R-:W-:Y:S05]  /*58b0*/  BSYNC.RECONVERGENT B1 ;  /* 0x0000000000017941 */ /* 0x000fea0003800200 */
.L_x_1408:
        /* <DEDUP_REMOVED lines=31> */
.L_x_1411:
[----:B------:R-:W-:Y:S05]  /*5ab0*/  BSYNC.RECONVERGENT B1 ;  /* 0x0000000000017941 */ /* 0x000fea0003800200 */
.L_x_1410:
        /* <DEDUP_REMOVED lines=24> */
.L_x_1413:
[----:B------:R-:W-:Y:S05]  /*5c40*/  BSYNC.RECONVERGENT B1 ;  /* 0x0000000000017941 */ /* 0x000fea0003800200 */
.L_x_1412:
        /* <DEDUP_REMOVED lines=21> */
.L_x_1415:
[----:B------:R-:W-:Y:S05]  /*5da0*/  BSYNC.RECONVERGENT B1 ;  /* 0x0000000000017941 */ /* 0x000fea0003800200 */
.L_x_1414:
        /* <DEDUP_REMOVED lines=21> */
.L_x_1417:
[----:B------:R-:W-:Y:S05]  /*5f00*/  BSYNC.RECONVERGENT B1 ;  /* 0x0000000000017941 */ /* 0x000fea0003800200 */
.L_x_1416:
        /* <DEDUP_REMOVED lines=21> */
.L_x_1419:
[----:B------:R-:W-:Y:S05]  /*6060*/  BSYNC.RECONVERGENT B1 ;  /* 0x0000000000017941 */ /* 0x000fea0003800200 */
.L_x_1418:
        /* <DEDUP_REMOVED lines=21> */
.L_x_1421:
[----:B------:R-:W-:Y:S05]  /*61c0*/  BSYNC.RECONVERGENT B1 ;  /* 0x0000000000017941 */ /* 0x000fea0003800200 */
.L_x_1420:
        /* <DEDUP_REMOVED lines=19> */
.L_x_1325:
[----:B------:R-:W-:Y:S05]  /*6300*/  BSYNC.RECONVERGENT B0 ;  /* 0x0000000000007941 */ /* 0x000fea0003800200 */
.L_x_1292:
[----:B------:R-:W-:Y:S05]  /*6310*/  @P1 EXIT ;  /* 0x000000000000194d */ /* 0x000fea0003800000 */
[----:B01----:R-:W0:Y:S02]  /*6320*/  LDC.64 R4, c[0x0][0x388] ;  /* 0x0000e200ff047b82 */ /* 0x003e240000000a00 */
[----:B0-----:R-:W-:Y:S04]  /*6330*/  STG.E.64 desc[UR6][R4.64], R2 ;  /* 0x0000000204007986 */ /* 0x001fe8000c101b06 */
[----:B---34-:R-:W-:Y:S01]  /*6340*/  STG.E.64 desc[UR6][R4.64+0x8], R20 ;  /* 0x0000081404007986 */ /* 0x018fe2000c101b06 */
[----:B------:R-:W-:Y:S05]  /*6350*/  EXIT ;  /* 0x000000000000794d */ /* 0x000fea0003800000 */
.L_x_1422:
        /* <DEDUP_REMOVED lines=10> */
.L_x_1709:


//--------------------- .text._ZN6thrust24THRUST_300001_SM_1000_NS8cuda_cub4core6detail13_kernel_agentINS1_8__reduce10DrainAgentIiEEJN3cub18CUB_300001_SM_10009GridQueueIjEEiEEEvDpT0_ --------------------------
	.section	.text._ZN6thrust24THRUST_300001_SM_1000_NS8cuda_cub4core6detail13_kernel_agentINS1_8__reduce10DrainAgentIiEEJN3cub18CUB_300001_SM_10009GridQueueIjEEiEEEvDpT0_,"ax",@progbits
	.align	128
        .global         _ZN6thrust24THRUST_300001_SM_1000_NS8cuda_cub4core6detail13_kernel_agentINS1_8__reduce10DrainAgentIiEEJN3cub18CUB_300001_SM_10009GridQueueIjEEiEEEvDpT0_
        .type           _ZN6thrust24THRUST_300001_SM_1000_NS8cuda_cub4core6detail13_kernel_agentINS1_8__reduce10DrainAgentIiEEJN3cub18CUB_300001_SM_10009GridQueueIjEEiEEEvDpT0_,@function
        .size           _ZN6thrust24THRUST_300001_SM_1000_NS8cuda_cub4core6detail13_kernel_agentINS1_8__reduce10DrainAgentIiEEJN3cub18CUB_300001_SM_10009GridQueueIjEEiEEEvDpT0_,(.L_x_1710 - _ZN6thrust24THRUST_300001_SM_1000_NS8cuda_cub4core6detail13_kernel_agentINS1_8__reduce10DrainAgentIiEEJN3cub18CUB_300001_SM_10009GridQueueIjEEiEEEvDpT0_)
        .other          _ZN6thrust24THRUST_300001_SM_1000_NS8cuda_cub4core6detail13_kernel_agentINS1_8__reduce10DrainAgentIiEEJN3cub18CUB_300001_SM_10009GridQueueIjEEiEEEvDpT0_,@"STO_CUDA_ENTRY STV_DEFAULT"
_ZN6thrust24THRUST_300001_SM_1000_NS8cuda_cub4core6detail13_kernel_agentINS1_8__reduce10DrainAgentIiEEJN3cub18CUB_300001_SM_10009GridQueueIjEEiEEEvDpT0_:
.text._ZN6thrust24THRUST_300001_SM_1000_NS8cuda_cub4core6detail13_kernel_agentINS1_8__reduce10DrainAgentIiEEJN3cub18CUB_300001_SM_10009GridQueueIjEEiEEEvDpT0_:
[----:B------:R-:W-:Y:S08]  /*0000*/  LDC R1, c[0x0][0x37c] ;  /* 0x0000df00ff017b82 */ /* 0x000ff00000000800 */
[----:B------:R-:W0:Y:S01]  /*0010*/  LDC.64 R2, c[0x0][0x380] ;  /* 0x0000e000ff027b82 */ /* 0x000e220000000a00 */
[----:B------:R-:W0:Y:S07]  /*0020*/  LDCU.64 UR4, c[0x0][0x358] ;  /* 0x00006b00ff0477ac */ /* 0x000e2e0008000a00 */
[----:B------:R-:W1:Y:S01]  /*0030*/  LDC R5, c[0x0][0x388] ;  /* 0x0000e200ff057b82 */ /* 0x000e620000000800 */
[----:B0-----:R-:W-:Y:S04]  /*0040*/  STG.E desc[UR4][R2.64+0x4], RZ ;  /* 0x000004ff02007986 */ /* 0x001fe8000c101904 */
[----:B-1----:R-:W-:Y:S01]  /*0050*/  STG.E desc[UR4][R2.64], R5 ;  /* 0x0000000502007986 */ /* 0x002fe2000c101904 */
[----:B------:R-:W-:Y:S05]  /*0060*/  EXIT ;  /* 0x000000000000794d */ /* 0x000fea0003800000 */
.L_x_1423:
        /* <DEDUP_REMOVED lines=9> */
.L_x_1710:


//--------------------- .text._ZN6thrust24THRUST_300001_SM_1000_NS8cuda_cub4core6detail13_kernel_agentINS1_8__reduce11ReduceAgentINS0_12zip_iteratorIN4cuda3std3__45tupleIJNS0_6detail15normal_iteratorINS0_10device_ptrIdEEEENS0_17counting_iteratorIlNS0_11use_defaultESI_SI_EEEEEEEPNSB_IJdlEEESM_iNS1_9__extrema9arg_min_fIdlNSA_4lessIdEEEEEEJSL_SN_iN3cub18CUB_300001_SM_100013GridEvenShareIiEENSV_9GridQueueIjEESS_EEEvDpT0_ --------------------------
	.section	.text._ZN6thrust24THRUST_300001_SM_1000_NS8cuda_cub4core6detail13_kernel_agentINS1_8__reduce11ReduceAgentINS0_12zip_iteratorIN4cuda3std3__45tupleIJNS0_6detail15normal_iteratorINS0_10device_ptrIdEEEENS0_17counting_iteratorIlNS0_11use_defaultESI_SI_EEEEEEEPNSB_IJdlEEESM_iNS1_9__extrema9arg_min_fIdlNSA_4lessIdEEEEEEJSL_SN_iN3cub18CUB_300001_SM_100013GridEvenShareIiEENSV_9GridQueueIjEESS_EEEvDpT0_,"ax",@progbits
	.align	128
        .global         _ZN6thrust24THRUST_300001_SM_1000_NS8cuda_cub4core6detail13_kernel_agentINS1_8__reduce11ReduceAgentINS0_12zip_iteratorIN4cuda3std3__45tupleIJNS0_6detail15normal_iteratorINS0_10device_ptrIdEEEENS0_17counting_iteratorIlNS0_11use_defaultESI_SI_EEEEEEEPNSB_IJdlEEESM_iNS1_9__extrema9arg_min_fIdlNSA_4lessIdEEEEEEJSL_SN_iN3cub18CUB_300001_SM_100013GridEvenShareIiEENSV_9GridQueueIjEESS_EEEvDpT0_
        .type           _ZN6thrust24THRUST_300001_SM_1000_NS8cuda_cub4core6detail13_kernel_agentINS1_8__reduce11ReduceAgentINS0_12zip_iteratorIN4cuda3std3__45tupleIJNS0_6detail15normal_iteratorINS0_10device_ptrIdEEEENS0_17counting_iteratorIlNS0_11use_defaultESI_SI_EEEEEEEPNSB_IJdlEEESM_iNS1_9__extrema9arg_min_fIdlNSA_4lessIdEEEEEEJSL_SN_iN3cub18CUB_300001_SM_100013GridEvenShareIiEENSV_9GridQueueIjEESS_EEEvDpT0_,@function
        .size           _ZN6thrust24THRUST_300001_SM_1000_NS8cuda_cub4core6detail13_kernel_agentINS1_8__reduce11ReduceAgentINS0_12zip_iteratorIN4cuda3std3__45tupleIJNS0_6detail15normal_iteratorINS0_10device_ptrIdEEEENS0_17counting_iteratorIlNS0_11use_defaultESI_SI_EEEEEEEPNSB_IJdlEEESM_iNS1_9__extrema9arg_min_fIdlNSA_4lessIdEEEEEEJSL_SN_iN3cub18CUB_300001_SM_100013GridEvenShareIiEENSV_9GridQueueIjEESS_EEEvDpT0_,(.L_x_1711 - _ZN6thrust24THRUST_300001_SM_1000_NS8cuda_cub4core6detail13_kernel_agentINS1_8__reduce11ReduceAgentINS0_12zip_iteratorIN4cuda3std3__45tupleIJNS0_6detail15normal_iteratorINS0_10device_ptrIdEEEENS0_17counting_iteratorIlNS0_11use_defaultESI_SI_EEEEEEEPNSB_IJdlEEESM_iNS1_9__extrema9arg_min_fIdlNSA_4lessIdEEEEEEJSL_SN_iN3cub18CUB_300001_SM_100013GridEvenShareIiEENSV_9GridQueueIjEESS_EEEvDpT0_)
        .other          _ZN6thrust24THRUST_300001_SM_1000_NS8cuda_cub4core6detail13_kernel_agentINS1_8__reduce11ReduceAgentINS0_12zip_iteratorIN4cuda3std3__45tupleIJNS0_6detail15normal_iteratorINS0_10device_ptrIdEEEENS0_17counting_iteratorIlNS0_11use_defaultESI_SI_EEEEEEEPNSB_IJdlEEESM_iNS1_9__extrema9arg_min_fIdlNSA_4lessIdEEEEEEJSL_SN_iN3cub18CUB_300001_SM_100013GridEvenShareIiEENSV_9GridQueueIjEESS_EEEvDpT0_,@"STO_CUDA_ENTRY STV_DEFAULT"
_ZN6thrust24THRUST_300001_SM_1000_NS8cuda_cub4core6detail13_kernel_agentINS1_8__reduce11ReduceAgentINS0_12zip_iteratorIN4cuda3std3__45tupleIJNS0_6detail15normal_iteratorINS0_10device_ptrIdEEEENS0_17counting_iteratorIlNS0_11use_defaultESI_SI_EEEEEEEPNSB_IJdlEEESM_iNS1_9__extrema9arg_min_fIdlNSA_4lessIdEEEEEEJSL_SN_iN3cub18CUB_300001_SM_100013GridEvenShareIiEENSV_9GridQueueIjEESS_EEEvDpT0_:
.text._ZN6thrust24THRUST_300001_SM_1000_NS8cuda_cub4core6detail13_kernel_agentINS1_8__reduce11ReduceAgentINS0_12zip_iteratorIN4cuda3std3__45tupleIJNS0_6detail15normal_iteratorINS0_10device_ptrIdEEEENS0_17counting_iteratorIlNS0_11use_defaultESI_SI_EEEEEEEPNSB_IJdlEEESM_iNS1_9__extrema9arg_min_fIdlNSA_4lessIdEEEEEEJSL_SN_iN3cub18CUB_300001_SM_100013GridEvenShareIiEENSV_9GridQueueIjEESS_EEEvDpT0_:
        /* <DEDUP_REMOVED lines=30> */
.L_x_1427:
[----:B------:R-:W-:Y:S05]  /*01e0*/  BSYNC.RECONVERGENT B1 ;  /* 0x0000000000017941 */ /* 0x000fea0003800200 */
.L_x_1426:
        /* <DEDUP_REMOVED lines=14> */
.L_x_1434:
[----:B0-----:R-:W-:-:S06]  /*02d0*/  IMAD.WIDE R12, R15, 0x8, R10 ;  /* 0x000000080f0c7825 */ /* 0x001fcc00078e020a */
[----:B------:R-:W2:Y:S01]  /*02e0*/  LDG.E.64 R12, desc[UR10][R12.64] ;  /* 0x0000000a0c0c7981 */ /* 0x000ea2000c1e1b00 */
[----:B------:R-:W-:Y:S01]  /*02f0*/  VIADD R14, R14, 0x1 ;  /* 0x000000010e0e7836 */ /* 0x000fe20000000000 */
[C---:B------:R-:W-:Y:S01]  /*0300*/  IADD3 R21, P1, PT, R15.reuse, UR6, RZ ;  /* 0x000000060f157c10 */ /* 0x040fe2000ff3e0ff */
[----:B------:R-:W-:Y:S03]  /*0310*/  BSSY.RECONVERGENT B3, `(.L_x_1432) ;  /* 0x0000017000037945 */ /* 0x000fe60003800200 */
[----:B------:R-:W-:Y:S02]  /*0320*/  ISETP.NE.AND P2, PT, R14, RZ, PT ;  /* 0x000000ff0e00720c */ /* 0x000fe40003f45270 */
[----:B------:R-:W-:Y:S01]  /*0330*/  LEA.HI.X.SX32 R23, R15, UR7, 0x1, P1 ;  /* 0x000000070f177c11 */ /* 0x000fe200088f0eff */
        /* <DEDUP_REMOVED lines=20> */
.L_x_1433:
[----:B------:R-:W-:Y:S05]  /*0480*/  BSYNC.RECONVERGENT B3 ;  /* 0x0000000000037941 */ /* 0x000fea0003800200 */
.L_x_1432:
[----:B------:R-:W-:Y:S02]  /*0490*/  VIADD R9, R9, 0x100 ;  /* 0x0000010009097836 */ /* 0x000fe40000000000 */
[----:B------:R-:W-:Y:S01]  /*04a0*/  VIADD R15, R15, 0x100 ;  /* 0x000001000f0f7836 */ /* 0x000fe20000000000 */
[----:B------:R-:W-:Y:S06]  /*04b0*/  @P2 BRA `(.L_x_1434) ;  /* 0xfffffffc00842947 */ /* 0x000fec000383ffff */
.L_x_1431:
[----:B------:R-:W-:Y:S05]  /*04c0*/  BSYNC.RECONVERGENT B2 ;  /* 0x0000000000027941 */ /* 0x000fea0003800200 */
.L_x_1430:
        /* <DEDUP_REMOVED lines=9> */
.L_x_1443:
[----:B------:R-:W-:-:S05]  /*0560*/  IMAD.WIDE R24, R23, 0x8, R10 ;  /* 0x0000000817187825 */ /* 0x000fca00078e020a */
[----:B------:R-:W2:Y:S04]  /*0570*/  LDG.E.64 R20, desc[UR10][R24.64+-0x1000] ;  /* 0xfff0000a18147981 */ /* 0x000ea8000c1e1b00 */
[----:B-----5:R0:W5:Y:S04]  /*0580*/  LDG.E.64 R16, desc[UR10][R24.64+-0x800] ;  /* 0xfff8000a18107981 */ /* 0x020168000c1e1b00 */
[----:B------:R0:W5:Y:S04]  /*0590*/  LDG.E.64 R14, desc[UR10][R24.64] ;  /* 0x0000000a180e7981 */ /* 0x000168000c1e1b00 */
[----:B------:R0:W5:Y:S01]  /*05a0*/  LDG.E.64 R12, desc[UR10][R24.64+0x800] ;  /* 0x0008000a180c7981 */ /* 0x000162000c1e1b00 */
[----:B------:R-:W-:Y:S01]  /*05b0*/  IADD3 R30, P1, PT, R23, UR8, RZ ;  /* 0x00000008171e7c10 */ /* 0x000fe2000ff3e0ff */
[----:B------:R-:W-:Y:S01]  /*05c0*/  BSSY.RECONVERGENT B2, `(.L_x_1435) ;  /* 0x0000016000027945 */ /* 0x000fe20003800200 */
[----:B------:R-:W-:-:S02]  /*05d0*/  IMAD.MOV.U32 R8, RZ, RZ, R7 ;  /* 0x000000ffff087224 */ /* 0x000fc400078e0007 */
[----:B------:R-:W-:Y:S01]  /*05e0*/  IMAD.MOV.U32 R28, RZ, RZ, R6 ;  /* 0x000000ffff1c7224 */ /* 0x000fe200078e0006 */
[----:B------:R-:W-:Y:S01]  /*05f0*/  LEA.HI.X.SX32 R29, R23, UR9, 0x1, P1 ;  /* 0x00000009171d7c11 */ /* 0x000fe200088f0eff */
        /* <DEDUP_REMOVED lines=18> */
.L_x_1436:
[----:B------:R-:W-:Y:S05]  /*0720*/  BSYNC.RECONVERGENT B2 ;  /* 0x0000000000027941 */ /* 0x000fea0003800200 */
.L_x_1435:
[----:B-----5:R-:W-:Y:S01]  /*0730*/  DSETP.GEU.AND P0, PT, R18, R16, PT ;  /* 0x000000101200722a */ /* 0x020fe20003f0e000 */
[C---:B------:R-:W-:Y:S01]  /*0740*/  IADD3 R21, P1, PT, R27.reuse, UR8, RZ ;  /* 0x000000081b157c10 */ /* 0x040fe2000ff3e0ff */
[----:B------:R-:W-:Y:S01]  /*0750*/  BSSY.RECONVERGENT B2, `(.L_x_1437) ;  /* 0x0000015000027945 */ /* 0x000fe20003800200 */
[----:B------:R-:W-:Y:S02]  /*0760*/  IMAD.MOV.U32 R6, RZ, RZ, R8 ;  /* 0x000000ffff067224 */ /* 0x000fe400078e0008 */
        /* <DEDUP_REMOVED lines=19> */
.L_x_1438:
[----:B------:R-:W-:Y:S05]  /*08a0*/  BSYNC.RECONVERGENT B2 ;  /* 0x0000000000027941 */ /* 0x000fea0003800200 */
.L_x_1437:
        /* <DEDUP_REMOVED lines=24> */
.L_x_1440:
[----:B------:R-:W-:Y:S05]  /*0a30*/  BSYNC.RECONVERGENT B2 ;  /* 0x0000000000027941 */ /* 0x000fea0003800200 */
.L_x_1439:
[----:B------:R-:W-:Y:S01]  /*0a40*/  DSETP.GEU.AND P0, PT, R16, R12, PT ;  /* 0x0000000c1000722a */ /* 0x000fe20003f0e000 */
[----:B------:R-:W-:Y:S01]  /*0a50*/  BSSY.RECONVERGENT B2, `(.L_x_1441) ;  /* 0x0000015000027945 */ /* 0x000fe20003800200 */
[----:B------:R-:W-:Y:S01]  /*0a60*/  LEA.HI.X.SX32 R15, R22, UR9, 0x1, P2 ;  /* 0x00000009160f7c11 */ /* 0x000fe200090f0eff */
        /* <DEDUP_REMOVED lines=19> */
.L_x_1442:
[----:B------:R-:W-:Y:S05]  /*0ba0*/  BSYNC.RECONVERGENT B2 ;  /* 0x0000000000027941 */ /* 0x000fea0003800200 */
.L_x_1441:
[----:B------:R-:W-:Y:S02]  /*0bb0*/  VIADD R9, R9, 0x400 ;  /* 0x0000040009097836 */ /* 0x000fe40000000000 */
[----:B------:R-:W-:Y:S02]  /*0bc0*/  VIADD R27, R27, 0x400 ;  /* 0x000004001b1b7836 */ /* 0x000fe40000000000 */
[----:B------:R-:W-:Y:S01]  /*0bd0*/  VIADD R26, R26, 0x400 ;  /* 0x000004001a1a7836 */ /* 0x000fe20000000000 */
[----:B------:R-:W-:Y:S01]  /*0be0*/  ISETP.GE.AND P0, PT, R9, R5, PT ;  /* 0x000000050900720c */ /* 0x000fe20003f06270 */
[----:B------:R-:W-:Y:S02]  /*0bf0*/  VIADD R22, R22, 0x400 ;  /* 0x0000040016167836 */ /* 0x000fe40000000000 */
[----:B------:R-:W-:-:S10]  /*0c00*/  VIADD R23, R23, 0x400 ;  /* 0x0000040017177836 */ /* 0x000fd40000000000 */
[----:B------:R-:W-:Y:S05]  /*0c10*/  @!P0 BRA `(.L_x_1443) ;  /* 0xfffffff800508947 */ /* 0x000fea000383ffff */
.L_x_1429:
[----:B------:R-:W-:Y:S05]  /*0c20*/  BSYNC.RECONVERGENT B1 ;  /* 0x0000000000017941 */ /* 0x000fea0003800200 */
.L_x_1428:
        /* <DEDUP_REMOVED lines=29> */
.L_x_1446:
[----:B------:R-:W-:Y:S05]  /*0e00*/  BSYNC.RECONVERGENT B1 ;  /* 0x0000000000017941 */ /* 0x000fea0003800200 */
.L_x_1445:
        /* <DEDUP_REMOVED lines=26> */
.L_x_1448:
[----:B------:R-:W-:Y:S05]  /*0fb0*/  BSYNC.RECONVERGENT B1 ;  /* 0x0000000000017941 */ /* 0x000fea0003800200 */
.L_x_1447:
        /* <DEDUP_REMOVED lines=26> */
.L_x_1450:
[----:B------:R-:W-:Y:S05]  /*1160*/  BSYNC.RECONVERGENT B1 ;  /* 0x0000000000017941 */ /* 0x000fea0003800200 */
.L_x_1449:
        /* <DEDUP_REMOVED lines=26> */
.L_x_1452:
[----:B------:R-:W-:Y:S05]  /*1310*/  BSYNC.RECONVERGENT B1 ;  /* 0x0000000000017941 */ /* 0x000fea0003800200 */
.L_x_1451:
        /* <DEDUP_REMOVED lines=27> */
.L_x_1454:
[----:B------:R-:W-:Y:S05]  /*14d0*/  BSYNC.RECONVERGENT B1 ;  /* 0x0000000000017941 */ /* 0x000fea0003800200 */
.L_x_1453:
        /* <DEDUP_REMOVED lines=10> */
.L_x_1456:
[----:B------:R-:W-:Y:S05]  /*1580*/  BSYNC.RECONVERGENT B1 ;  /* 0x0000000000017941 */ /* 0x000fea0003800200 */
.L_x_1455:
[----:B------:R-:W-:Y:S01]  /*1590*/  BAR.SYNC.DEFER_BLOCKING 0x0 ;  /* 0x0000000000007b1d */ /* 0x000fe20000010000 */
[----:B------:R-:W-:-:S13]  /*15a0*/  ISETP.NE.AND P1, PT, R4, RZ, PT ;  /* 0x000000ff0400720c */ /* 0x000fda0003f25270 */
[----:B------:R-:W-:Y:S05]  /*15b0*/  @P1 BRA `(.L_x_1457) ;  /* 0x0000005000041947 */ /* 0x000fea0003800000 */
[----:B01----:R-:W0:Y:S01]  /*15c0*/  S2R R5, SR_CgaCtaId ;  /* 0x0000000000057919 */ /* 0x003e220000008800 */
        /* <DEDUP_REMOVED lines=27> */
.L_x_1459:
[----:B------:R-:W-:Y:S05]  /*1780*/  BSYNC.RECONVERGENT B1 ;  /* 0x0000000000017941 */ /* 0x000fea0003800200 */
.L_x_1458:
        /* <DEDUP_REMOVED lines=24> */
.L_x_1461:
[----:B------:R-:W-:Y:S05]  /*1910*/  BSYNC.RECONVERGENT B1 ;  /* 0x0000000000017941 */ /* 0x000fea0003800200 */
.L_x_1460:
        /* <DEDUP_REMOVED lines=21> */
.L_x_1463:
[----:B------:R-:W-:Y:S05]  /*1a70*/  BSYNC.RECONVERGENT B1 ;  /* 0x0000000000017941 */ /* 0x000fea0003800200 */
.L_x_1462:
        /* <DEDUP_REMOVED lines=21> */
.L_x_1465:
[----:B------:R-:W-:Y:S05]  /*1bd0*/  BSYNC.RECONVERGENT B1 ;  /* 0x0000000000017941 */ /* 0x000fea0003800200 */
.L_x_1464:
        /* <DEDUP_REMOVED lines=21> */
.L_x_1467:
[----:B------:R-:W-:Y:S05]  /*1d30*/  BSYNC.RECONVERGENT B1 ;  /* 0x0000000000017941 */ /* 0x000fea0003800200 */
.L_x_1466:
        /* <DEDUP_REMOVED lines=21> */
.L_x_1469:
[----:B------:R-:W-:Y:S05]  /*1e90*/  BSYNC.RECONVERGENT B1 ;  /* 0x0000000000017941 */ /* 0x000fea0003800200 */
.L_x_1468:
        /* <DEDUP_REMOVED lines=20> */
.L_x_1444:
[----:B------:R-:W-:Y:S01]  /*1fe0*/  LOP3.LUT R8, R4, 0x3e0, RZ, 0xc0, !PT ;  /* 0x000003e004087812 */ /* 0x000fe200078ec0ff */
[----:B------:R-:W-:Y:S01]  /*1ff0*/  BSSY.RECONVERGENT B1, `(.L_x_1470) ;  /* 0x0000020000017945 */ /* 0x000fe20003800200 */
[----:B------:R-:W-:Y:S02]  /*2000*/  IMAD.MOV.U32 R16, RZ, RZ, R7 ;  /* 0x000000ffff107224 */ /* 0x000fe400078e0007 */
[----:B------:R-:W-:Y:S02]  /*2010*/  IMAD.MOV.U32 R18, RZ, RZ, R6 ;  /* 0x000000ffff127224 */ /* 0x000fe400078e0006 */
[----:B------:R-:W-:Y:S01]  /*2020*/  VIADD R10, R8, 0x20 ;  /* 0x00000020080a7836 */ /* 0x000fe20000000000 */
[----:B------:R-:W-:Y:S01]  /*2030*/  LOP3.LUT R8, RZ, R8, RZ, 0x33, !PT ;  /* 0x00000008ff087212 */ /* 0x000fe200078e33ff */
[----:B-----5:R-:W-:-:S03]  /*2040*/  IMAD.MOV.U32 R11, RZ, RZ, R3 ;  /* 0x000000ffff0b7224 */ /* 0x020fc600078e0003 */
[----:B------:R-:W-:Y:S01]  /*2050*/  ISETP.GT.AND P0, PT, R10, R5, PT ;  /* 0x000000050a00720c */ /* 0x000fe20003f04270 */
[----:B------:R-:W-:Y:S02]  /*2060*/  IMAD.IADD R8, R5, 0x1, R8 ;  /* 0x0000000105087824 */ /* 0x000fe400078e0208 */
[----:B------:R-:W-:-:S03]  /*2070*/  IMAD.MOV.U32 R10, RZ, RZ, R2 ;  /* 0x000000ffff0a7224 */ /* 0x000fc600078e0002 */
        /* <DEDUP_REMOVED lines=23> */
.L_x_1471:
[----:B------:R-:W-:Y:S05]  /*21f0*/  BSYNC.RECONVERGENT B1 ;  /* 0x0000000000017941 */ /* 0x000fea0003800200 */
.L_x_1470:
        /* <DEDUP_REMOVED lines=27> */
.L_x_1473:
[----:B------:R-:W-:Y:S05]  /*23b0*/  BSYNC.RECONVERGENT B1 ;  /* 0x0000000000017941 */ /* 0x000fea0003800200 */
.L_x_1472:
        /* <DEDUP_REMOVED lines=27> */
.L_x_1475:
[----:B------:R-:W-:Y:S05]  /*2570*/  BSYNC.RECONVERGENT B1 ;  /* 0x0000000000017941 */ /* 0x000fea0003800200 */
.L_x_1474:
        /* <DEDUP_REMOVED lines=27> */
.L_x_1477:
[----:B------:R-:W-:Y:S05]  /*2730*/  BSYNC.RECONVERGENT B1 ;  /* 0x0000000000017941 */ /* 0x000fea0003800200 */
.L_x_1476:
        /* <DEDUP_REMOVED lines=28> */
.L_x_1479:
[----:B------:R-:W-:Y:S05]  /*2900*/  BSYNC.RECONVERGENT B1 ;  /* 0x0000000000017941 */ /* 0x000fea0003800200 */
.L_x_1478:
        /* <DEDUP_REMOVED lines=10> */
.L_x_1481:
[----:B------:R-:W-:Y:S05]  /*29b0*/  BSYNC.RECONVERGENT B1 ;  /* 0x0000000000017941 */ /* 0x000fea0003800200 */
.L_x_1480:
[----:B------:R-:W-:Y:S01]  /*29c0*/  BAR.SYNC.DEFER_BLOCKING 0x0 ;  /* 0x0000000000007b1d */ /* 0x000fe20000010000 */
[----:B------:R-:W-:-:S13]  /*29d0*/  ISETP.NE.AND P1, PT, R4, RZ, PT ;  /* 0x000000ff0400720c */ /* 0x000fda0003f25270 */
[----:B------:R-:W-:Y:S05]  /*29e0*/  @P1 BRA `(.L_x_1457) ;  /* 0x0000003800f81947 */ /* 0x000fea0003800000 */
[----:B------:R-:W-:Y:S01]  /*29f0*/  ISETP.GE.AND P0, PT, R5, 0x21, PT ;  /* 0x000000210500780c */ /* 0x000fe20003f06270 */
[----:B------:R-:W-:Y:S02]  /*2a00*/  IMAD.MOV.U32 R13, RZ, RZ, R16 ;  /* 0x000000ffff0d7224 */ /* 0x000fe400078e0010 */
[----:B------:R-:W-:Y:S02]  /*2a10*/  IMAD.MOV.U32 R4, RZ, RZ, R17 ;  /* 0x000000ffff047224 */ /* 0x000fe400078e0011 */
[----:B------:R-:W-:Y:S02]  /*2a20*/  IMAD.MOV.U32 R6, RZ, RZ, R2 ;  /* 0x000000ffff067224 */ /* 0x000fe400078e0002 */
[----:B0-----:R-:W-:-:S06]  /*2a30*/  IMAD.MOV.U32 R7, RZ, RZ, R3 ;  /* 0x000000ffff077224 */ /* 0x001fcc00078e0003 */
        /* <DEDUP_REMOVED lines=27> */
.L_x_1483:
[----:B------:R-:W-:Y:S05]  /*2bf0*/  BSYNC.RECONVERGENT B1 ;  /* 0x0000000000017941 */ /* 0x000fea0003800200 */
.L_x_1482:
        /* <DEDUP_REMOVED lines=32> */
.L_x_1485:
[----:B------:R-:W-:Y:S05]  /*2e00*/  BSYNC.RECONVERGENT B1 ;  /* 0x0000000000017941 */ /* 0x000fea0003800200 */
.L_x_1484:
        /* <DEDUP_REMOVED lines=32> */
.L_x_1487:
[----:B------:R-:W-:Y:S05]  /*3010*/  BSYNC.RECONVERGENT B1 ;  /* 0x0000000000017941 */ /* 0x000fea0003800200 */
.L_x_1486:
        /* <DEDUP_REMOVED lines=32> */
.L_x_1489:
[----:B------:R-:W-:Y:S05]  /*3220*/  BSYNC.RECONVERGENT B1 ;  /* 0x0000000000017941 */ /* 0x000fea0003800200 */
.L_x_1488:
        /* <DEDUP_REMOVED lines=32> */
.L_x_1491:
[----:B------:R-:W-:Y:S05]  /*3430*/  BSYNC.RECONVERGENT B1 ;  /* 0x0000000000017941 */ /* 0x000fea0003800200 */
.L_x_1490:
        /* <DEDUP_REMOVED lines=32> */
.L_x_1493:
[----:B------:R-:W-:Y:S05]  /*3640*/  BSYNC.RECONVERGENT B1 ;  /* 0x0000000000017941 */ /* 0x000fea0003800200 */
.L_x_1492:
        /* <DEDUP_REMOVED lines=30> */
.L_x_1425:
[----:B------:R-:W0:Y:S01]  /*3830*/  S2R R5, SR_TID.X ;  /* 0x0000000000057919 */ /* 0x000e220000002100 */
[----:B------:R-:W1:Y:S01]  /*3840*/  LDCU.128 UR12, c[0x0][0x380] ;  /* 0x00007000ff0c77ac */ /* 0x000e620008000c00 */
[----:B------:R-:W-:Y:S02]  /*3850*/  SHF.R.S32.HI R4, RZ, 0x1f, R8 ;  /* 0x0000001fff047819 */ /* 0x000fe40000011408 */
[----:B0-----:R-:W-:-:S04]  /*3860*/  IADD3 R2, P0, PT, R8, R5, RZ ;  /* 0x0000000508027210 */ /* 0x001fc80007f1e0ff */
[----:B-1----:R-:W-:Y:S01]  /*3870*/  LEA R6, P1, R2, UR12, 0x3 ;  /* 0x0000000c02067c11 */ /* 0x002fe2000f8218ff */
[----:B------:R-:W-:-:S05]  /*3880*/  IMAD.X R3, RZ, RZ, R4, P0 ;  /* 0x000000ffff037224 */ /* 0x000fca00000e0604 */
[----:B------:R-:W-:-:S05]  /*3890*/  LEA.HI.X R7, R2, UR13, R3, 0x3, P1 ;  /* 0x0000000d02077c11 */ /* 0x000fca00088f1c03 */
[----:B------:R-:W2:Y:S04]  /*38a0*/  LDG.E.64 R14, desc[UR10][R6.64] ;  /* 0x0000000a060e7981 */ /* 0x000ea8000c1e1b00 */
[----:B------:R-:W2:Y:S04]  /*38b0*/  LDG.E.64 R16, desc[UR10][R6.64+0x800] ;  /* 0x0008000a06107981 */ /* 0x000ea8000c1e1b00 */
[----:B------:R-:W3:Y:S04]  /*38c0*/  LDG.E.64 R18, desc[UR10][R6.64+0x1000] ;  /* 0x0010000a06127981 */ /* 0x000ee8000c1e1b00 */
[----:B------:R-:W4:Y:S01]  /*38d0*/  LDG.E.64 R2, desc[UR10][R6.64+0x1800] ;  /* 0x0018000a06027981 */ /* 0x000f22000c1e1b00 */
[C---:B------:R-:W-:Y:S01]  /*38e0*/  VIADD R10, R5.reuse, 0x100 ;  /* 0x00000100050a7836 */ /* 0x040fe20000000000 */
[----:B------:R-:W-:Y:S01]  /*38f0*/  UMOV UR4, URZ ;  /* 0x000000ff00047c82 */ /* 0x000fe20008000000 */
[----:B------:R-:W-:Y:S01]  /*3900*/  BSSY.RECONVERGENT B1, `(.L_x_1494) ;  /* 0x0000019000017945 */ /* 0x000fe20003800200 */
[----:B------:R0:W5:Y:S02]  /*3910*/  LDG.E.64 R12, desc[UR10][R6.64+0x2000] ;  /* 0x0020000a060c7981 */ /* 0x000164000c1e1b00 */
[----:B0-----:R-:W-:Y:S01]  /*3920*/  LOP3.LUT R7, R5, 0x400, RZ, 0xfc, !PT ;  /* 0x0000040005077812 */ /* 0x001fe200078efcff */
[----:B--2---:R-:W-:-:S06]  /*3930*/  DSETP.GEU.AND P0, PT, R16, R14, PT ;  /* 0x0000000e1000722a */ /* 0x004fcc0003f0e000 */
[----:B------:R-:W-:Y:S01]  /*3940*/  FSEL R14, R16, R14, !P0 ;  /* 0x0000000e100e7208 */ /* 0x000fe20004000000 */
[----:B------:R-:W-:Y:S01]  /*3950*/  VIADD R16, R5, 0x200 ;  /* 0x0000020005107836 */ /* 0x000fe20000000000 */
[----:B------:R-:W-:Y:S02]  /*3960*/  FSEL R15, R17, R15, !P0 ;  /* 0x0000000f110f7208 */ /* 0x000fe40004000000 */
[----:B------:R-:W-:-:S04]  /*3970*/  IADD3 R17, P3, PT, R8, UR14, RZ ;  /* 0x0000000e08117c10 */ /* 0x000fc8000ff7e0ff */
[----:B---3--:R-:W-:Y:S01]  /*3980*/  DSETP.GEU.AND P1, PT, R18, R14, PT ;  /* 0x0000000e1200722a */ /* 0x008fe20003f2e000 */
[----:B------:R-:W-:-:S05]  /*3990*/  IADD3.X R4, PT, PT, R4, UR15, RZ, P3, !PT ;  /* 0x0000000f04047c10 */ /* 0x000fca0009ffe4ff */
[----:B------:R-:W-:Y:S02]  /*39a0*/  FSEL R14, R18, R14, !P1 ;  /* 0x0000000e120e7208 */ /* 0x000fe40004800000 */
[----:B------:R-:W-:-:S03]  /*39b0*/  FSEL R15, R19, R15, !P1 ;  /* 0x0000000f130f7208 */ /* 0x000fc60004800000 */
[----:B------:R-:W-:Y:S02]  /*39c0*/  IMAD.MOV.U32 R8, RZ, RZ, R14 ;  /* 0x000000ffff087224 */ /* 0x000fe400078e000e */
[----:B------:R-:W-:Y:S01]  /*39d0*/  IMAD.MOV.U32 R9, RZ, RZ, R15 ;  /* 0x000000ffff097224 */ /* 0x000fe200078e000f */
[----:B----4-:R-:W-:Y:S01]  /*39e0*/  DSETP.GEU.AND P2, PT, R14, R2, PT ;  /* 0x000000020e00722a */ /* 0x010fe20003f4e000 */
[----:B------:R-:W-:-:S05]  /*39f0*/  @P1 SEL R16, R10, R5, !P0 ;  /* 0x000000050a101207 */ /* 0x000fca0004000000 */
[----:B------:R-:W-:-:S08]  /*3a00*/  IMAD.MOV.U32 R10, RZ, RZ, R16 ;  /* 0x000000ffff0a7224 */ /* 0x000fd000078e0010 */
[----:B------:R-:W-:Y:S05]  /*3a10*/  @!P2 BRA `(.L_x_1495) ;  /* 0x00000000001ca947 */ /* 0x000fea0003800000 */
[----:B------:R-:W-:Y:S01]  /*3a20*/  DSETP.GEU.AND P0, PT, R2, R14, PT ;  /* 0x0000000e0200722a */ /* 0x000fe20003f0e000 */
[----:B------:R-:W-:Y:S02]  /*3a30*/  IMAD.MOV.U32 R8, RZ, RZ, R2 ;  /* 0x000000ffff087224 */ /* 0x000fe400078e0002 */
[----:B------:R-:W-:Y:S02]  /*3a40*/  IMAD.MOV.U32 R9, RZ, RZ, R3 ;  /* 0x000000ffff097224 */ /* 0x000fe400078e0003 */
[----:B------:R-:W-:-:S09]  /*3a50*/  VIADD R10, R5, 0x300 ;  /* 0x00000300050a7836 */ /* 0x000fd20000000000 */
[----:B------:R-:W-:Y:S02]  /*3a60*/  @P0 IMAD.MOV.U32 R8, RZ, RZ, R14 ;  /* 0x000000ffff080224 */ /* 0x000fe400078e000e */
[----:B------:R-:W-:Y:S02]  /*3a70*/  @P0 IMAD.MOV.U32 R9, RZ, RZ, R15 ;  /* 0x000000ffff090224 */ /* 0x000fe400078e000f */
[----:B------:R-:W-:-:S07]  /*3a80*/  @P0 IMAD.MOV.U32 R10, RZ, RZ, R16 ;  /* 0x000000ffff0a0224 */ /* 0x000fce00078e0010 */
.L_x_1495:
[----:B------:R-:W-:Y:S05]  /*3a90*/  BSYNC.RECONVERGENT B1 ;  /* 0x0000000000017941 */ /* 0x000fea0003800200 */
.L_x_1494:
[----:B-----5:R-:W-:Y:S01]  /*3aa0*/  DSETP.GEU.AND P0, PT, R8, R12, PT ;  /* 0x0000000c0800722a */ /* 0x020fe20003f0e000 */
[-C--:B------:R-:W-:Y:S01]  /*3ab0*/  IADD3 R19, P3, PT, R10, R17.reuse, RZ ;  /* 0x000000110a137210 */ /* 0x080fe20007f7e0ff */
[----:B------:R-:W-:Y:S01]  /*3ac0*/  BSSY.RECONVERGENT B1, `(.L_x_1496) ;  /* 0x0000018000017945 */ /* 0x000fe20003800200 */
[----:B------:R-:W-:Y:S01]  /*3ad0*/  IADD3 R14, P2, PT, R7, R17, RZ ;  /* 0x00000011070e7210 */ /* 0x000fe20007f5e0ff */
[----:B------:R-:W-:Y:S01]  /*3ae0*/  IMAD.MOV.U32 R2, RZ, RZ, R8 ;  /* 0x000000ffff027224 */ /* 0x000fe200078e0008 */
[----:B------:R-:W-:Y:S01]  /*3af0*/  IADD3.X R16, PT, PT, R4, UR4, RZ, P3, !PT ;  /* 0x0000000404107c10 */ /* 0x000fe20009ffe4ff */
[----:B------:R-:W-:Y:S01]  /*3b00*/  IMAD.MOV.U32 R3, RZ, RZ, R9 ;  /* 0x000000ffff037224 */ /* 0x000fe200078e0009 */
[----:B------:R-:W-:Y:S01]  /*3b10*/  ISETP.LE.AND P1, PT, R11, UR6, PT ;  /* 0x000000060b007c0c */ /* 0x000fe2000bf23270 */
[----:B------:R-:W-:Y:S02]  /*3b20*/  IMAD.X R15, RZ, RZ, R4, P2 ;  /* 0x000000ffff0f7224 */ /* 0x000fe400010e0604 */
[----:B------:R-:W-:-:S02]  /*3b30*/  IMAD.MOV.U32 R6, RZ, RZ, R19 ;  /* 0x000000ffff067224 */ /* 0x000fc400078e0013 */
[----:B------:R-:W-:Y:S02]  /*3b40*/  IMAD.MOV.U32 R4, RZ, RZ, R16 ;  /* 0x000000ffff047224 */ /* 0x000fe400078e0010 */
[----:B------:R-:W-:Y:S06]  /*3b50*/  @!P0 BRA `(.L_x_1497) ;  /* 0x0000000000388947 */ /* 0x000fec0003800000 */
        /* <DEDUP_REMOVED lines=14> */
.L_x_1497:
[----:B------:R-:W-:Y:S05]  /*3c40*/  BSYNC.RECONVERGENT B1 ;  /* 0x0000000000017941 */ /* 0x000fea0003800200 */
.L_x_1496:
        /* <DEDUP_REMOVED lines=19> */
.L_x_1500:
[----:B------:R-:W-:Y:S05]  /*3d80*/  BSYNC.RECONVERGENT B1 ;  /* 0x0000000000017941 */ /* 0x000fea0003800200 */
.L_x_1499:
[----:B------:R-:W1:Y:S08]  /*3d90*/  S2UR UR5, SR_CgaCtaId ;  /* 0x00000000000579c3 */ /* 0x000e700000008800 */
[----:B------:R-:W-:Y:S06]  /*3da0*/  BAR.SYNC.DEFER_BLOCKING 0x0 ;  /* 0x0000000000007b1d */ /* 0x000fec0000010000 */
[----:B------:R-:W-:Y:S01]  /*3db0*/  UMOV UR4, 0x400 ;  /* 0x0000040000047882 */ /* 0x000fe20000000000 */
[----:B------:R-:W2:Y:S01]  /*3dc0*/  LDCU UR7, c[0x0][0x398] ;  /* 0x00007300ff0777ac */ /* 0x000ea20008000800 */
[----:B-1----:R-:W-:-:S06]  /*3dd0*/  ULEA UR4, UR5, UR4, 0x18 ;  /* 0x0000000405047291 */ /* 0x002fcc000f8ec0ff */
[----:B0-----:R-:W-:-:S05]  /*3de0*/  IMAD.U32 R7, RZ, RZ, UR4 ;  /* 0x00000004ff077e24 */ /* 0x001fca000f8e00ff */
[----:B------:R-:W0:Y:S02]  /*3df0*/  LDS R22, [R7+0x98] ;  /* 0x0000980007167984 */ /* 0x000e240000000800 */
[----:B0-----:R-:W-:-:S05]  /*3e00*/  VIADD R10, R22, 0x500 ;  /* 0x00000500160a7836 */ /* 0x001fca0000000000 */
[----:B------:R-:W-:-:S13]  /*3e10*/  ISETP.GT.AND P0, PT, R10, R11, PT ;  /* 0x0000000b0a00720c */ /* 0x000fda0003f04270 */
[----:B--2---:R-:W-:Y:S05]  /*3e20*/  @P0 BRA `(.L_x_1501) ;  /* 0x00000008005c0947 */ /* 0x004fea0003800000 */
[----:B------:R-:W-:Y:S01]  /*3e30*/  BSSY.RECONVERGENT B1, `(.L_x_1501) ;  /* 0x0000096000017945 */ /* 0x000fe20003800200 */
.L_x_1514:
[----:B------:R-:W0:Y:S01]  /*3e40*/  LDC.64 R28, c[0x0][0x380] ;  /* 0x0000e000ff1c7b82 */ /* 0x000e220000000a00 */
[----:B------:R-:W-:Y:S02]  /*3e50*/  IADD3 R23, P0, PT, R5, R22, RZ ;  /* 0x0000001605177210 */ /* 0x000fe40007f1e0ff */
[----:B------:R-:W-:-:S05]  /*3e60*/  SHF.R.S32.HI R26, RZ, 0x1f, R22 ;  /* 0x0000001fff1a7819 */ /* 0x000fca0000011416 */
[----:B------:R-:W-:Y:S01]  /*3e70*/  IMAD.X R34, RZ, RZ, R26, P0 ;  /* 0x000000ffff227224 */ /* 0x000fe200000e061a */
[----:B------:R-:W1:Y:S01]  /*3e80*/  LDC.64 R10, c[0x0][0x388] ;  /* 0x0000e200ff0a7b82 */ /* 0x000e620000000a00 */
[----:B0-----:R-:W-:-:S04]  /*3e90*/  LEA R28, P0, R23, R28, 0x3 ;  /* 0x0000001c171c7211 */ /* 0x001fc800078018ff */
[----:B------:R-:W-:-:S05]  /*3ea0*/  LEA.HI.X R29, R23, R29, R34, 0x3, P0 ;  /* 0x0000001d171d7211 */ /* 0x000fca00000f1c22 */
[----:B------:R-:W2:Y:S04]  /*3eb0*/  LDG.E.64 R24, desc[UR10][R28.64] ;  /* 0x0000000a1c187981 */ /* 0x000ea8000c1e1b00 */
[----:B------:R0:W5:Y:S04]  /*3ec0*/  LDG.E.64 R20, desc[UR10][R28.64+0x800] ;  /* 0x0008000a1c147981 */ /* 0x000168000c1e1b00 */
[----:B------:R0:W5:Y:S04]  /*3ed0*/  LDG.E.64 R16, desc[UR10][R28.64+0x1000] ;  /* 0x0010000a1c107981 */ /* 0x000168000c1e1b00 */
[----:B------:R0:W5:Y:S04]  /*3ee0*/  LDG.E.64 R14, desc[UR10][R28.64+0x1800] ;  /* 0x0018000a1c0e7981 */ /* 0x000168000c1e1b00 */
[----:B------:R0:W5:Y:S01]  /*3ef0*/  LDG.E.64 R12, desc[UR10][R28.64+0x2000] ;  /* 0x0020000a1c0c7981 */ /* 0x000162000c1e1b00 */
[----:B-1----:R-:W-:Y:S01]  /*3f00*/  IADD3 R23, P1, PT, R23, R10, RZ ;  /* 0x0000000a17177210 */ /* 0x002fe20007f3e0ff */
[----:B------:R-:W-:Y:S01]  /*3f10*/  BSSY.RECONVERGENT B2, `(.L_x_1502) ;  /* 0x0000016000027945 */ /* 0x000fe20003800200 */
[----:B------:R-:W-:-:S02]  /*3f20*/  IMAD.MOV.U32 R30, RZ, RZ, R6 ;  /* 0x000000ffff1e7224 */ /* 0x000fc400078e0006 */
[----:B------:R-:W-:Y:S02]  /*3f30*/  IMAD.MOV.U32 R32, RZ, RZ, R4 ;  /* 0x000000ffff207224 */ /* 0x000fe400078e0004 */
        /* <DEDUP_REMOVED lines=19> */
.L_x_1503:
[----:B------:R-:W-:Y:S05]  /*4070*/  BSYNC.RECONVERGENT B2 ;  /* 0x0000000000027941 */ /* 0x000fea0003800200 */
.L_x_1502:
        /* <DEDUP_REMOVED lines=8> */
[----:B------:R-:W-:Y:S01]  /*4100*/  IADD3 R2, P1, P2, R5, R10, R22 ;  /* 0x0000000a05027210 */ /* 0x000fe20007a3e016 */
[----:B------:R-:W-:Y:S02]  /*4110*/  IMAD.MOV.U32 R24, RZ, RZ, R20 ;  /* 0x000000ffff187224 */ /* 0x000fe400078e0014 */
[----:B------:R-:W-:Y:S01]  /*4120*/  IMAD.MOV.U32 R25, RZ, RZ, R21 ;  /* 0x000000ffff197224 */ /* 0x000fe200078e0015 */
[----:B------:R-:W-:Y:S02]  /*4130*/  IADD3 R29, P3, PT, R2, 0x100, RZ ;  /* 0x00000100021d7810 */ /* 0x000fe40007f7e0ff */
[----:B------:R-:W-:-:S05]  /*4140*/  IADD3.X R2, PT, PT, RZ, R11, R26, P1, P2 ;  /* 0x0000000bff027210 */ /* 0x000fca0000fe441a */
[----:B------:R-:W-:Y:S02]  /*4150*/  IMAD.X R31, RZ, RZ, R2, P3 ;  /* 0x000000ffff1f7224 */ /* 0x000fe400018e0602 */
        /* <DEDUP_REMOVED lines=9> */
.L_x_1505:
[----:B------:R-:W-:Y:S05]  /*41f0*/  BSYNC.RECONVERGENT B2 ;  /* 0x0000000000027941 */ /* 0x000fea0003800200 */
.L_x_1504:
        /* <DEDUP_REMOVED lines=23> */
.L_x_1507:
[----:B------:R-:W-:Y:S05]  /*4370*/  BSYNC.RECONVERGENT B2 ;  /* 0x0000000000027941 */ /* 0x000fea0003800200 */
.L_x_1506:
        /* <DEDUP_REMOVED lines=23> */
.L_x_1509:
[----:B------:R-:W-:Y:S05]  /*44f0*/  BSYNC.RECONVERGENT B2 ;  /* 0x0000000000027941 */ /* 0x000fea0003800200 */
.L_x_1508:
        /* <DEDUP_REMOVED lines=21> */
.L_x_1511:
[----:B------:R-:W-:Y:S05]  /*4650*/  BSYNC.RECONVERGENT B2 ;  /* 0x0000000000027941 */ /* 0x000fea0003800200 */
.L_x_1510:
[----:B------:R-:W-:Y:S01]  /*4660*/  BAR.SYNC.DEFER_BLOCKING 0x0 ;  /* 0x0000000000007b1d */ /* 0x000fe20000010000 */
[----:B------:R-:W-:-:S05]  /*4670*/  ISETP.NE.AND P0, PT, R5, RZ, PT ;  /* 0x000000ff0500720c */ /* 0x000fca0003f05270 */
[----:B------:R-:W-:Y:S08]  /*4680*/  BSSY.RECONVERGENT B2, `(.L_x_1512) ;  /* 0x000000a000027945 */ /* 0x000ff00003800200 */
[----:B------:R-:W-:Y:S05]  /*4690*/  @P0 BRA `(.L_x_1513) ;  /* 0x0000000000200947 */ /* 0x000fea0003800000 */
[----:B------:R-:W-:-:S05]  /*46a0*/  IMAD.MOV.U32 R11, RZ, RZ, 0x500 ;  /* 0x00000500ff0b7424 */ /* 0x000fca00078e00ff */
[----:B------:R-:W2:Y:S01]  /*46b0*/  ATOMG.E.ADD.STRONG.GPU PT, R7, desc[UR10][R8.64], R11 ;  /* 0x8000000b080779a8 */ /* 0x000ea200081ef10a */
[----:B------:R-:W0:Y:S01]  /*46c0*/  S2UR UR5, SR_CgaCtaId ;  /* 0x00000000000579c3 */ /* 0x000e220000008800 */
[----:B------:R-:W-:Y:S02]  /*46d0*/  UMOV UR4, 0x400 ;  /* 0x0000040000047882 */ /* 0x000fe40000000000 */
[----:B0-----:R-:W-:Y:S01]  /*46e0*/  ULEA UR4, UR5, UR4, 0x18 ;  /* 0x0000000405047291 */ /* 0x001fe2000f8ec0ff */
[----:B--2---:R-:W-:-:S05]  /*46f0*/  VIADD R10, R7, UR6 ;  /* 0x00000006070a7c36 */ /* 0x004fca0008000000 */
[----:B------:R-:W-:-:S05]  /*4700*/  IMAD.U32 R7, RZ, RZ, UR4 ;  /* 0x00000004ff077e24 */ /* 0x000fca000f8e00ff */
[----:B------:R0:W-:Y:S02]  /*4710*/  STS [R7+0x98], R10 ;  /* 0x0000980a07007388 */ /* 0x0001e40000000800 */
.L_x_1513:
[----:B------:R-:W-:Y:S05]  /*4720*/  BSYNC.RECONVERGENT B2 ;  /* 0x0000000000027941 */ /* 0x000fea0003800200 */
.L_x_1512:
[----:B------:R-:W-:Y:S01]  /*4730*/  BAR.SYNC.DEFER_BLOCKING 0x0 ;  /* 0x0000000000007b1d */ /* 0x000fe20000010000 */
[----:B------:R-:W-:-:S05]  /*4740*/  IMAD.U32 R11, RZ, RZ, UR7 ;  /* 0x00000007ff0b7e24 */ /* 0x000fca000f8e00ff */
[----:B------:R-:W0:Y:S02]  /*4750*/  LDS R22, [R7+0x98] ;  /* 0x0000980007167984 */ /* 0x000e240000000800 */
[----:B0-----:R-:W-:-:S05]  /*4760*/  VIADD R10, R22, 0x500 ;  /* 0x00000500160a7836 */ /* 0x001fca0000000000 */
[----:B------:R-:W-:-:S13]  /*4770*/  ISETP.GT.AND P0, PT, R10, R11, PT ;  /* 0x0000000b0a00720c */ /* 0x000fda0003f04270 */
[----:B------:R-:W-:Y:S05]  /*4780*/  @!P0 BRA `(.L_x_1514) ;  /* 0xfffffff400ac8947 */ /* 0x000fea000383ffff */
[----:B------:R-:W-:Y:S05]  /*4790*/  BSYNC.RECONVERGENT B1 ;  /* 0x0000000000017941 */ /* 0x000fea0003800200 */
.L_x_1501:
        /* <DEDUP_REMOVED lines=21> */
.L_x_1520:
[----:B--2---:R-:W-:-:S06]  /*48f0*/  IMAD.WIDE R12, R15, 0x8, R10 ;  /* 0x000000080f0c7825 */ /* 0x004fcc00078e020a */
[----:B------:R-:W2:Y:S01]  /*4900*/  LDG.E.64 R12, desc[UR10][R12.64] ;  /* 0x0000000a0c0c7981 */ /* 0x000ea2000c1e1b00 */
[----:B------:R-:W-:Y:S01]  /*4910*/  VIADD R9, R9, 0x1 ;  /* 0x0000000109097836 */ /* 0x000fe20000000000 */
[----:B-1----:R-:W-:Y:S01]  /*4920*/  IADD3 R21, P1, PT, R15, UR4, RZ ;  /* 0x000000040f157c10 */ /* 0x002fe2000ff3e0ff */
[----:B------:R-:W-:Y:S03]  /*4930*/  BSSY.RECONVERGENT B3, `(.L_x_1518) ;  /* 0x0000017000037945 */ /* 0x000fe60003800200 */
[----:B------:R-:W-:Y:S02]  /*4940*/  ISETP.NE.AND P2, PT, R9, RZ, PT ;  /* 0x000000ff0900720c */ /* 0x000fe40003f45270 */
[----:B------:R-:W-:Y:S01]  /*4950*/  LEA.HI.X.SX32 R23, R15, UR5, 0x1, P1 ;  /* 0x000000050f177c11 */ /* 0x000fe200088f0eff */
        /* <DEDUP_REMOVED lines=20> */
.L_x_1519:
[----:B0-----:R-:W-:Y:S05]  /*4aa0*/  BSYNC.RECONVERGENT B3 ;  /* 0x0000000000037941 */ /* 0x001fea0003800200 */
.L_x_1518:
[----:B------:R-:W-:Y:S02]  /*4ab0*/  VIADD R7, R7, 0x100 ;  /* 0x0000010007077836 */ /* 0x000fe40000000000 */
[----:B------:R-:W-:Y:S01]  /*4ac0*/  VIADD R15, R15, 0x100 ;  /* 0x000001000f0f7836 */ /* 0x000fe20000000000 */
[----:B------:R-:W-:Y:S06]  /*4ad0*/  @P2 BRA `(.L_x_1520) ;  /* 0xfffffffc00842947 */ /* 0x000fec000383ffff */
.L_x_1517:
[----:B01----:R-:W-:Y:S05]  /*4ae0*/  BSYNC.RECONVERGENT B2 ;  /* 0x0000000000027941 */ /* 0x003fea0003800200 */
.L_x_1516:
        /* <DEDUP_REMOVED lines=9> */
.L_x_1529:
[----:B------:R-:W-:-:S05]  /*4b80*/  IMAD.WIDE R22, R9, 0x8, R10 ;  /* 0x0000000809167825 */ /* 0x000fca00078e020a */
[----:B------:R-:W2:Y:S04]  /*4b90*/  LDG.E.64 R20, desc[UR10][R22.64+-0x1000] ;  /* 0xfff0000a16147981 */ /* 0x000ea8000c1e1b00 */
[----:B------:R0:W5:Y:S04]  /*4ba0*/  LDG.E.64 R16, desc[UR10][R22.64+-0x800] ;  /* 0xfff8000a16107981 */ /* 0x000168000c1e1b00 */
        /* <DEDUP_REMOVED lines=25> */
.L_x_1522:
[----:B------:R-:W-:Y:S05]  /*4d40*/  BSYNC.RECONVERGENT B2 ;  /* 0x0000000000027941 */ /* 0x000fea0003800200 */
.L_x_1521:
        /* <DEDUP_REMOVED lines=23> */
.L_x_1524:
[----:B------:R-:W-:Y:S05]  /*4ec0*/  BSYNC.RECONVERGENT B2 ;  /* 0x0000000000027941 */ /* 0x000fea0003800200 */
.L_x_1523:
[----:B------:R-:W-:Y:S01]  /*4ed0*/  DSETP.GEU.AND P0, PT, R2, R14, PT ;  /* 0x0000000e0200722a */ /* 0x000fe20003f0e000 */
[C---:B------:R-:W-:Y:S01]  /*4ee0*/  IADD3 R21, P1, PT, R26.reuse, UR6, RZ ;  /* 0x000000061a157c10 */ /* 0x040fe2000ff3e0ff */
        /* <DEDUP_REMOVED lines=22> */
.L_x_1526:
[----:B------:R-:W-:Y:S05]  /*5050*/  BSYNC.RECONVERGENT B2 ;  /* 0x0000000000027941 */ /* 0x000fea0003800200 */
.L_x_1525:
        /* <DEDUP_REMOVED lines=22> */
.L_x_1528:
[----:B------:R-:W-:Y:S05]  /*51c0*/  BSYNC.RECONVERGENT B2 ;  /* 0x0000000000027941 */ /* 0x000fea0003800200 */
.L_x_1527:
[----:B------:R-:W-:Y:S02]  /*51d0*/  VIADD R7, R7, 0x400 ;  /* 0x0000040007077836 */ /* 0x000fe40000000000 */
[----:B------:R-:W-:Y:S02]  /*51e0*/  VIADD R27, R27, 0x400 ;  /* 0x000004001b1b7836 */ /* 0x000fe40000000000 */
[----:B------:R-:W-:Y:S01]  /*51f0*/  VIADD R26, R26, 0x400 ;  /* 0x000004001a1a7836 */ /* 0x000fe20000000000 */
[----:B------:R-:W-:Y:S01]  /*5200*/  ISETP.GE.AND P0, PT, R7, R8, PT ;  /* 0x000000080700720c */ /* 0x000fe20003f06270 */
[----:B------:R-:W-:Y:S02]  /*5210*/  VIADD R25, R25, 0x400 ;  /* 0x0000040019197836 */ /* 0x000fe40000000000 */
[----:B------:R-:W-:-:S10]  /*5220*/  VIADD R9, R9, 0x400 ;  /* 0x0000040009097836 */ /* 0x000fd40000000000 */
[----:B------:R-:W-:Y:S05]  /*5230*/  @!P0 BRA `(.L_x_1529) ;  /* 0xfffffff800508947 */ /* 0x000fea000383ffff */
.L_x_1515:
[----:B01----:R-:W-:Y:S05]  /*5240*/  BSYNC.RECONVERGENT B1 ;  /* 0x0000000000017941 */ /* 0x003fea0003800200 */
.L_x_1498:
        /* <DEDUP_REMOVED lines=27> */
.L_x_1531:
[----:B------:R-:W-:Y:S05]  /*5400*/  BSYNC.RECONVERGENT B1 ;  /* 0x0000000000017941 */ /* 0x000fea0003800200 */
.L_x_1530:
        /* <DEDUP_REMOVED lines=26> */
.L_x_1533:
[----:B------:R-:W-:Y:S05]  /*55b0*/  BSYNC.RECONVERGENT B1 ;  /* 0x0000000000017941 */ /* 0x000fea0003800200 */
.L_x_1532:
        /* <DEDUP_REMOVED lines=26> */
.L_x_1535:
[----:B------:R-:W-:Y:S05]  /*5760*/  BSYNC.RECONVERGENT B1 ;  /* 0x0000000000017941 */ /* 0x000fea0003800200 */
.L_x_1534:
        /* <DEDUP_REMOVED lines=26> */
.L_x_1537:
[----:B------:R-:W-:Y:S05]  /*5910*/  BSYNC.RECONVERGENT B1 ;  /* 0x0000000000017941 */ /* 0x000fea0003800200 */
.L_x_1536:
        /* <DEDUP_REMOVED lines=27> */
.L_x_1539:
[----:B------:R-:W-:Y:S05]  /*5ad0*/  BSYNC.RECONVERGENT B1 ;  /* 0x0000000000017941 */ /* 0x000fea0003800200 */
.L_x_1538:
        /* <DEDUP_REMOVED lines=10> */
.L_x_1541:
[----:B------:R-:W-:Y:S05]  /*5b80*/  BSYNC.RECONVERGENT B1 ;  /* 0x0000000000017941 */ /* 0x000fea0003800200 */
.L_x_1540:
[----:B------:R-:W-:Y:S01]  /*5b90*/  BAR.SYNC.DEFER_BLOCKING 0x0 ;  /* 0x0000000000007b1d */ /* 0x000fe20000010000 */
[----:B------:R-:W-:-:S13]  /*5ba0*/  ISETP.NE.AND P1, PT, R5, RZ, PT ;  /* 0x000000ff0500720c */ /* 0x000fda0003f25270 */
[----:B------:R-:W-:Y:S05]  /*5bb0*/  @P1 BRA `(.L_x_1457) ;  /* 0x0000000800841947 */ /* 0x000fea0003800000 */
[----:B------:R-:W2:Y:S01]  /*5bc0*/  S2R R5, SR_CgaCtaId ;  /* 0x0000000000057919 */ /* 0x000ea20000008800 */
[----:B------:R-:W-:Y:S01]  /*5bd0*/  MOV R30, 0x400 ;  /* 0x00000400001e7802 */ /* 0x000fe20000000f00 */
[----:B------:R-:W-:Y:S01]  /*5be0*/  BSSY.RECONVERGENT B1, `(.L_x_1542) ;  /* 0x000001a000017945 */ /* 0x000fe20003800200 */
[----:B------:R-:W-:Y:S02]  /*5bf0*/  IMAD.MOV.U32 R31, RZ, RZ, R16 ;  /* 0x000000ffff1f7224 */ /* 0x000fe400078e0010 */
[----:B------:R-:W-:Y:S02]  /*5c00*/  IMAD.MOV.U32 R33, RZ, RZ, R17 ;  /* 0x000000ffff217224 */ /* 0x000fe400078e0011 */
[----:B------:R-:W-:Y:S02]  /*5c10*/  IMAD.MOV.U32 R28, RZ, RZ, R2 ;  /* 0x000000ffff1c7224 */ /* 0x000fe400078e0002 */
[----:B------:R-:W-:Y:S01]  /*5c20*/  IMAD.MOV.U32 R29, RZ, RZ, R3 ;  /* 0x000000ffff1d7224 */ /* 0x000fe200078e0003 */
[----:B--2---:R-:W-:-:S05]  /*5c30*/  LEA R30, R5, R30, 0x18 ;  /* 0x0000001e051e7211 */ /* 0x004fca00078ec0ff */
[----:B------:R-:W2:Y:S04]  /*5c40*/  LDS.64 R18, [R30+0x18] ;  /* 0x000018001e127984 */ /* 0x000ea80000000a00 */
[----:B------:R3:W4:Y:S04]  /*5c50*/  LDS.128 R12, [R30+0x40] ;  /* 0x000040001e0c7984 */ /* 0x0007280000000c00 */
[----:B------:R3:W3:Y:S04]  /*5c60*/  LDS.128 R8, [R30+0x50] ;  /* 0x000050001e087984 */ /* 0x0006e80000000c00 */
[----:B01----:R0:W1:Y:S01]  /*5c70*/  LDS.128 R4, [R30+0x20] ;  /* 0x000020001e047984 */ /* 0x0030620000000c00 */
[----:B--2---:R-:W-:-:S14]  /*5c80*/  DSETP.GEU.AND P0, PT, R2, R18, PT ;  /* 0x000000120200722a */ /* 0x004fdc0003f0e000 */
        /* <DEDUP_REMOVED lines=15> */
.L_x_1543:
[----:B------:R-:W-:Y:S05]  /*5d80*/  BSYNC.RECONVERGENT B1 ;  /* 0x0000000000017941 */ /* 0x000fea0003800200 */
.L_x_1542:
        /* <DEDUP_REMOVED lines=24> */
.L_x_1545:
[----:B------:R-:W-:Y:S05]  /*5f10*/  BSYNC.RECONVERGENT B1 ;  /* 0x0000000000017941 */ /* 0x000fea0003800200 */
.L_x_1544:
        /* <DEDUP_REMOVED lines=21> */
.L_x_1547:
[----:B------:R-:W-:Y:S05]  /*6070*/  BSYNC.RECONVERGENT B1 ;  /* 0x0000000000017941 */ /* 0x000fea0003800200 */
.L_x_1546:
        /* <DEDUP_REMOVED lines=21> */
.L_x_1549:
[----:B------:R-:W-:Y:S05]  /*61d0*/  BSYNC.RECONVERGENT B1 ;  /* 0x0000000000017941 */ /* 0x000fea0003800200 */
.L_x_1548:
        /* <DEDUP_REMOVED lines=21> */
.L_x_1551:
[----:B------:R-:W-:Y:S05]  /*6330*/  BSYNC.RECONVERGENT B1 ;  /* 0x0000000000017941 */ /* 0x000fea0003800200 */
.L_x_1550:
        /* <DEDUP_REMOVED lines=21> */
.L_x_1553:
[----:B------:R-:W-:Y:S05]  /*6490*/  BSYNC.RECONVERGENT B1 ;  /* 0x0000000000017941 */ /* 0x000fea0003800200 */
.L_x_1552:
        /* <DEDUP_REMOVED lines=19> */
.L_x_1457:
[----:B------:R-:W-:Y:S05]  /*65d0*/  BSYNC.RECONVERGENT B0 ;  /* 0x0000000000007941 */ /* 0x000fea0003800200 */
.L_x_1424:
[----:B------:R-:W-:Y:S05]  /*65e0*/  @P1 EXIT ;  /* 0x000000000000194d */ /* 0x000fea0003800000 */
[----:B01----:R-:W0:Y:S02]  /*65f0*/  LDC.64 R4, c[0x0][0x390] ;  /* 0x0000e400ff047b82 */ /* 0x003e240000000a00 */
[----:B0-----:R-:W-:-:S05]  /*6600*/  IMAD.WIDE.U32 R4, R0, 0x10, R4 ;  /* 0x0000001000047825 */ /* 0x001fca00078e0004 */
[----:B------:R-:W-:Y:S04]  /*6610*/  STG.E.64 desc[UR10][R4.64], R2 ;  /* 0x0000000204007986 */ /* 0x000fe8000c101b0a */
[----:B---34-:R-:W-:Y:S01]  /*6620*/  STG.E.64 desc[UR10][R4.64+0x8], R16 ;  /* 0x0000081004007986 */ /* 0x018fe2000c101b0a */
[----:B------:R-:W-:Y:S05]  /*6630*/  EXIT ;  /* 0x000000000000794d */ /* 0x000fea0003800000 */
.L_x_1554:
        /* <DEDUP_REMOVED lines=12> */
.L_x_1711:


//--------------------- .text._ZN6thrust24THRUST_300001_SM_1000_NS8cuda_cub4core6detail13_kernel_agentINS1_8__reduce11ReduceAgentINS0_12zip_iteratorIN4cuda3std3__45tupleIJNS0_6detail15normal_iteratorINS0_10device_ptrIdEEEENS0_17counting_iteratorIlNS0_11use_defaultESI_SI_EEEEEEEPNSB_IJdlEEESM_iNS1_9__extrema9arg_min_fIdlNSA_4lessIdEEEEEEJSL_SN_iSS_EEEvDpT0_ --------------------------
	.section	.text._ZN6thrust24THRUST_300001_SM_1000_NS8cuda_cub4core6detail13_kernel_agentINS1_8__reduce11ReduceAgentINS0_12zip_iteratorIN4cuda3std3__45tupleIJNS0_6detail15normal_iteratorINS0_10device_ptrIdEEEENS0_17counting_iteratorIlNS0_11use_defaultESI_SI_EEEEEEEPNSB_IJdlEEESM_iNS1_9__extrema9arg_min_fIdlNSA_4lessIdEEEEEEJSL_SN_iSS_EEEvDpT0_,"ax",@progbits
	.align	128
        .global         _ZN6thrust24THRUST_300001_SM_1000_NS8cuda_cub4core6detail13_kernel_agentINS1_8__reduce11ReduceAgentINS0_12zip_iteratorIN4cuda3std3__45tupleIJNS0_6detail15normal_iteratorINS0_10device_ptrIdEEEENS0_17counting_iteratorIlNS0_11use_defaultESI_SI_EEEEEEEPNSB_IJdlEEESM_iNS1_9__extrema9arg_min_fIdlNSA_4lessIdEEEEEEJSL_SN_iSS_EEEvDpT0_
        .type           _ZN6thrust24THRUST_300001_SM_1000_NS8cuda_cub4core6detail13_kernel_agentINS1_8__reduce11ReduceAgentINS0_12zip_iteratorIN4cuda3std3__45tupleIJNS0_6detail15normal_iteratorINS0_10device_ptrIdEEEENS0_17counting_iteratorIlNS0_11use_defaultESI_SI_EEEEEEEPNSB_IJdlEEESM_iNS1_9__extrema9arg_min_fIdlNSA_4lessIdEEEEEEJSL_SN_iSS_EEEvDpT0_,@function
        .size           _ZN6thrust24THRUST_300001_SM_1000_NS8cuda_cub4core6detail13_kernel_agentINS1_8__reduce11ReduceAgentINS0_12zip_iteratorIN4cuda3std3__45tupleIJNS0_6detail15normal_iteratorINS0_10device_ptrIdEEEENS0_17counting_iteratorIlNS0_11use_defaultESI_SI_EEEEEEEPNSB_IJdlEEESM_iNS1_9__extrema9arg_min_fIdlNSA_4lessIdEEEEEEJSL_SN_iSS_EEEvDpT0_,(.L_x_1712 - _ZN6thrust24THRUST_300001_SM_1000_NS8cuda_cub4core6detail13_kernel_agentINS1_8__reduce11ReduceAgentINS0_12zip_iteratorIN4cuda3std3__45tupleIJNS0_6detail15normal_iteratorINS0_10device_ptrIdEEEENS0_17counting_iteratorIlNS0_11use_defaultESI_SI_EEEEEEEPNSB_IJdlEEESM_iNS1_9__extrema9arg_min_fIdlNSA_4lessIdEEEEEEJSL_SN_iSS_EEEvDpT0_)
        .other          _ZN6thrust24THRUST_300001_SM_1000_NS8cuda_cub4core6detail13_kernel_agentINS1_8__reduce11ReduceAgentINS0_12zip_iteratorIN4cuda3std3__45tupleIJNS0_6detail15normal_iteratorINS0_10device_ptrIdEEEENS0_17counting_iteratorIlNS0_11use_defaultESI_SI_EEEEEEEPNSB_IJdlEEESM_iNS1_9__extrema9arg_min_fIdlNSA_4lessIdEEEEEEJSL_SN_iSS_EEEvDpT0_,@"STO_CUDA_ENTRY STV_DEFAULT"
_ZN6thrust24THRUST_300001_SM_1000_NS8cuda_cub4core6detail13_kernel_agentINS1_8__reduce11ReduceAgentINS0_12zip_iteratorIN4cuda3std3__45tupleIJNS0_6detail15normal_iteratorINS0_10device_ptrIdEEEENS0_17counting_iteratorIlNS0_11use_defaultESI_SI_EEEEEEEPNSB_IJdlEEESM_iNS1_9__extrema9arg_min_fIdlNSA_4lessIdEEEEEEJSL_SN_iSS_EEEvDpT0_:
.text._ZN6thrust24THRUST_300001_SM_1000_NS8cuda_cub4core6detail13_kernel_agentINS1_8__reduce11ReduceAgentINS0_12zip_iteratorIN4cuda3std3__45tupleIJNS0_6detail15normal_iteratorINS0_10device_ptrIdEEEENS0_17counting_iteratorIlNS0_11use_defaultESI_SI_EEEEEEEPNSB_IJdlEEESM_iNS1_9__extrema9arg_min_fIdlNSA_4lessIdEEEEEEJSL_SN_iSS_EEEvDpT0_:
        /* <DEDUP_REMOVED lines=23> */
.L_x_1558:
[----:B0-----:R-:W-:Y:S05]  /*0170*/  BSYNC.RECONVERGENT B1 ;  /* 0x0000000000017941 */ /* 0x001fea0003800200 */
.L_x_1557:
        /* <DEDUP_REMOVED lines=19> */
.L_x_1565:
        /* <DEDUP_REMOVED lines=27> */
.L_x_1564:
[----:B------:R-:W-:Y:S05]  /*0460*/  BSYNC.RECONVERGENT B3 ;  /* 0x0000000000037941 */ /* 0x000fea0003800200 */
.L_x_1563:
[----:B------:R-:W-:Y:S01]  /*0470*/  IADD3 R17, P0, PT, R17, 0x100, RZ ;  /* 0x0000010011117810 */ /* 0x000fe20007f1e0ff */
[----:B------:R-:W-:Y:S02]  /*0480*/  VIADD R10, R10, 0x100 ;  /* 0x000001000a0a7836 */ /* 0x000fe40000000000 */
[----:B------:R-:W-:Y:S02]  /*0490*/  IMAD.X R15, RZ, RZ, R15, P3 ;  /* 0x000000ffff0f7224 */ /* 0x000fe400018e060f */
[----:B------:R-:W-:Y:S01]  /*04a0*/  IMAD.X R16, RZ, RZ, R16, P0 ;  /* 0x000000ffff107224 */ /* 0x000fe200000e0610 */
[----:B------:R-:W-:Y:S07]  /*04b0*/  @P2 BRA `(.L_x_1565) ;  /* 0xfffffffc007c2947 */ /* 0x000fee000383ffff */
.L_x_1562:
[----:B------:R-:W-:Y:S05]  /*04c0*/  BSYNC.RECONVERGENT B2 ;  /* 0x0000000000027941 */ /* 0x000fea0003800200 */
.L_x_1561:
[----:B------:R-:W-:-:S13]  /*04d0*/  ISETP.GE.U32.AND P0, PT, R18, 0x300, PT ;  /* 0x000003001200780c */ /* 0x000fda0003f06070 */
[----:B------:R-:W-:Y:S05]  /*04e0*/  @!P0 BRA `(.L_x_1560) ;  /* 0x0000000400bc8947 */ /* 0x000fea0003800000 */
[----:B------:R-:W0:Y:S01]  /*04f0*/  LDC.64 R4, c[0x0][0x380] ;  /* 0x0000e000ff047b82 */ /* 0x000e220000000a00 */
[----:B------:R-:W-:-:S07]  /*0500*/  VIADD R20, R10, 0x200 ;  /* 0x000002000a147836 */ /* 0x000fce0000000000 */
[----:B------:R-:W1:Y:S02]  /*0510*/  LDC.64 R6, c[0x0][0x388] ;  /* 0x0000e200ff067b82 */ /* 0x000e640000000a00 */
.L_x_1574:
        /* <DEDUP_REMOVED lines=29> */
.L_x_1567:
[----:B------:R-:W-:Y:S05]  /*06f0*/  BSYNC.RECONVERGENT B2 ;  /* 0x0000000000027941 */ /* 0x000fea0003800200 */
.L_x_1566:
        /* <DEDUP_REMOVED lines=25> */
.L_x_1569:
[----:B------:R-:W-:Y:S05]  /*0890*/  BSYNC.RECONVERGENT B2 ;  /* 0x0000000000027941 */ /* 0x000fea0003800200 */
.L_x_1568:
        /* <DEDUP_REMOVED lines=24> */
.L_x_1571:
[----:B------:R-:W-:Y:S05]  /*0a20*/  BSYNC.RECONVERGENT B2 ;  /* 0x0000000000027941 */ /* 0x000fea0003800200 */
.L_x_1570:
        /* <DEDUP_REMOVED lines=22> */
.L_x_1573:
[----:B------:R-:W-:Y:S05]  /*0b90*/  BSYNC.RECONVERGENT B2 ;  /* 0x0000000000027941 */ /* 0x000fea0003800200 */
.L_x_1572:
[C---:B------:R-:W-:Y:S02]  /*0ba0*/  VIADD R10, R20.reuse, 0x200 ;  /* 0x00000200140a7836 */ /* 0x040fe40000000000 */
[----:B------:R-:W-:-:S03]  /*0bb0*/  VIADD R20, R20, 0x400 ;  /* 0x0000040014147836 */ /* 0x000fc60000000000 */
[----:B------:R-:W-:-:S13]  /*0bc0*/  ISETP.GE.AND P0, PT, R10, UR5, PT ;  /* 0x000000050a007c0c */ /* 0x000fda000bf06270 */
[----:B------:R-:W-:Y:S05]  /*0bd0*/  @!P0 BRA `(.L_x_1574) ;  /* 0xfffffff800508947 */ /* 0x000fea000383ffff */
.L_x_1560:
[----:B------:R-:W-:Y:S05]  /*0be0*/  BSYNC.RECONVERGENT B1 ;  /* 0x0000000000017941 */ /* 0x000fea0003800200 */
.L_x_1559:
        /* <DEDUP_REMOVED lines=30> */
.L_x_1577:
[----:B------:R-:W-:Y:S05]  /*0dd0*/  BSYNC.RECONVERGENT B1 ;  /* 0x0000000000017941 */ /* 0x000fea0003800200 */
.L_x_1576:
        /* <DEDUP_REMOVED lines=26> */
.L_x_1579:
[----:B------:R-:W-:Y:S05]  /*0f80*/  BSYNC.RECONVERGENT B1 ;  /* 0x0000000000017941 */ /* 0x000fea0003800200 */
.L_x_1578:
        /* <DEDUP_REMOVED lines=26> */
.L_x_1581:
[----:B------:R-:W-:Y:S05]  /*1130*/  BSYNC.RECONVERGENT B1 ;  /* 0x0000000000017941 */ /* 0x000fea0003800200 */
.L_x_1580:
        /* <DEDUP_REMOVED lines=26> */
.L_x_1583:
[----:B------:R-:W-:Y:S05]  /*12e0*/  BSYNC.RECONVERGENT B1 ;  /* 0x0000000000017941 */ /* 0x000fea0003800200 */
.L_x_1582:
        /* <DEDUP_REMOVED lines=27> */
.L_x_1585:
[----:B------:R-:W-:Y:S05]  /*14a0*/  BSYNC.RECONVERGENT B1 ;  /* 0x0000000000017941 */ /* 0x000fea0003800200 */
.L_x_1584:
        /* <DEDUP_REMOVED lines=10> */
.L_x_1587:
[----:B------:R-:W-:Y:S05]  /*1550*/  BSYNC.RECONVERGENT B1 ;  /* 0x0000000000017941 */ /* 0x000fea0003800200 */
.L_x_1586:
        /* <DEDUP_REMOVED lines=31> */
.L_x_1590:
[----:B------:R-:W-:Y:S05]  /*1750*/  BSYNC.RECONVERGENT B1 ;  /* 0x0000000000017941 */ /* 0x000fea0003800200 */
.L_x_1589:
        /* <DEDUP_REMOVED lines=22> */
.L_x_1592:
[----:B------:R-:W-:Y:S05]  /*18c0*/  BSYNC.RECONVERGENT B1 ;  /* 0x0000000000017941 */ /* 0x000fea0003800200 */
.L_x_1591:
        /* <DEDUP_REMOVED lines=22> */
.L_x_1594:
[----:B------:R-:W-:Y:S05]  /*1a30*/  BSYNC.RECONVERGENT B1 ;  /* 0x0000000000017941 */ /* 0x000fea0003800200 */
.L_x_1593:
        /* <DEDUP_REMOVED lines=22> */
.L_x_1596:
[----:B------:R-:W-:Y:S05]  /*1ba0*/  BSYNC.RECONVERGENT B1 ;  /* 0x0000000000017941 */ /* 0x000fea0003800200 */
.L_x_1595:
        /* <DEDUP_REMOVED lines=21> */
.L_x_1598:
[----:B------:R-:W-:Y:S05]  /*1d00*/  BSYNC.RECONVERGENT B1 ;  /* 0x0000000000017941 */ /* 0x000fea0003800200 */
.L_x_1597:
        /* <DEDUP_REMOVED lines=21> */
.L_x_1600:
[----:B------:R-:W-:Y:S05]  /*1e60*/  BSYNC.RECONVERGENT B1 ;  /* 0x0000000000017941 */ /* 0x000fea0003800200 */
.L_x_1599:
        /* <DEDUP_REMOVED lines=20> */
.L_x_1575:
        /* <DEDUP_REMOVED lines=33> */
.L_x_1602:
[----:B------:R-:W-:Y:S05]  /*21c0*/  BSYNC.RECONVERGENT B1 ;  /* 0x0000000000017941 */ /* 0x000fea0003800200 */
.L_x_1601:
        /* <DEDUP_REMOVED lines=27> */
.L_x_1604:
[----:B------:R-:W-:Y:S05]  /*2380*/  BSYNC.RECONVERGENT B1 ;  /* 0x0000000000017941 */ /* 0x000fea0003800200 */
.L_x_1603:
        /* <DEDUP_REMOVED lines=27> */
.L_x_1606:
[----:B------:R-:W-:Y:S05]  /*2540*/  BSYNC.RECONVERGENT B1 ;  /* 0x0000000000017941 */ /* 0x000fea0003800200 */
.L_x_1605:
        /* <DEDUP_REMOVED lines=27> */
.L_x_1608:
[----:B------:R-:W-:Y:S05]  /*2700*/  BSYNC.RECONVERGENT B1 ;  /* 0x0000000000017941 */ /* 0x000fea0003800200 */
.L_x_1607:
        /* <DEDUP_REMOVED lines=28> */
.L_x_1610:
[----:B------:R-:W-:Y:S05]  /*28d0*/  BSYNC.RECONVERGENT B1 ;  /* 0x0000000000017941 */ /* 0x000fea0003800200 */
.L_x_1609:
        /* <DEDUP_REMOVED lines=10> */
.L_x_1612:
[----:B------:R-:W-:Y:S05]  /*2980*/  BSYNC.RECONVERGENT B1 ;  /* 0x0000000000017941 */ /* 0x000fea0003800200 */
.L_x_1611:
        /* <DEDUP_REMOVED lines=35> */
.L_x_1614:
[----:B------:R-:W-:Y:S05]  /*2bc0*/  BSYNC.RECONVERGENT B1 ;  /* 0x0000000000017941 */ /* 0x000fea0003800200 */
.L_x_1613:
        /* <DEDUP_REMOVED lines=32> */
.L_x_1616:
[----:B------:R-:W-:Y:S05]  /*2dd0*/  BSYNC.RECONVERGENT B1 ;  /* 0x0000000000017941 */ /* 0x000fea0003800200 */
.L_x_1615:
        /* <DEDUP_REMOVED lines=32> */
.L_x_1618:
[----:B------:R-:W-:Y:S05]  /*2fe0*/  BSYNC.RECONVERGENT B1 ;  /* 0x0000000000017941 */ /* 0x000fea0003800200 */
.L_x_1617:
        /* <DEDUP_REMOVED lines=32> */
.L_x_1620:
[----:B------:R-:W-:Y:S05]  /*31f0*/  BSYNC.RECONVERGENT B1 ;  /* 0x0000000000017941 */ /* 0x000fea0003800200 */
.L_x_1619:
        /* <DEDUP_REMOVED lines=32> */
.L_x_1622:
[----:B------:R-:W-:Y:S05]  /*3400*/  BSYNC.RECONVERGENT B1 ;  /* 0x0000000000017941 */ /* 0x000fea0003800200 */
.L_x_1621:
        /* <DEDUP_REMOVED lines=32> */
.L_x_1624:
[----:B------:R-:W-:Y:S05]  /*3610*/  BSYNC.RECONVERGENT B1 ;  /* 0x0000000000017941 */ /* 0x000fea0003800200 */
.L_x_1623:
        /* <DEDUP_REMOVED lines=30> */
.L_x_1556:
        /* <DEDUP_REMOVED lines=11> */
[----:B------:R-:W-:Y:S01]  /*38b0*/  FSEL R4, R6, R4, !P0 ;  /* 0x0000000406047208 */ /* 0x000fe20004000000 */
[C---:B------:R-:W-:Y:S01]  /*38c0*/  VIADD R6, R0.reuse, 0x200 ;  /* 0x0000020000067836 */ /* 0x040fe20000000000 */
[----:B------:R-:W-:Y:S01]  /*38d0*/  FSEL R5, R7, R5, !P0 ;  /* 0x0000000507057208 */ /* 0x000fe20004000000 */
[----:B------:R-:W-:-:S05]  /*38e0*/  VIADD R7, R0, 0x100 ;  /* 0x0000010000077836 */ /* 0x000fca0000000000 */
[----:B----4-:R-:W-:-:S06]  /*38f0*/  DSETP.GEU.AND P1, PT, R8, R4, PT ;  /* 0x000000040800722a */ /* 0x010fcc0003f2e000 */
[----:B------:R-:W-:Y:S02]  /*3900*/  FSEL R4, R8, R4, !P1 ;  /* 0x0000000408047208 */ /* 0x000fe40004800000 */
[----:B------:R-:W-:-:S03]  /*3910*/  FSEL R5, R9, R5, !P1 ;  /* 0x0000000509057208 */ /* 0x000fc60004800000 */
[----:B------:R-:W-:Y:S02]  /*3920*/  IMAD.MOV.U32 R8, RZ, RZ, R4 ;  /* 0x000000ffff087224 */ /* 0x000fe400078e0004 */
[----:B------:R-:W-:Y:S01]  /*3930*/  IMAD.MOV.U32 R9, RZ, RZ, R5 ;  /* 0x000000ffff097224 */ /* 0x000fe200078e0005 */
[----:B--2---:R-:W-:Y:S01]  /*3940*/  DSETP.GEU.AND P2, PT, R4, R12, PT ;  /* 0x0000000c0400722a */ /* 0x004fe20003f4e000 */
[----:B------:R-:W-:-:S05]  /*3950*/  @P1 SEL R6, R7, R0, !P0 ;  /* 0x0000000007061207 */ /* 0x000fca0004000000 */
        /* <DEDUP_REMOVED lines=9> */
.L_x_1626:
[----:B------:R-:W-:Y:S05]  /*39f0*/  BSYNC.RECONVERGENT B1 ;  /* 0x0000000000017941 */ /* 0x000fea0003800200 */
.L_x_1625:
        /* <DEDUP_REMOVED lines=16> */
[----:B------:R-:W-:Y:S02]  /*3b00*/  @P1 SEL R23, R12, R5, !P0 ;  /* 0x000000050c171207 */ /* 0x000fe40004000000 */
[----:B------:R-:W-:Y:S01]  /*3b10*/  @P1 FSEL R4, R8, R2, !P0 ;  /* 0x0000000208041208 */ /* 0x000fe20004000000 */
[----:B------:R-:W-:Y:S01]  /*3b20*/  IMAD.MOV.U32 R8, RZ, RZ, R2 ;  /* 0x000000ffff087224 */ /* 0x000fe200078e0002 */
[----:B------:R-:W-:Y:S01]  /*3b30*/  @P1 FSEL R5, R9, R3, !P0 ;  /* 0x0000000309051208 */ /* 0x000fe20004000000 */
[----:B------:R-:W-:Y:S01]  /*3b40*/  IMAD.MOV.U32 R9, RZ, RZ, R3 ;  /* 0x000000ffff097224 */ /* 0x000fe200078e0003 */
[----:B------:R-:W-:Y:S01]  /*3b50*/  @P1 SEL R24, R13, R6, !P0 ;  /* 0x000000060d181207 */ /* 0x000fe20004000000 */
[----:B------:R-:W-:Y:S02]  /*3b60*/  @P1 IMAD.MOV.U32 R8, RZ, RZ, R4 ;  /* 0x000000ffff081224 */ /* 0x000fe400078e0004 */
[----:B------:R-:W-:-:S07]  /*3b70*/  @P1 IMAD.MOV.U32 R9, RZ, RZ, R5 ;  /* 0x000000ffff091224 */ /* 0x000fce00078e0005 */
.L_x_1628:
[----:B------:R-:W-:Y:S05]  /*3b80*/  BSYNC.RECONVERGENT B1 ;  /* 0x0000000000017941 */ /* 0x000fea0003800200 */
.L_x_1627:
[----:B------:R-:W-:Y:S01]  /*3b90*/  UISETP.GE.U32.AND UP0, UPT, UR4, 0xa00, UPT ;  /* 0x00000a000400788c */ /* 0x000fe2000bf06070 */
[----:B------:R-:W-:-:S08]  /*3ba0*/  IMAD.MOV.U32 R7, RZ, RZ, 0x500 ;  /* 0x00000500ff077424 */ /* 0x000fd000078e00ff */
[----:B------:R-:W-:Y:S05]  /*3bb0*/  BRA.U !UP0, `(.L_x_1629) ;  /* 0x0000000908187547 */ /* 0x000fea000b800000 */
[----:B------:R-:W-:Y:S01]  /*3bc0*/  IMAD.MOV.U32 R7, RZ, RZ, 0x500 ;  /* 0x00000500ff077424 */ /* 0x000fe200078e00ff */
[----:B------:R-:W0:Y:S01]  /*3bd0*/  LDCU UR4, c[0x0][0x398] ;  /* 0x00007300ff0477ac */ /* 0x000e220008000800 */
[----:B------:R-:W1:Y:S05]  /*3be0*/  LDCU.64 UR6, c[0x0][0x388] ;  /* 0x00007100ff0677ac */ /* 0x000e6a0008000a00 */
.L_x_1640:
[----:B------:R-:W-:-:S05]  /*3bf0*/  IMAD.WIDE.U32 R26, R7, 0x8, R10 ;  /* 0x00000008071a7825 */ /* 0x000fca00078e000a */
[----:B------:R-:W2:Y:S04]  /*3c00*/  LDG.E.64 R18, desc[UR8][R26.64] ;  /* 0x000000081a127981 */ /* 0x000ea8000c1e1b00 */
[----:B------:R3:W5:Y:S04]  /*3c10*/  LDG.E.64 R16, desc[UR8][R26.64+0x800] ;  /* 0x000800081a107981 */ /* 0x000768000c1e1b00 */
[----:B------:R3:W5:Y:S04]  /*3c20*/  LDG.E.64 R14, desc[UR8][R26.64+0x1000] ;  /* 0x001000081a0e7981 */ /* 0x000768000c1e1b00 */
[----:B------:R3:W5:Y:S04]  /*3c30*/  LDG.E.64 R4, desc[UR8][R26.64+0x1800] ;  /* 0x001800081a047981 */ /* 0x000768000c1e1b00 */
[----:B------:R3:W5:Y:S01]  /*3c40*/  LDG.E.64 R2, desc[UR8][R26.64+0x2000] ;  /* 0x002000081a027981 */ /* 0x000762000c1e1b00 */
[----:B------:R-:W-:Y:S01]  /*3c50*/  IADD3 R6, P1, PT, R0, R7, RZ ;  /* 0x0000000700067210 */ /* 0x000fe20007f3e0ff */
[----:B------:R-:W-:Y:S01]  /*3c60*/  BSSY.RECONVERGENT B1, `(.L_x_1630) ;  /* 0x0000018000017945 */ /* 0x000fe20003800200 */
[----:B------:R-:W-:-:S02]  /*3c70*/  IMAD.MOV.U32 R22, RZ, RZ, R23 ;  /* 0x000000ffff167224 */ /* 0x000fc400078e0017 */
[----:B-1----:R-:W-:Y:S01]  /*3c80*/  IADD3 R6, P2, PT, R6, UR6, RZ ;  /* 0x0000000606067c10 */ /* 0x002fe2000ff5e0ff */
[----:B------:R-:W-:Y:S02]  /*3c90*/  IMAD.X R21, RZ, RZ, RZ, P1 ;  /* 0x000000ffff157224 */ /* 0x000fe400008e06ff */
[----:B------:R-:W-:Y:S02]  /*3ca0*/  IMAD.MOV.U32 R20, RZ, RZ, R24 ;  /* 0x000000ffff147224 */ /* 0x000fe400078e0018 */
[----:B------:R-:W-:Y:S01]  /*3cb0*/  IMAD.MOV.U32 R12, RZ, RZ, R8 ;  /* 0x000000ffff0c7224 */ /* 0x000fe200078e0008 */
[----:B------:R-:W-:Y:S01]  /*3cc0*/  IADD3.X R21, PT, PT, R21, UR7, RZ, P2, !PT ;  /* 0x0000000715157c10 */ /* 0x000fe200097fe4ff */
        /* <DEDUP_REMOVED lines=17> */
.L_x_1631:
[----:B0-----:R-:W-:Y:S05]  /*3de0*/  BSYNC.RECONVERGENT B1 ;  /* 0x0000000000017941 */ /* 0x001fea0003800200 */
.L_x_1630:
[----:B-----5:R-:W-:Y:S01]  /*3df0*/  DSETP.GEU.AND P0, PT, R12, R16, PT ;  /* 0x000000100c00722a */ /* 0x020fe20003f0e000 */
[----:B------:R-:W-:Y:S01]  /*3e00*/  BSSY.RECONVERGENT B1, `(.L_x_1632) ;  /* 0x0000017000017945 */ /* 0x000fe20003800200 */
[----:B------:R-:W-:Y:S02]  /*3e10*/  IMAD.MOV.U32 R24, RZ, RZ, R22 ;  /* 0x000000ffff187224 */ /* 0x000fe400078e0016 */
[----:B------:R-:W-:Y:S02]  /*3e20*/  IMAD.MOV.U32 R23, RZ, RZ, R20 ;  /* 0x000000ffff177224 */ /* 0x000fe400078e0014 */
[----:B------:R-:W-:Y:S02]  /*3e30*/  IMAD.MOV.U32 R8, RZ, RZ, R12 ;  /* 0x000000ffff087224 */ /* 0x000fe400078e000c */
[----:B------:R-:W-:-:S06]  /*3e40*/  IMAD.MOV.U32 R9, RZ, RZ, R13 ;  /* 0x000000ffff097224 */ /* 0x000fcc00078e000d */
[----:B------:R-:W-:Y:S05]  /*3e50*/  @!P0 BRA `(.L_x_1633) ;  /* 0x0000000000448947 */ /* 0x000fea0003800000 */
[----:B------:R-:W-:Y:S01]  /*3e60*/  IADD3 R19, P0, P1, R0, UR6, R7 ;  /* 0x0000000600137c10 */ /* 0x000fe2000f91e007 */
[----:B------:R-:W-:Y:S02]  /*3e70*/  IMAD.MOV.U32 R8, RZ, RZ, R16 ;  /* 0x000000ffff087224 */ /* 0x000fe400078e0010 */
[----:B------:R-:W-:Y:S01]  /*3e80*/  IMAD.MOV.U32 R9, RZ, RZ, R17 ;  /* 0x000000ffff097224 */ /* 0x000fe200078e0011 */
[----:B------:R-:W-:Y:S02]  /*3e90*/  IADD3.X R23, PT, PT, RZ, UR7, RZ, P0, P1 ;  /* 0x00000007ff177c10 */ /* 0x000fe400087e24ff */
[----:B------:R-:W-:Y:S01]  /*3ea0*/  IADD3 R19, P2, PT, R19, 0x100, RZ ;  /* 0x0000010013137810 */ /* 0x000fe20007f5e0ff */
[----:B------:R-:W-:-:S04]  /*3eb0*/  DSETP.GEU.AND P0, PT, R16, R12, PT ;  /* 0x0000000c1000722a */ /* 0x000fc80003f0e000 */
[----:B------:R-:W-:Y:S02]  /*3ec0*/  IMAD.X R23, RZ, RZ, R23, P2 ;  /* 0x000000ffff177224 */ /* 0x000fe400010e0617 */
        /* <DEDUP_REMOVED lines=10> */
.L_x_1633:
[----:B------:R-:W-:Y:S05]  /*3f70*/  BSYNC.RECONVERGENT B1 ;  /* 0x0000000000017941 */ /* 0x000fea0003800200 */
.L_x_1632:
        /* <DEDUP_REMOVED lines=8> */
[----:B------:R-:W-:Y:S01]  /*4000*/  IADD3 R19, P2, P3, R0, UR6, R7 ;  /* 0x0000000600137c10 */ /* 0x000fe2000fb5e007 */
[----:B------:R-:W-:Y:S02]  /*4010*/  IMAD.MOV.U32 R16, RZ, RZ, R14 ;  /* 0x000000ffff107224 */ /* 0x000fe400078e000e */
[----:B------:R-:W-:Y:S01]  /*4020*/  IMAD.MOV.U32 R17, RZ, RZ, R15 ;  /* 0x000000ffff117224 */ /* 0x000fe200078e000f */
[----:B------:R-:W-:Y:S02]  /*4030*/  IADD3 R19, P1, PT, R19, 0x200, RZ ;  /* 0x0000020013137810 */ /* 0x000fe40007f3e0ff */
[----:B------:R-:W-:-:S05]  /*4040*/  IADD3.X R18, PT, PT, RZ, UR7, RZ, P2, P3 ;  /* 0x00000007ff127c10 */ /* 0x000fca00097e64ff */
        /* <DEDUP_REMOVED lines=10> */
.L_x_1635:
[----:B------:R-:W-:Y:S05]  /*40f0*/  BSYNC.RECONVERGENT B1 ;  /* 0x0000000000017941 */ /* 0x000fea0003800200 */
.L_x_1634:
        /* <DEDUP_REMOVED lines=23> */
.L_x_1637:
[----:B------:R-:W-:Y:S05]  /*4270*/  BSYNC.RECONVERGENT B1 ;  /* 0x0000000000017941 */ /* 0x000fea0003800200 */
.L_x_1636:
        /* <DEDUP_REMOVED lines=21> */
.L_x_1639:
[----:B------:R-:W-:Y:S05]  /*43d0*/  BSYNC.RECONVERGENT B1 ;  /* 0x0000000000017941 */ /* 0x000fea0003800200 */
.L_x_1638:
[C---:B------:R-:W-:Y:S02]  /*43e0*/  VIADD R2, R7.reuse, 0xa00 ;  /* 0x00000a0007027836 */ /* 0x040fe40000000000 */
[----:B------:R-:W-:-:S03]  /*43f0*/  VIADD R7, R7, 0x500 ;  /* 0x0000050007077836 */ /* 0x000fc60000000000 */
[----:B------:R-:W-:-:S13]  /*4400*/  ISETP.GT.AND P0, PT, R2, UR4, PT ;  /* 0x0000000402007c0c */ /* 0x000fda000bf04270 */
[----:B------:R-:W-:Y:S05]  /*4410*/  @!P0 BRA `(.L_x_1640) ;  /* 0xfffffff400f48947 */ /* 0x000fea000383ffff */
.L_x_1629:
        /* <DEDUP_REMOVED lines=14> */
[----:B------:R-:W-:Y:S01]  /*4500*/  IMAD.IADD R11, R0, 0x1, R7 ;  /* 0x00000001000b7824 */ /* 0x000fe200078e0207 */
[----:B------:R-:W-:-:S04]  /*4510*/  LEA.HI R4, R5, 0x1, RZ, 0x18 ;  /* 0x0000000105047811 */ /* 0x000fc800078fc0ff */
[C---:B------:R-:W-:Y:S02]  /*4520*/  IADD3 R19, P0, PT, R11.reuse, UR6, RZ ;  /* 0x000000060b137c10 */ /* 0x040fe4000ff1e0ff */
[----:B------:R-:W-:Y:S01]  /*4530*/  LOP3.LUT R6, R4, 0x3, RZ, 0xc0, !PT ;  /* 0x0000000304067812 */ /* 0x000fe200078ec0ff */
[----:B------:R-:W-:Y:S02]  /*4540*/  IMAD.MOV.U32 R4, RZ, RZ, R0 ;  /* 0x000000ffff047224 */ /* 0x000fe400078e0000 */
[----:B------:R-:W-:Y:S02]  /*4550*/  IMAD.X R21, RZ, RZ, UR7, P0 ;  /* 0x00000007ff157e24 */ /* 0x000fe400080e06ff */
[----:B------:R-:W-:Y:S02]  /*4560*/  IMAD.MOV R6, RZ, RZ, -R6 ;  /* 0x000000ffff067224 */ /* 0x000fe400078e0a06 */
[----:B0-----:R-:W-:-:S04]  /*4570*/  IMAD.WIDE.U32 R2, R11, 0x8, R2 ;  /* 0x000000080b027825 */ /* 0x001fc800078e0002 */
[----:B------:R-:W-:Y:S02]  /*4580*/  IMAD.MOV.U32 R14, RZ, RZ, R2 ;  /* 0x000000ffff0e7224 */ /* 0x000fe400078e0002 */
[----:B------:R-:W-:-:S07]  /*4590*/  IMAD.MOV.U32 R15, RZ, RZ, R3 ;  /* 0x000000ffff0f7224 */ /* 0x000fce00078e0003 */
.L_x_1647:
        /* <DEDUP_REMOVED lines=27> */
.L_x_1646:
[----:B------:R-:W-:Y:S05]  /*4750*/  BSYNC.RECONVERGENT B3 ;  /* 0x0000000000037941 */ /* 0x000fea0003800200 */
.L_x_1645:
[----:B------:R-:W-:Y:S01]  /*4760*/  IADD3 R19, P0, PT, R19, 0x100, RZ ;  /* 0x0000010013137810 */ /* 0x000fe20007f1e0ff */
[----:B------:R-:W-:Y:S02]  /*4770*/  VIADD R4, R4, 0x100 ;  /* 0x0000010004047836 */ /* 0x000fe40000000000 */
[----:B------:R-:W-:Y:S02]  /*4780*/  IMAD.X R15, RZ, RZ, R15, P3 ;  /* 0x000000ffff0f7224 */ /* 0x000fe400018e060f */
[----:B------:R-:W-:Y:S01]  /*4790*/  IMAD.X R21, RZ, RZ, R21, P0 ;  /* 0x000000ffff157224 */ /* 0x000fe200000e0615 */
[----:B------:R-:W-:Y:S07]  /*47a0*/  @P2 BRA `(.L_x_1647) ;  /* 0xfffffffc007c2947 */ /* 0x000fee000383ffff */
.L_x_1644:
[----:B------:R-:W-:Y:S05]  /*47b0*/  BSYNC.RECONVERGENT B2 ;  /* 0x0000000000027941 */ /* 0x000fea0003800200 */
.L_x_1643:
[----:B------:R-:W-:-:S13]  /*47c0*/  ISETP.GE.U32.AND P0, PT, R5, 0x300, PT ;  /* 0x000003000500780c */ /* 0x000fda0003f06070 */
[----:B------:R-:W-:Y:S05]  /*47d0*/  @!P0 BRA `(.L_x_1642) ;  /* 0x0000000400fc8947 */ /* 0x000fea0003800000 */
[----:B------:R-:W0:Y:S01]  /*47e0*/  LDCU.128 UR12, c[0x0][0x380] ;  /* 0x00007000ff0c77ac */ /* 0x000e220008000c00 */
[----:B------:R-:W1:Y:S01]  /*47f0*/  LDC.64 R20, c[0x0][0x380] ;  /* 0x0000e000ff147b82 */ /* 0x000e620000000a00 */
[C---:B------:R-:W-:Y:S01]  /*4800*/  IADD3 R5, P1, PT, R4.reuse, R7, RZ ;  /* 0x0000000704057210 */ /* 0x040fe20007f3e0ff */
[C---:B------:R-:W-:Y:S02]  /*4810*/  IMAD.IADD R16, R4.reuse, 0x1, R7 ;  /* 0x0000000104107824 */ /* 0x040fe400078e0207 */
[----:B------:R-:W-:Y:S02]  /*4820*/  VIADD R22, R4, 0x200 ;  /* 0x0000020004167836 */ /* 0x000fe40000000000 */
[----:B------:R-:W-:Y:S02]  /*4830*/  IMAD.X R10, RZ, RZ, RZ, P1 ;  /* 0x000000ffff0a7224 */ /* 0x000fe400008e06ff */
[----:B------:R-:W2:Y:S01]  /*4840*/  LDC.64 R2, c[0x0][0x388] ;  /* 0x0000e200ff027b82 */ /* 0x000ea20000000a00 */
[----:B0-----:R-:W-:-:S02]  /*4850*/  LEA R6, P2, R5, UR12, 0x3 ;  /* 0x0000000c05067c11 */ /* 0x001fc4000f8418ff */
[----:B------:R-:W-:Y:S02]  /*4860*/  IADD3 R18, P0, PT, R16, UR14, RZ ;  /* 0x0000000e10127c10 */ /* 0x000fe4000ff1e0ff */
[----:B------:R-:W-:Y:S02]  /*4870*/  IADD3 R6, P1, PT, R6, 0x1800, RZ ;  /* 0x0000180006067810 */ /* 0x000fe40007f3e0ff */
[----:B------:R-:W-:Y:S01]  /*4880*/  LEA.HI.X R5, R5, UR13, R10, 0x3, P2 ;  /* 0x0000000d05057c11 */ /* 0x000fe200090f1c0a */
[----:B-1----:R-:W-:-:S04]  /*4890*/  IMAD.WIDE.U32 R20, R16, 0x8, R20 ;  /* 0x0000000810147825 */ /* 0x002fc800078e0014 */
[----:B------:R-:W-:Y:S02]  /*48a0*/  IMAD.X R19, RZ, RZ, UR15, P0 ;  /* 0x0000000fff137e24 */ /* 0x000fe400080e06ff */
[----:B------:R-:W-:-:S07]  /*48b0*/  IMAD.X R5, RZ, RZ, R5, P1 ;  /* 0x000000ffff057224 */ /* 0x000fce00008e0605 */
.L_x_1656:
[----:B------:R-:W3:Y:S01]  /*48c0*/  LDG.E.64 R14, desc[UR8][R20.64] ;  /* 0x00000008140e7981 */ /* 0x000ee2000c1e1b00 */
[----:B------:R-:W-:-:S05]  /*48d0*/  IMAD.MOV.U32 R4, RZ, RZ, R6 ;  /* 0x000000ffff047224 */ /* 0x000fca00078e0006 */
[----:B------:R0:W5:Y:S04]  /*48e0*/  LDG.E.64 R10, desc[UR8][R4.64+-0x1000] ;  /* 0xfff00008040a7981 */ /* 0x000168000c1e1b00 */
[----:B------:R0:W5:Y:S01]  /*48f0*/  LDG.E.64 R6, desc[UR8][R4.64+-0x800] ;  /* 0xfff8000804067981 */ /* 0x000162000c1e1b00 */
[----:B------:R-:W-:Y:S01]  /*4900*/  BSSY.RECONVERGENT B2, `(.L_x_1648) ;  /* 0x0000015000027945 */ /* 0x000fe20003800200 */
[----:B------:R-:W-:Y:S02]  /*4910*/  IMAD.MOV.U32 R26, RZ, RZ, R23 ;  /* 0x000000ffff1a7224 */ /* 0x000fe400078e0017 */
[----:B------:R-:W-:Y:S02]  /*4920*/  IMAD.MOV.U32 R25, RZ, RZ, R24 ;  /* 0x000000ffff197224 */ /* 0x000fe400078e0018 */
[----:B------:R-:W-:-:S02]  /*4930*/  IMAD.MOV.U32 R12, RZ, RZ, R8 ;  /* 0x000000ffff0c7224 */ /* 0x000fc400078e0008 */
[----:B------:R-:W-:Y:S01]  /*4940*/  IMAD.MOV.U32 R13, RZ, RZ, R9 ;  /* 0x000000ffff0d7224 */ /* 0x000fe200078e0009 */
[----:B---3--:R-:W-:-:S14]  /*4950*/  DSETP.GEU.AND P0, PT, R8, R14, PT ;  /* 0x0000000e0800722a */ /* 0x008fdc0003f0e000 */
        /* <DEDUP_REMOVED lines=15> */
.L_x_1649:
[----:B------:R-:W-:Y:S05]  /*4a50*/  BSYNC.RECONVERGENT B2 ;  /* 0x0000000000027941 */ /* 0x000fea0003800200 */
.L_x_1648:
[----:B-----5:R-:W-:Y:S01]  /*4a60*/  DSETP.GEU.AND P0, PT, R12, R10, PT ;  /* 0x0000000a0c00722a */ /* 0x020fe20003f0e000 */
[----:B------:R-:W-:Y:S01]  /*4a70*/  VIADD R9, R16, 0x100 ;  /* 0x0000010010097836 */ /* 0x000fe20000000000 */
[----:B------:R-:W-:Y:S01]  /*4a80*/  BSSY.RECONVERGENT B2, `(.L_x_1650) ;  /* 0x0000016000027945 */ /* 0x000fe20003800200 */
[----:B------:R-:W-:Y:S02]  /*4a90*/  IMAD.MOV.U32 R15, RZ, RZ, R26 ;  /* 0x000000ffff0f7224 */ /* 0x000fe400078e001a */
[----:B------:R-:W-:Y:S01]  /*4aa0*/  IMAD.MOV.U32 R14, RZ, RZ, R25 ;  /* 0x000000ffff0e7224 */ /* 0x000fe200078e0019 */
[----:B--2---:R-:W-:Y:S01]  /*4ab0*/  IADD3 R23, P1, PT, R9, R2, RZ ;  /* 0x0000000209177210 */ /* 0x004fe20007f3e0ff */
[----:B------:R-:W-:Y:S02]  /*4ac0*/  IMAD.MOV.U32 R8, RZ, RZ, R12 ;  /* 0x000000ffff087224 */ /* 0x000fe400078e000c */
[----:B------:R-:W-:Y:S02]  /*4ad0*/  IMAD.MOV.U32 R9, RZ, RZ, R13 ;  /* 0x000000ffff097224 */ /* 0x000fe400078e000d */
[----:B------:R-:W-:-:S03]  /*4ae0*/  IMAD.X R24, RZ, RZ, R3, P1 ;  /* 0x000000ffff187224 */ /* 0x000fc600008e0603 */
        /* <DEDUP_REMOVED lines=15> */
.L_x_1651:
[----:B------:R-:W-:Y:S05]  /*4be0*/  BSYNC.RECONVERGENT B2 ;  /* 0x0000000000027941 */ /* 0x000fea0003800200 */
.L_x_1650:
[----:B------:R0:W5:Y:S01]  /*4bf0*/  LDG.E.64 R10, desc[UR8][R4.64] ;  /* 0x00000008040a7981 */ /* 0x000162000c1e1b00 */
[----:B------:R-:W-:Y:S01]  /*4c00*/  DSETP.GEU.AND P0, PT, R8, R6, PT ;  /* 0x000000060800722a */ /* 0x000fe20003f0e000 */
[----:B------:R-:W-:Y:S01]  /*4c10*/  VIADD R13, R16, 0x200 ;  /* 0x00000200100d7836 */ /* 0x000fe20000000000 */
[----:B------:R-:W-:Y:S01]  /*4c20*/  BSSY.RECONVERGENT B2, `(.L_x_1652) ;  /* 0x0000016000027945 */ /* 0x000fe20003800200 */
[----:B------:R-:W-:Y:S02]  /*4c30*/  IMAD.MOV.U32 R26, RZ, RZ, R15 ;  /* 0x000000ffff1a7224 */ /* 0x000fe400078e000f */
[----:B------:R-:W-:Y:S01]  /*4c40*/  IMAD.MOV.U32 R25, RZ, RZ, R14 ;  /* 0x000000ffff197224 */ /* 0x000fe200078e000e */
[----:B------:R-:W-:Y:S01]  /*4c50*/  IADD3 R24, P1, PT, R13, R2, RZ ;  /* 0x000000020d187210 */ /* 0x000fe20007f3e0ff */
[----:B------:R-:W-:Y:S02]  /*4c60*/  IMAD.MOV.U32 R12, RZ, RZ, R8 ;  /* 0x000000ffff0c7224 */ /* 0x000fe400078e0008 */
[----:B------:R-:W-:-:S02]  /*4c70*/  IMAD.MOV.U32 R13, RZ, RZ, R9 ;  /* 0x000000ffff0d7224 */ /* 0x000fc400078e0009 */
[----:B------:R-:W-:-:S03]  /*4c80*/  IMAD.X R23, RZ, RZ, R3, P1 ;  /* 0x000000ffff177224 */ /* 0x000fc600008e0603 */
        /* <DEDUP_REMOVED lines=15> */
.L_x_1653:
[----:B------:R-:W-:Y:S05]  /*4d80*/  BSYNC.RECONVERGENT B2 ;  /* 0x0000000000027941 */ /* 0x000fea0003800200 */
.L_x_1652:
[----:B-----5:R-:W-:Y:S01]  /*4d90*/  DSETP.GEU.AND P0, PT, R12, R10, PT ;  /* 0x0000000a0c00722a */ /* 0x020fe20003f0e000 */
[----:B------:R-:W-:Y:S01]  /*4da0*/  VIADD R7, R16, 0x300 ;  /* 0x0000030010077836 */ /* 0x000fe20000000000 */
[----:B------:R-:W-:Y:S01]  /*4db0*/  BSSY.RECONVERGENT B2, `(.L_x_1654) ;  /* 0x0000016000027945 */ /* 0x000fe20003800200 */
[----:B------:R-:W-:Y:S02]  /*4dc0*/  IMAD.MOV.U32 R23, RZ, RZ, R26 ;  /* 0x000000ffff177224 */ /* 0x000fe400078e001a */
[----:B------:R-:W-:Y:S01]  /*4dd0*/  IMAD.MOV.U32 R24, RZ, RZ, R25 ;  /* 0x000000ffff187224 */ /* 0x000fe200078e0019 */
[----:B------:R-:W-:Y:S01]  /*4de0*/  IADD3 R7, P1, PT, R7, R2, RZ ;  /* 0x0000000207077210 */ /* 0x000fe20007f3e0ff */
        /* <DEDUP_REMOVED lines=18> */
.L_x_1655:
[----:B------:R-:W-:Y:S05]  /*4f10*/  BSYNC.RECONVERGENT B2 ;  /* 0x0000000000027941 */ /* 0x000fea0003800200 */
.L_x_1654:
[----:B------:R-:W-:Y:S01]  /*4f20*/  VIADD R10, R22, 0x200 ;  /* 0x00000200160a7836 */ /* 0x000fe20000000000 */
[----:B------:R-:W-:Y:S01]  /*4f30*/  IADD3 R6, P2, PT, R4, 0x2000, RZ ;  /* 0x0000200004067810 */ /* 0x000fe20007f5e0ff */
[----:B------:R-:W-:Y:S01]  /*4f40*/  VIADD R22, R22, 0x400 ;  /* 0x0000040016167836 */ /* 0x000fe20000000000 */
[----:B------:R-:W-:Y:S01]  /*4f50*/  IADD3 R18, P1, PT, R18, 0x400, RZ ;  /* 0x0000040012127810 */ /* 0x000fe20007f3e0ff */
[----:B------:R-:W-:Y:S01]  /*4f60*/  VIADD R16, R16, 0x400 ;  /* 0x0000040010107836 */ /* 0x000fe20000000000 */
[----:B------:R-:W-:Y:S01]  /*4f70*/  ISETP.GE.AND P0, PT, R10, R17, PT ;  /* 0x000000110a00720c */ /* 0x000fe20003f06270 */
[----:B------:R-:W-:Y:S01]  /*4f80*/  IMAD.X R5, RZ, RZ, R5, P2 ;  /* 0x000000ffff057224 */ /* 0x000fe200010e0605 */
[----:B------:R-:W-:Y:S01]  /*4f90*/  IADD3 R20, P2, PT, R20, 0x2000, RZ ;  /* 0x0000200014147810 */ /* 0x000fe20007f5e0ff */
[----:B------:R-:W-:-:S04]  /*4fa0*/  IMAD.X R19, RZ, RZ, R19, P1 ;  /* 0x000000ffff137224 */ /* 0x000fc800008e0613 */
[----:B------:R-:W-:-:S06]  /*4fb0*/  IMAD.X R21, RZ, RZ, R21, P2 ;  /* 0x000000ffff157224 */ /* 0x000fcc00010e0615 */
[----:B------:R-:W-:Y:S05]  /*4fc0*/  @!P0 BRA `(.L_x_1656) ;  /* 0xfffffff8003c8947 */ /* 0x000fea000383ffff */
.L_x_1642:
[----:B------:R-:W-:Y:S05]  /*4fd0*/  BSYNC.RECONVERGENT B1 ;  /* 0x0000000000017941 */ /* 0x000fea0003800200 */
.L_x_1641:
        /* <DEDUP_REMOVED lines=27> */
.L_x_1658:
[----:B------:R-:W-:Y:S05]  /*5190*/  BSYNC.RECONVERGENT B1 ;  /* 0x0000000000017941 */ /* 0x000fea0003800200 */
.L_x_1657:
        /* <DEDUP_REMOVED lines=26> */
.L_x_1660:
[----:B------:R-:W-:Y:S05]  /*5340*/  BSYNC.RECONVERGENT B1 ;  /* 0x0000000000017941 */ /* 0x000fea0003800200 */
.L_x_1659:
        /* <DEDUP_REMOVED lines=26> */
.L_x_1662:
[----:B------:R-:W-:Y:S05]  /*54f0*/  BSYNC.RECONVERGENT B1 ;  /* 0x0000000000017941 */ /* 0x000fea0003800200 */
.L_x_1661:
        /* <DEDUP_REMOVED lines=26> */
.L_x_1664:
[----:B------:R-:W-:Y:S05]  /*56a0*/  BSYNC.RECONVERGENT B1 ;  /* 0x0000000000017941 */ /* 0x000fea0003800200 */
.L_x_1663:
        /* <DEDUP_REMOVED lines=27> */
.L_x_1666:
[----:B------:R-:W-:Y:S05]  /*5860*/  BSYNC.RECONVERGENT B1 ;  /* 0x0000000000017941 */ /* 0x000fea0003800200 */
.L_x_1665:
        /* <DEDUP_REMOVED lines=10> */
.L_x_1668:
[----:B------:R-:W-:Y:S05]  /*5910*/  BSYNC.RECONVERGENT B1 ;  /* 0x0000000000017941 */ /* 0x000fea0003800200 */
.L_x_1667:
        /* <DEDUP_REMOVED lines=31> */
.L_x_1670:
[----:B------:R-:W-:Y:S05]  /*5b10*/  BSYNC.RECONVERGENT B1 ;  /* 0x0000000000017941 */ /* 0x000fea0003800200 */
.L_x_1669:
        /* <DEDUP_REMOVED lines=22> */
.L_x_1672:
[----:B------:R-:W-:Y:S05]  /*5c80*/  BSYNC.RECONVERGENT B1 ;  /* 0x0000000000017941 */ /* 0x000fea0003800200 */
.L_x_1671:
        /* <DEDUP_REMOVED lines=22> */
.L_x_1674:
[----:B------:R-:W-:Y:S05]  /*5df0*/  BSYNC.RECONVERGENT B1 ;  /* 0x0000000000017941 */ /* 0x000fea0003800200 */
.L_x_1673:
        /* <DEDUP_REMOVED lines=22> */
.L_x_1676:
[----:B------:R-:W-:Y:S05]  /*5f60*/  BSYNC.RECONVERGENT B1 ;  /* 0x0000000000017941 */ /* 0x000fea0003800200 */
.L_x_1675:
        /* <DEDUP_REMOVED lines=21> */
.L_x_1678:
[----:B------:R-:W-:Y:S05]  /*60c0*/  BSYNC.RECONVERGENT B1 ;  /* 0x0000000000017941 */ /* 0x000fea0003800200 */
.L_x_1677:
        /* <DEDUP_REMOVED lines=21> */
.L_x_1680:
[----:B------:R-:W-:Y:S05]  /*6220*/  BSYNC.RECONVERGENT B1 ;  /* 0x0000000000017941 */ /* 0x000fea0003800200 */
.L_x_1679:
        /* <DEDUP_REMOVED lines=19> */
.L_x_1588:
[----:B------:R-:W-:Y:S05]  /*6360*/  BSYNC.RECONVERGENT B0 ;  /* 0x0000000000007941 */ /* 0x000fea0003800200 */
.L_x_1555:
[----:B------:R-:W-:Y:S05]  /*6370*/  @P1 EXIT ;  /* 0x000000000000194d */ /* 0x000fea0003800000 */
[----:B01----:R-:W0:Y:S02]  /*6380*/  LDC.64 R4, c[0x0][0x390] ;  /* 0x0000e400ff047b82 */ /* 0x003e240000000a00 */
[----:B0-----:R-:W-:Y:S04]  /*6390*/  STG.E.64 desc[UR8][R4.64], R2 ;  /* 0x0000000204007986 */ /* 0x001fe8000c101b08 */
[----:B---34-:R-:W-:Y:S01]  /*63a0*/  STG.E.64 desc[UR8][R4.64+0x8], R16 ;  /* 0x0000081004007986 */ /* 0x018fe2000c101b08 */
[----:B------:R-:W-:Y:S05]  /*63b0*/  EXIT ;  /* 0x000000000000794d */ /* 0x000fea0003800000 */
.L_x_1681:
        /* <DEDUP_REMOVED lines=12> */
.L_x_1712:


//--------------------- .text._Z16compute_distancePdS_S_ii --------------------------
	.section	.text._Z16compute_distancePdS_S_ii,"ax",@progbits
	.align	128
        .global         _Z16compute_distancePdS_S_ii
        .type           _Z16compute_distancePdS_S_ii,@function
        .size           _Z16compute_distancePdS_S_ii,(.L_x_1691 - _Z16compute_distancePdS_S_ii)
        .other          _Z16compute_distancePdS_S_ii,@"STO_CUDA_ENTRY STV_DEFAULT"
_Z16compute_distancePdS_S_ii:
.text._Z16compute_distancePdS_S_ii:
[----:B------:R-:W-:Y:S01]  /*0000*/  LDC R1, c[0x0][0x37c] ;  /* 0x0000df00ff017b82 */ /* 0x000fe20000000800 */
[----:B------:R-:W0:Y:S01]  /*0010*/  S2R R2, SR_TID.X ;  /* 0x0000000000027919 */ /* 0x000e220000002100 */
[----:B------:R-:W0:Y:S01]  /*0020*/  LDCU UR4, c[0x0][0x360] ;  /* 0x00006c00ff0477ac */ /* 0x000e220008000800 */
[----:B------:R-:W0:Y:S01]  /*0030*/  S2R R3, SR_CTAID.X ;  /* 0x0000000000037919 */ /* 0x000e220000002500 */
[----:B------:R-:W1:Y:S01]  /*0040*/  LDCU UR5, c[0x0][0x398] ;  /* 0x00007300ff0577ac */ /* 0x000e620008000800 */
[----:B0-----:R-:W-:-:S05]  /*0050*/  IMAD R2, R3, UR4, R2 ;  /* 0x0000000403027c24 */ /* 0x001fca000f8e0202 */
[----:B-1----:R-:W-:-:S13]  /*0060*/  ISETP.GE.AND P0, PT, R2, UR5, PT ;  /* 0x0000000502007c0c */ /* 0x002fda000bf06270 */
[----:B------:R-:W-:Y:S05]  /*0070*/  @P0 EXIT ;  /* 0x000000000000094d */ /* 0x000fea0003800000 */
[----:B------:R-:W0:Y:S01]  /*0080*/  LDCU UR5, c[0x0][0x39c] ;  /* 0x00007380ff0577ac */ /* 0x000e220008000800 */
[----:B------:R-:W-:Y:S01]  /*0090*/  HFMA2 R0, -RZ, RZ, 0, 0 ;  /* 0x00000000ff007431 */ /* 0x000fe200000001ff */
[----:B------:R-:W1:Y:S01]  /*00a0*/  LDCU.64 UR6, c[0x0][0x358] ;  /* 0x00006b00ff0677ac */ /* 0x000e620008000a00 */
[----:B0-----:R-:W-:-:S09]  /*00b0*/  UISETP.GE.AND UP0, UPT, UR5, 0x1, UPT ;  /* 0x000000010500788c */ /* 0x001fd2000bf06270 */
[----:B-1----:R-:W-:Y:S05]  /*00c0*/  BRA.U !UP0, `(.L_x_1682) ;  /* 0x00000005086c7547 */ /* 0x002fea000b800000 */
[----:B------:R-:W0:Y:S01]  /*00d0*/  LDC.64 R4, c[0x0][0x380] ;  /* 0x0000e000ff047b82 */ /* 0x000e220000000a00 */
[----:B------:R-:W-:Y:S01]  /*00e0*/  IMAD R3, R2, UR5, RZ ;  /* 0x0000000502037c24 */ /* 0x000fe2000f8e02ff */
[----:B------:R-:W-:Y:S01]  /*00f0*/  CS2R R6, SRZ ;  /* 0x0000000000067805 */ /* 0x000fe2000001ff00 */
[----:B------:R-:W1:Y:S01]  /*0100*/  LDCU.64 UR8, c[0x0][0x388] ;  /* 0x00007100ff0877ac */ /* 0x000e620008000a00 */
[----:B------:R-:W-:-:S12]  /*0110*/  UIADD3 UR4, UPT, UPT, -UR5, URZ, URZ ;  /* 0x000000ff05047290 */ /* 0x000fd8000fffe1ff */
.L_x_1685:
[----:B0-----:R-:W-:Y:S01]  /*0120*/  IMAD.WIDE R8, R3, 0x8, R4 ;  /* 0x0000000803087825 */ /* 0x001fe200078e0204 */
[----:B-1----:R-:W-:Y:S02]  /*0130*/  MOV R12, UR8 ;  /* 0x00000008000c7c02 */ /* 0x002fe40008000f00 */
[----:B------:R-:W-:-:S03]  /*0140*/  MOV R13, UR9 ;  /* 0x00000009000d7c02 */ /* 0x000fc60008000f00 */
[----:B------:R-:W2:Y:S04]  /*0150*/  LDG.E.64 R8, desc[UR6][R8.64] ;  /* 0x0000000608087981 */ /* 0x000ea8000c1e1b00 */
[----:B------:R-:W2:Y:S01]  /*0160*/  LDG.E.64 R10, desc[UR6][R12.64] ;  /* 0x000000060c0a7981 */ /* 0x000ea2000c1e1b00 */
[----:B------:R-:W-:Y:S01]  /*0170*/  UIADD3 UR4, UPT, UPT, UR4, 0x1, URZ ;  /* 0x0000000104047890 */ /* 0x000fe2000fffe0ff */
[----:B------:R-:W-:Y:S01]  /*0180*/  BSSY.RECONVERGENT B0, `(.L_x_1683) ;  /* 0x0000048000007945 */ /* 0x000fe20003800200 */
[----:B------:R-:W-:Y:S02]  /*0190*/  MOV R14, 0x3f800000 ;  /* 0x3f800000000e7802 */ /* 0x000fe40000000f00 */
[----:B------:R-:W-:Y:S01]  /*01a0*/  UISETP.NE.AND UP1, UPT, UR4, URZ, UPT ;  /* 0x000000ff0400728c */ /* 0x000fe2000bf25270 */
[----:B--2---:R-:W-:-:S06]  /*01b0*/  DADD R10, R8, -R10 ;  /* 0x00000000080a7229 */ /* 0x004fcc000000080a */
[----:B------:R-:W0:Y:S02]  /*01c0*/  F2F.F32.F64 R0, R10 ;  /* 0x0000000a00007310 */ /* 0x000e240000301000 */
[----:B0-----:R-:W-:-:S13]  /*01d0*/  FSETP.NEU.AND P0, PT, R0, 1, PT ;  /* 0x3f8000000000780b */ /* 0x001fda0003f0d000 */
[----:B------:R-:W-:Y:S05]  /*01e0*/  @!P0 BRA `(.L_x_1684) ;  /* 0x0000000400048947 */ /* 0x000fea0003800000 */
[----:B------:R-:W-:-:S13]  /*01f0*/  FSETP.NAN.AND P0, PT, |R0|, |R0|, PT ;  /* 0x400000000000720b */ /* 0x000fda0003f08200 */
[----:B------:R-:W-:Y:S01]  /*0200*/  @P0 FADD R14, R0, 2 ;  /* 0x40000000000e0421 */ /* 0x000fe20000000000 */
[----:B------:R-:W-:Y:S06]  /*0210*/  @P0 BRA `(.L_x_1684) ;  /* 0x0000000000f80947 */ /* 0x000fec0003800000 */
[C---:B------:R-:W-:Y:S01]  /*0220*/  FMUL R9, |R0|.reuse, 16777216 ;  /* 0x4b80000000097820 */ /* 0x040fe20000400200 */
[----:B------:R-:W-:Y:S01]  /*0230*/  FSETP.GEU.AND P0, PT, |R0|, 1.175494350822287508e-38, PT ;  /* 0x008000000000780b */ /* 0x000fe20003f0e200 */
[----:B------:R-:W-:-:S03]  /*0240*/  HFMA2 R16, -RZ, RZ, 0.771484375, 0.21533203125 ;  /* 0x3a2c32e4ff107431 */ /* 0x000fc600000001ff */
[----:B------:R-:W-:Y:S02]  /*0250*/  FSEL R9, R9, |R0|, !P0 ;  /* 0x4000000009097208 */ /* 0x000fe40004000000 */
[----:B------:R-:W-:Y:S02]  /*0260*/  FSEL R11, RZ, -24, P0 ;  /* 0xc1c00000ff0b7808 */ /* 0x000fe40000000000 */
[----:B------:R-:W-:Y:S02]  /*0270*/  IADD3 R8, PT, PT, R9, -0x3f3504f3, RZ ;  /* 0xc0cafb0d09087810 */ /* 0x000fe40007ffe0ff */
[----:B------:R-:W-:Y:S02]  /*0280*/  FSETP.NEU.AND P0, PT, |R0|, +INF , PT ;  /* 0x7f8000000000780b */ /* 0x000fe40003f0d200 */
[----:B------:R-:W-:Y:S02]  /*0290*/  LOP3.LUT R8, R8, 0xff800000, RZ, 0xc0, !PT ;  /* 0xff80000008087812 */ /* 0x000fe400078ec0ff */
[----:B------:R-:W-:-:S02]  /*02a0*/  FSETP.NEU.AND P0, PT, R0, RZ, P0 ;  /* 0x000000ff0000720b */ /* 0x000fc4000070d000 */
[-C--:B------:R-:W-:Y:S02]  /*02b0*/  IADD3 R9, PT, PT, R9, -R8.reuse, RZ ;  /* 0x8000000809097210 */ /* 0x080fe40007ffe0ff */
[----:B------:R-:W-:-:S03]  /*02c0*/  I2FP.F32.S32 R8, R8 ;  /* 0x0000000800087245 */ /* 0x000fc60000201400 */
[C---:B------:R-:W-:Y:S01]  /*02d0*/  FADD R13, R9.reuse, 1 ;  /* 0x3f800000090d7421 */ /* 0x040fe20000000000 */
[----:B------:R-:W-:-:S04]  /*02e0*/  FADD R12, R9, -1 ;  /* 0xbf800000090c7421 */ /* 0x000fc80000000000 */
[----:B------:R-:W-:Y:S01]  /*02f0*/  FADD R10, R12, R12 ;  /* 0x0000000c0c0a7221 */ /* 0x000fe20000000000 */
[----:B------:R-:W0:Y:S01]  /*0300*/  MUFU.RCP R13, R13 ;  /* 0x0000000d000d7308 */ /* 0x000e220000001000 */
[----:B------:R-:W-:Y:S02]  /*0310*/  @!P0 FADD R0, R0, R0 ;  /* 0x0000000000008221 */ /* 0x000fe40000000000 */
[----:B0-----:R-:W-:Y:S01]  /*0320*/  FMUL R9, R13, R10 ;  /* 0x0000000a0d097220 */ /* 0x001fe20000400000 */
[----:B------:R-:W-:-:S03]  /*0330*/  FFMA R10, R8, 1.1920928955078125e-07, R11 ;  /* 0x34000000080a7823 */ /* 0x000fc6000000000b */
[----:B------:R-:W-:Y:S01]  /*0340*/  FADD R14, R12, -R9 ;  /* 0x800000090c0e7221 */ /* 0x000fe20000000000 */
[CC--:B------:R-:W-:Y:S01]  /*0350*/  FMUL R11, R9.reuse, R9.reuse ;  /* 0x00000009090b7220 */ /* 0x0c0fe20000400000 */
[----:B------:R-:W-:Y:S02]  /*0360*/  FFMA R8, R9, 1.4426950216293334961, R10 ;  /* 0x3fb8aa3b09087823 */ /* 0x000fe4000000000a */
[----:B------:R-:W-:Y:S01]  /*0370*/  FADD R15, R14, R14 ;  /* 0x0000000e0e0f7221 */ /* 0x000fe20000000000 */
[C---:B------:R-:W-:Y:S01]  /*0380*/  FFMA R14, R11.reuse, R16, 0.0032181653659790754318 ;  /* 0x3b52e7db0b0e7423 */ /* 0x040fe20000000010 */
[----:B------:R-:W-:Y:S02]  /*0390*/  FADD R10, R10, -R8 ;  /* 0x800000080a0a7221 */ /* 0x000fe40000000000 */
[----:B------:R-:W-:Y:S01]  /*03a0*/  FFMA R12, R12, -R9, R15 ;  /* 0x800000090c0c7223 */ /* 0x000fe2000000000f */
[----:B------:R-:W-:Y:S01]  /*03b0*/  FFMA R14, R11, R14, 0.018033718690276145935 ;  /* 0x3c93bb730b0e7423 */ /* 0x000fe2000000000e */
[----:B------:R-:W-:-:S02]  /*03c0*/  FFMA R15, R9, 1.4426950216293334961, R10 ;  /* 0x3fb8aa3b090f7823 */ /* 0x000fc4000000000a */
[----:B------:R-:W-:Y:S01]  /*03d0*/  FMUL R12, R13, R12 ;  /* 0x0000000c0d0c7220 */ /* 0x000fe20000400000 */
[----:B------:R-:W-:-:S03]  /*03e0*/  FFMA R14, R11, R14, 0.12022458761930465698 ;  /* 0x3df6384f0b0e7423 */ /* 0x000fc6000000000e */
[----:B------:R-:W-:Y:S01]  /*03f0*/  FFMA R10, R12, 1.4426950216293334961, R15 ;  /* 0x3fb8aa3b0c0a7823 */ /* 0x000fe2000000000f */
[----:B------:R-:W-:-:S03]  /*0400*/  FMUL R14, R11, R14 ;  /* 0x0000000e0b0e7220 */ /* 0x000fc60000400000 */
[----:B------:R-:W-:Y:S01]  /*0410*/  FFMA R13, R9, 1.9251366722983220825e-08, R10 ;  /* 0x32a55e34090d7823 */ /* 0x000fe2000000000a */
[----:B------:R-:W-:-:S04]  /*0420*/  FMUL R11, R14, 3 ;  /* 0x404000000e0b7820 */ /* 0x000fc80000400000 */
[----:B------:R-:W-:-:S04]  /*0430*/  FFMA R11, R12, R11, R13 ;  /* 0x0000000b0c0b7223 */ /* 0x000fc8000000000d */
[----:B------:R-:W-:-:S04]  /*0440*/  FFMA R11, R9, R14, R11 ;  /* 0x0000000e090b7223 */ /* 0x000fc8000000000b */
[----:B------:R-:W-:-:S04]  /*0450*/  FADD R9, R8, R11 ;  /* 0x0000000b08097221 */ /* 0x000fc80000000000 */
[----:B------:R-:W-:Y:S01]  /*0460*/  FMUL R10, R9, 2 ;  /* 0x40000000090a7820 */ /* 0x000fe20000400000 */
[----:B------:R-:W-:-:S03]  /*0470*/  FADD R8, -R8, R9 ;  /* 0x0000000908087221 */ /* 0x000fc60000000100 */
[----:B------:R-:W0:Y:S01]  /*0480*/  FRND R13, R10 ;  /* 0x0000000a000d7307 */ /* 0x000e220000201000 */
[----:B------:R-:W-:Y:S01]  /*0490*/  FADD R8, R11, -R8 ;  /* 0x800000080b087221 */ /* 0x000fe20000000000 */
[----:B------:R-:W-:Y:S01]  /*04a0*/  FFMA R9, R9, 2, -R10 ;  /* 0x4000000009097823 */ /* 0x000fe2000000080a */
[----:B------:R-:W-:Y:S02]  /*04b0*/  MOV R11, 0x391fcb8e ;  /* 0x391fcb8e000b7802 */ /* 0x000fe40000000f00 */
[----:B------:R-:W-:Y:S01]  /*04c0*/  FSETP.GT.AND P2, PT, |R10|, 152, PT ;  /* 0x431800000a00780b */ /* 0x000fe20003f44200 */
[----:B------:R-:W-:Y:S02]  /*04d0*/  FFMA R9, R8, 2, R9 ;  /* 0x4000000008097823 */ /* 0x000fe40000000009 */
[----:B------:R-:W1:Y:S01]  /*04e0*/  F2I.NTZ R12, R10 ;  /* 0x0000000a000c7305 */ /* 0x000e620000203100 */
[----:B0-----:R-:W-:Y:S01]  /*04f0*/  FADD R8, R10, -R13 ;  /* 0x8000000d0a087221 */ /* 0x001fe20000000000 */
[----:B------:R-:W-:-:S03]  /*0500*/  FSETP.GT.AND P1, PT, R13, RZ, PT ;  /* 0x000000ff0d00720b */ /* 0x000fc60003f24000 */
[----:B------:R-:W-:-:S04]  /*0510*/  FADD R8, R8, R9 ;  /* 0x0000000908087221 */ /* 0x000fc80000000000 */
[----:B------:R-:W-:-:S04]  /*0520*/  FFMA R9, R8, R11, 0.0013391353422775864601 ;  /* 0x3aaf85ed08097423 */ /* 0x000fc8000000000b */
[----:B------:R-:W-:-:S04]  /*0530*/  FFMA R9, R8, R9, 0.0096188392490148544312 ;  /* 0x3c1d985608097423 */ /* 0x000fc80000000009 */
[----:B------:R-:W-:-:S04]  /*0540*/  FFMA R9, R8, R9, 0.055503588169813156128 ;  /* 0x3d6357bb08097423 */ /* 0x000fc80000000009 */
[----:B------:R-:W-:Y:S01]  /*0550*/  FFMA R11, R8, R9, 0.24022644758224487305 ;  /* 0x3e75fdec080b7423 */ /* 0x000fe20000000009 */
[----:B------:R-:W-:Y:S02]  /*0560*/  SEL R9, RZ, 0x83000000, P1 ;  /* 0x83000000ff097807 */ /* 0x000fe40000800000 */
[----:B------:R-:W-:Y:S01]  /*0570*/  FSETP.GEU.AND P1, PT, R10, RZ, PT ;  /* 0x000000ff0a00720b */ /* 0x000fe20003f2e000 */
[----:B------:R-:W-:Y:S01]  /*0580*/  FFMA R13, R8, R11, 0.69314718246459960938 ;  /* 0x3f317218080d7423 */ /* 0x000fe2000000000b */
[----:B------:R-:W-:Y:S02]  /*0590*/  IADD3 R11, PT, PT, R9, 0x7f000000, RZ ;  /* 0x7f000000090b7810 */ /* 0x000fe40007ffe0ff */
[----:B-1----:R-:W-:Y:S01]  /*05a0*/  LEA R12, R12, -R9, 0x17 ;  /* 0x800000090c0c7211 */ /* 0x002fe200078eb8ff */
[----:B------:R-:W-:Y:S01]  /*05b0*/  FFMA R8, R8, R13, 1 ;  /* 0x3f80000008087423 */ /* 0x000fe2000000000d */
[----:B------:R-:W-:-:S03]  /*05c0*/  FSEL R14, RZ, +INF , !P1 ;  /* 0x7f800000ff0e7808 */ /* 0x000fc60004800000 */
[----:B------:R-:W-:-:S04]  /*05d0*/  FMUL R11, R11, R8 ;  /* 0x000000080b0b7220 */ /* 0x000fc80000400000 */
[----:B------:R-:W-:Y:S01]  /*05e0*/  @!P2 FMUL R14, R12, R11 ;  /* 0x0000000b0c0ea220 */ /* 0x000fe20000400000 */
[----:B------:R-:W-:-:S07]  /*05f0*/  @!P0 LOP3.LUT R14, R0, 0x7fffffff, RZ, 0xc0, !PT ;  /* 0x7fffffff000e8812 */ /* 0x000fce00078ec0ff */
.L_x_1684:
[----:B------:R-:W-:Y:S05]  /*0600*/  BSYNC.RECONVERGENT B0 ;  /* 0x0000000000007941 */ /* 0x000fea0003800200 */
.L_x_1683:
[----:B------:R-:W0:Y:S01]  /*0610*/  F2F.F64.F32 R8, R14 ;  /* 0x0000000e00087310 */ /* 0x000e220000201800 */
[----:B------:R-:W-:Y:S01]  /*0620*/  UIADD3 UR8, UP0, UPT, UR8, 0x8, URZ ;  /* 0x0000000808087890 */ /* 0x000fe2000ff1e0ff */
[----:B------:R-:W-:-:S03]  /*0630*/  IADD3 R3, PT, PT, R3, 0x1, RZ ;  /* 0x0000000103037810 */ /* 0x000fc60007ffe0ff */
[----:B------:R-:W-:Y:S01]  /*0640*/  UIADD3.X UR9, UPT, UPT, URZ, UR9, URZ, UP0, !UPT ;  /* 0x00000009ff097290 */ /* 0x000fe200087fe4ff */
[----:B0-----:R-:W-:Y:S01]  /*0650*/  DADD R6, R8, R6 ;  /* 0x0000000008067229 */ /* 0x001fe20000000006 */
[----:B------:R-:W-:Y:S10]  /*0660*/  BRA.U UP1, `(.L_x_1685) ;  /* 0xfffffff901ac7547 */ /* 0x000ff4000b83ffff */
[----:B------:R0:W1:Y:S02]  /*0670*/  F2F.F32.F64 R0, R6 ;  /* 0x0000000600007310 */ /* 0x0000640000301000 */
.L_x_1682:
[----:B-1----:R-:W-:Y:S01]  /*0680*/  IADD3 R3, PT, PT, R0, -0xd000000, RZ ;  /* 0xf300000000037810 */ /* 0x002fe20007ffe0ff */
[----:B------:R1:W2:Y:S01]  /*0690*/  MUFU.RSQ R5, R0 ;  /* 0x0000000000057308 */ /* 0x0002a20000001400 */
[----:B------:R-:W-:Y:S02]  /*06a0*/  BSSY.RECONVERGENT B0, `(.L_x_1686) ;  /* 0x000000b000007945 */ /* 0x000fe40003800200 */
[----:B------:R-:W-:-:S13]  /*06b0*/  ISETP.GT.U32.AND P0, PT, R3, 0x727fffff, PT ;  /* 0x727fffff0300780c */ /* 0x000fda0003f04070 */
[----:B-1----:R-:W-:Y:S05]  /*06c0*/  @!P0 BRA `(.L_x_1687) ;  /* 0x0000000000108947 */ /* 0x002fea0003800000 */
[----:B------:R-:W-:-:S07]  /*06d0*/  MOV R8, 0x6f0 ;  /* 0x000006f000087802 */ /* 0x000fce0000000f00 */
[----:B0-2---:R-:W-:Y:S05]  /*06e0*/  CALL.REL.NOINC `($__internal_0_$__cuda_sm20_sqrt_rn_f32_slowpath) ;  /* 0x0000000000307944 */ /* 0x005fea0003c00000 */
[----:B------:R-:W-:Y:S01]  /*06f0*/  MOV R4, R3 ;  /* 0x0000000300047202 */ /* 0x000fe20000000f00 */
[----:B------:R-:W-:Y:S06]  /*0700*/  BRA `(.L_x_1688) ;  /* 0x0000000000107947 */ /* 0x000fec0003800000 */
.L_x_1687:
[C---:B--2---:R-:W-:Y:S01]  /*0710*/  FMUL.FTZ R3, R5.reuse, R0 ;  /* 0x0000000005037220 */ /* 0x044fe20000410000 */
[----:B------:R-:W-:-:S03]  /*0720*/  FMUL.FTZ R4, R5, 0.5 ;  /* 0x3f00000005047820 */ /* 0x000fc60000410000 */
[----:B------:R-:W-:-:S04]  /*0730*/  FFMA R0, -R3, R3, R0 ;  /* 0x0000000303007223 */ /* 0x000fc80000000100 */
[----:B------:R-:W-:-:S07]  /*0740*/  FFMA R4, R0, R4, R3 ;  /* 0x0000000400047223 */ /* 0x000fce0000000003 */
.L_x_1688:
[----:B------:R-:W-:Y:S05]  /*0750*/  BSYNC.RECONVERGENT B0 ;  /* 0x0000000000007941 */ /* 0x000fea0003800200 */
.L_x_1686:
[----:B0-----:R-:W0:Y:S01]  /*0760*/  LDC.64 R6, c[0x0][0x390] ;  /* 0x0000e400ff067b82 */ /* 0x001e220000000a00 */
[----:B------:R-:W1:Y:S01]  /*0770*/  F2F.F64.F32 R4, R4 ;  /* 0x0000000400047310 */ /* 0x000e620000201800 */
[----:B0-----:R-:W-:-:S05]  /*0780*/  IMAD.WIDE R2, R2, 0x8, R6 ;  /* 0x0000000802027825 */ /* 0x001fca00078e0206 */
[----:B-1----:R-:W-:Y:S01]  /*0790*/  STG.E.64 desc[UR6][R2.64], R4 ;  /* 0x0000000402007986 */ /* 0x002fe2000c101b06 */
[----:B------:R-:W-:Y:S05]  /*07a0*/  EXIT ;  /* 0x000000000000794d */ /* 0x000fea0003800000 */
        .weak           $__internal_0_$__cuda_sm20_sqrt_rn_f32_slowpath
        .type           $__internal_0_$__cuda_sm20_sqrt_rn_f32_slowpath,@function
        .size           $__internal_0_$__cuda_sm20_sqrt_rn_f32_slowpath,(.L_x_1691 - $__internal_0_$__cuda_sm20_sqrt_rn_f32_slowpath)
$__internal_0_$__cuda_sm20_sqrt_rn_f32_slowpath:
[----:B------:R-:W-:-:S13]  /*07b0*/  LOP3.LUT P0, RZ, R0, 0x7fffffff, RZ, 0xc0, !PT ;  /* 0x7fffffff00ff7812 */ /* 0x000fda000780c0ff */
[----:B------:R-:W-:Y:S01]  /*07c0*/  @!P0 MOV R3, R0 ;  /* 0x0000000000038202 */ /* 0x000fe20000000f00 */
[----:B------:R-:W-:Y:S06]  /*07d0*/  @!P0 BRA `(.L_x_1689) ;  /* 0x0000000000408947 */ /* 0x000fec0003800000 */
[----:B------:R-:W-:-:S13]  /*07e0*/  FSETP.GEU.FTZ.AND P0, PT, R0, RZ, PT ;  /* 0x000000ff0000720b */ /* 0x000fda0003f1e000 */
[----:B------:R-:W-:Y:S01]  /*07f0*/  @!P0 MOV R3, 0x7fffffff ;  /* 0x7fffffff00038802 */ /* 0x000fe20000000f00 */
[----:B------:R-:W-:Y:S06]  /*0800*/  @!P0 BRA `(.L_x_1689) ;  /* 0x0000000000348947 */ /* 0x000fec0003800000 */
[----:B------:R-:W-:-:S13]  /*0810*/  FSETP.GTU.FTZ.AND P0, PT, |R0|, +INF , PT ;  /* 0x7f8000000000780b */ /* 0x000fda0003f1c200 */
[----:B------:R-:W-:Y:S01]  /*0820*/  @P0 FADD.FTZ R3, R0, 1 ;  /* 0x3f80000000030421 */ /* 0x000fe20000010000 */
[----:B------:R-:W-:Y:S06]  /*0830*/  @P0 BRA `(.L_x_1689) ;  /* 0x0000000000280947 */ /* 0x000fec0003800000 */
[----:B------:R-:W-:-:S13]  /*0840*/  FSETP.NEU.FTZ.AND P0, PT, |R0|, +INF , PT ;  /* 0x7f8000000000780b */ /* 0x000fda0003f1d200 */
[----:B------:R-:W-:-:S04]  /*0850*/  @P0 FFMA R4, R0, 1.84467440737095516160e+19, RZ ;  /* 0x5f80000000040823 */ /* 0x000fc800000000ff */
[----:B------:R-:W0:Y:S02]  /*0860*/  @P0 MUFU.RSQ R3, R4 ;  /* 0x0000000400030308 */ /* 0x000e240000001400 */
[----:B0-----:R-:W-:Y:S01]  /*0870*/  @P0 FMUL.FTZ R5, R4, R3 ;  /* 0x0000000304050220 */ /* 0x001fe20000410000 */
[----:B------:R-:W-:Y:S01]  /*0880*/  @P0 FMUL.FTZ R7, R3, 0.5 ;  /* 0x3f00000003070820 */ /* 0x000fe20000410000 */
[----:B------:R-:W-:Y:S02]  /*0890*/  @!P0 MOV R3, R0 ;  /* 0x0000000000038202 */ /* 0x000fe40000000f00 */
[----:B------:R-:W-:-:S04]  /*08a0*/  @P0 FADD.FTZ R6, -R5, -RZ ;  /* 0x800000ff05060221 */ /* 0x000fc80000010100 */
[----:B------:R-:W-:-:S04]  /*08b0*/  @P0 FFMA R6, R5, R6, R4 ;  /* 0x0000000605060223 */ /* 0x000fc80000000004 */
[----:B------:R-:W-:-:S04]  /*08c0*/  @P0 FFMA R6, R6, R7, R5 ;  /* 0x0000000706060223 */ /* 0x000fc80000000005 */
[----:B------:R-:W-:-:S07]  /*08d0*/  @P0 FMUL.FTZ R3, R6, 2.3283064365386962891e-10 ;  /* 0x2f80000006030820 */ /* 0x000fce0000410000 */
.L_x_1689:
[----:B------:R-:W-:Y:S01]  /*08e0*/  HFMA2 R5, -RZ, RZ, 0, 0 ;  /* 0x00000000ff057431 */ /* 0x000fe200000001ff */
[----:B------:R-:W-:-:S04]  /*08f0*/  MOV R4, R8 ;  /* 0x0000000800047202 */ /* 0x000fc80000000f00 */
[----:B------:R-:W-:Y:S05]  /*0900*/  RET.REL.NODEC R4 `(_Z16compute_distancePdS_S_ii) ;  /* 0xfffffff404bc7950 */ /* 0x000fea0003c3ffff */
.L_x_1690:
        /* <DEDUP_REMOVED lines=15> */
.L_x_1691:


//--------------------- .nv.shared._ZN3cub18CUB_300001_SM_10006detail6reduce28DeviceReduceSingleTileKernelINS2_10policy_hubIdyN4cuda3std3__44plusIdEEE10Policy1000EPdSC_iS9_ddNS7_10__identityEEEvT0_T1_T2_T3_T4_T6_ --------------------------
	.section	.nv.shared._ZN3cub18CUB_300001_SM_10006detail6reduce28DeviceReduceSingleTileKernelINS2_10policy_hubIdyN4cuda3std3__44plusIdEEE10Policy1000EPdSC_iS9_ddNS7_10__identityEEEvT0_T1_T2_T3_T4_T6_,"aw",@nobits
	.sectionflags	@""
	.align	16
.nv.shared._ZN3cub18CUB_300001_SM_10006detail6reduce28DeviceReduceSingleTileKernelINS2_10policy_hubIdyN4cuda3std3__44plusIdEEE10Policy1000EPdSC_iS9_ddNS7_10__identityEEEvT0_T1_T2_T3_T4_T6_:
	.zero		1184


//--------------------- .nv.shared.reserved.0     --------------------------
	.section	.nv.shared.reserved.0,"aw",@nobits
	.weak		__nv_reservedSMEM_offset_0_alias
	.size		__nv_reservedSMEM_offset_0_alias, 0, 64
	.other		__nv_reservedSMEM_offset_0_alias,@"STO_CUDA_RESERVED_SHARED STV_DEFAULT"
__nv_reservedSMEM_offset_0_alias:
	.zero		0
	.zero		64


//--------------------- .nv.global                --------------------------
	.section	.nv.global,"aw",@nobits
.nv.global:
	.type		_ZN34_INTERNAL_b0ca6ab5_4_k_cu_42e5e67f6thrust24THRUST_300001_SM_1000_NS12placeholders2_8E,@object
	.size		_ZN34_INTERNAL_b0ca6ab5_4_k_cu_42e5e67f6thrust24THRUST_300001_SM_1000_NS12placeholders2_8E,(_ZN34_INTERNAL_b0ca6ab5_4_k_cu_42e5e67f4cuda3std3__436_GLOBAL__N__b0ca6ab5_4_k_cu_42e5e67f6ignoreE - _ZN34_INTERNAL_b0ca6ab5_4_k_cu_42e5e67f6thrust24THRUST_300001_SM_1000_NS12placeholders2_8E)
_ZN34_INTERNAL_b0ca6ab5_4_k_cu_42e5e67f6thrust24THRUST_300001_SM_1000_NS12placeholders2_8E:
	.zero		1
	.type		_ZN34_INTERNAL_b0ca6ab5_4_k_cu_42e5e67f4cuda3std3__436_GLOBAL__N__b0ca6ab5_4_k_cu_42e5e67f6ignoreE,@object
	.size		_ZN34_INTERNAL_b0ca6ab5_4_k_cu_42e5e67f4cuda3std3__436_GLOBAL__N__b0ca6ab5_4_k_cu_42e5e67f6ignoreE,(_ZN34_INTERNAL_b0ca6ab5_4_k_cu_42e5e67f4cuda3std6ranges3__45__cpo4dataE - _ZN34_INTERNAL_b0ca6ab5_4_k_cu_42e5e67f4cuda3std3__436_GLOBAL__N__b0ca6ab5_4_k_cu_42e5e67f6ignoreE)
_ZN34_INTERNAL_b0ca6ab5_4_k_cu_42e5e67f4cuda3std3__436_GLOBAL__N__b0ca6ab5_4_k_cu_42e5e67f6ignoreE:
	.zero		1
	.type		_ZN34_INTERNAL_b0ca6ab5_4_k_cu_42e5e67f4cuda3std6ranges3__45__cpo4dataE,@object
	.size		_ZN34_INTERNAL_b0ca6ab5_4_k_cu_42e5e67f4cuda3std6ranges3__45__cpo4dataE,(_ZN34_INTERNAL_b0ca6ab5_4_k_cu_42e5e67f6thrust24THRUST_300001_SM_1000_NS6system3cpp3parE - _ZN34_INTERNAL_b0ca6ab5_4_k_cu_42e5e67f4cuda3std6ranges3__45__cpo4dataE)
_ZN34_INTERNAL_b0ca6ab5_4_k_cu_42e5e67f4cuda3std6ranges3__45__cpo4dataE:
	.zero		1
	.type		_ZN34_INTERNAL_b0ca6ab5_4_k_cu_42e5e67f6thrust24THRUST_300001_SM_1000_NS6system3cpp3parE,@object
	.size		_ZN34_INTERNAL_b0ca6ab5_4_k_cu_42e5e67f6thrust24THRUST_300001_SM_1000_NS6system3cpp3parE,(_ZN34_INTERNAL_b0ca6ab5_4_k_cu_42e5e67f4cuda3std3__45__cpo5beginE - _ZN34_INTERNAL_b0ca6ab5_4_k_cu_42e5e67f6thrust24THRUST_300001_SM_1000_NS6system3cpp3parE)
_ZN34_INTERNAL_b0ca6ab5_4_k_cu_42e5e67f6thrust24THRUST_300001_SM_1000_NS6system3cpp3parE:
	.zero		1
	.type		_ZN34_INTERNAL_b0ca6ab5_4_k_cu_42e5e67f4cuda3std3__45__cpo5beginE,@object
	.size		_ZN34_INTERNAL_b0ca6ab5_4_k_cu_42e5e67f4cuda3std3__45__cpo5beginE,(_ZN34_INTERNAL_b0ca6ab5_4_k_cu_42e5e67f4cuda3std6ranges3__45__cpo5beginE - _ZN34_INTERNAL_b0ca6ab5_4_k_cu_42e5e67f4cuda3std3__45__cpo5beginE)
_ZN34_INTERNAL_b0ca6ab5_4_k_cu_42e5e67f4cuda3std3__45__cpo5beginE:
	.zero		1
	.type		_ZN34_INTERNAL_b0ca6ab5_4_k_cu_42e5e67f4cuda3std6ranges3__45__cpo5beginE,@object
	.size		_ZN34_INTERNAL_b0ca6ab5_4_k_cu_42e5e67f4cuda3std6ranges3__45__cpo5beginE,(_ZN34_INTERNAL_b0ca6ab5_4_k_cu_42e5e67f6thrust24THRUST_300001_SM_1000_NS6deviceE - _ZN34_INTERNAL_b0ca6ab5_4_k_cu_42e5e67f4cuda3std6ranges3__45__cpo5beginE)
_ZN34_INTERNAL_b0ca6ab5_4_k_cu_42e5e67f4cuda3std6ranges3__45__cpo5beginE:
	.zero		1
	.type		_ZN34_INTERNAL_b0ca6ab5_4_k_cu_42e5e67f6thrust24THRUST_300001_SM_1000_NS6deviceE,@object
	.size		_ZN34_INTERNAL_b0ca6ab5_4_k_cu_42e5e67f6thrust24THRUST_300001_SM_1000_NS6deviceE,(_ZN34_INTERNAL_b0ca6ab5_4_k_cu_42e5e67f4cuda3std3__47nulloptE - _ZN34_INTERNAL_b0ca6ab5_4_k_cu_42e5e67f6thrust24THRUST_300001_SM_1000_NS6deviceE)
_ZN34_INTERNAL_b0ca6ab5_4_k_cu_42e5e67f6thrust24THRUST_300001_SM_1000_NS6deviceE:
	.zero		1
	.type		_ZN34_INTERNAL_b0ca6ab5_4_k_cu_42e5e67f4cuda3std3__47nulloptE,@object
	.size		_ZN34_INTERNAL_b0ca6ab5_4_k_cu_42e5e67f4cuda3std3__47nulloptE,(_ZN34_INTERNAL_b0ca6ab5_4_k_cu_42e5e67f4cuda3std6ranges3__45__cpo8distanceE - _ZN34_INTERNAL_b0ca6ab5_4_k_cu_42e5e67f4cuda3std3__47nulloptE)
_ZN34_INTERNAL_b0ca6ab5_4_k_cu_42e5e67f4cuda3std3__47nulloptE:
	.zero		1
	.type		_ZN34_INTERNAL_b0ca6ab5_4_k_cu_42e5e67f4cuda3std6ranges3__45__cpo8distanceE,@object
	.size		_ZN34_INTERNAL_b0ca6ab5_4_k_cu_42e5e67f4cuda3std6ranges3__45__cpo8distanceE,(_ZN34_INTERNAL_b0ca6ab5_4_k_cu_42e5e67f6thrust24THRUST_300001_SM_1000_NS12placeholders2_4E - _ZN34_INTERNAL_b0ca6ab5_4_k_cu_42e5e67f4cuda3std6ranges3__45__cpo8distanceE)
_ZN34_INTERNAL_b0ca6ab5_4_k_cu_42e5e67f4cuda3std6ranges3__45__cpo8distanceE:
	.zero		1
	.type		_ZN34_INTERNAL_b0ca6ab5_4_k_cu_42e5e67f6thrust24THRUST_300001_SM_1000_NS12placeholders2_4E,@object
	.size		_ZN34_INTERNAL_b0ca6ab5_4_k_cu_42e5e67f6thrust24THRUST_300001_SM_1000_NS12placeholders2_4E,(_ZN34_INTERNAL_b0ca6ab5_4_k_cu_42e5e67f4cuda3std3__45__cpo6rbeginE - _ZN34_INTERNAL_b0ca6ab5_4_k_cu_42e5e67f6thrust24THRUST_300001_SM_1000_NS12placeholders2_4E)
_ZN34_INTERNAL_b0ca6ab5_4_k_cu_42e5e67f6thrust24THRUST_300001_SM_1000_NS12placeholders2_4E:
	.zero		1
	.type		_ZN34_INTERNAL_b0ca6ab5_4_k_cu_42e5e67f4cuda3std3__45__cpo6rbeginE,@object
	.size		_ZN34_INTERNAL_b0ca6ab5_4_k_cu_42e5e67f4cuda3std3__45__cpo6rbeginE,(_ZN34_INTERNAL_b0ca6ab5_4_k_cu_42e5e67f4cuda3std6ranges3__45__cpo7advanceE - _ZN34_INTERNAL_b0ca6ab5_4_k_cu_42e5e67f4cuda3std3__45__cpo6rbeginE)
_ZN34_INTERNAL_b0ca6ab5_4_k_cu_42e5e67f4cuda3std3__45__cpo6rbeginE:
	.zero		1
	.type		_ZN34_INTERNAL_b0ca6ab5_4_k_cu_42e5e67f4cuda3std6ranges3__45__cpo7advanceE,@object
	.size		_ZN34_INTERNAL_b0ca6ab5_4_k_cu_42e5e67f4cuda3std6ranges3__45__cpo7advanceE,(_ZN34_INTERNAL_b0ca6ab5_4_k_cu_42e5e67f6thrust24THRUST_300001_SM_1000_NS12placeholders3_10E - _ZN34_INTERNAL_b0ca6ab5_4_k_cu_42e5e67f4cuda3std6ranges3__45__cpo7advanceE)
_ZN34_INTERNAL_b0ca6ab5_4_k_cu_42e5e67f4cuda3std6ranges3__45__cpo7advanceE:
	.zero		1
	.type		_ZN34_INTERNAL_b0ca6ab5_4_k_cu_42e5e67f6thrust24THRUST_300001_SM_1000_NS12placeholders3_10E,@object
	.size		_ZN34_INTERNAL_b0ca6ab5_4_k_cu_42e5e67f6thrust24THRUST_300001_SM_1000_NS12placeholders3_10E,(_ZN34_INTERNAL_b0ca6ab5_4_k_cu_42e5e67f4cuda3std3__48in_placeE - _ZN34_INTERNAL_b0ca6ab5_4_k_cu_42e5e67f6thrust24THRUST_300001_SM_1000_NS12placeholders3_10E)
_ZN34_INTERNAL_b0ca6ab5_4_k_cu_42e5e67f6thrust24THRUST_300001_SM_1000_NS12placeholders3_10E:
	.zero		1
	.type		_ZN34_INTERNAL_b0ca6ab5_4_k_cu_42e5e67f4cuda3std3__48in_placeE,@object
	.size		_ZN34_INTERNAL_b0ca6ab5_4_k_cu_42e5e67f4cuda3std3__48in_placeE,(_ZN34_INTERNAL_b0ca6ab5_4_k_cu_42e5e67f4cuda3std6ranges3__45__cpo4sizeE - _ZN34_INTERNAL_b0ca6ab5_4_k_cu_42e5e67f4cuda3std3__48in_placeE)
_ZN34_INTERNAL_b0ca6ab5_4_k_cu_42e5e67f4cuda3std3__48in_placeE:
	.zero		1
	.type		_ZN34_INTERNAL_b0ca6ab5_4_k_cu_42e5e67f4cuda3std6ranges3__45__cpo4sizeE,@object
	.size		_ZN34_INTERNAL_b0ca6ab5_4_k_cu_42e5e67f4cuda3std6ranges3__45__cpo4sizeE,(_ZN34_INTERNAL_b0ca6ab5_4_k_cu_42e5e67f6thrust24THRUST_300001_SM_1000_NS12placeholders2_2E - _ZN34_INTERNAL_b0ca6ab5_4_k_cu_42e5e67f4cuda3std6ranges3__45__cpo4sizeE)
_ZN34_INTERNAL_b0ca6ab5_4_k_cu_42e5e67f4cuda3std6ranges3__45__cpo4sizeE:
	.zero		1
	.type		_ZN34_INTERNAL_b0ca6ab5_4_k_cu_42e5e67f6thrust24THRUST_300001_SM_1000_NS12placeholders2_2E,@object
	.size		_ZN34_INTERNAL_b0ca6ab5_4_k_cu_42e5e67f6thrust24THRUST_300001_SM_1000_NS12placeholders2_2E,(_ZN34_INTERNAL_b0ca6ab5_4_k_cu_42e5e67f4cuda3std3__45__cpo6cbeginE - _ZN34_INTERNAL_b0ca6ab5_4_k_cu_42e5e67f6thrust24THRUST_300001_SM_1000_NS12placeholders2_2E)
_ZN34_INTERNAL_b0ca6ab5_4_k_cu_42e5e67f6thrust24THRUST_300001_SM_1000_NS12placeholders2_2E:
	.zero		1
	.type		_ZN34_INTERNAL_b0ca6ab5_4_k_cu_42e5e67f4cuda3std3__45__cpo6cbeginE,@object
	.size		_ZN34_INTERNAL_b0ca6ab5_4_k_cu_42e5e67f4cuda3std3__45__cpo6cbeginE,(_ZN34_INTERNAL_b0ca6ab5_4_k_cu_42e5e67f4cuda3std6ranges3__45__cpo6cbeginE - _ZN34_INTERNAL_b0ca6ab5_4_k_cu_42e5e67f4cuda3std3__45__cpo6cbeginE)
_ZN34_INTERNAL_b0ca6ab5_4_k_cu_42e5e67f4cuda3std3__45__cpo6cbeginE:
	.zero		1
	.type		_ZN34_INTERNAL_b0ca6ab5_4_k_cu_42e5e67f4cuda3std6ranges3__45__cpo6cbeginE,@object
	.size		_ZN34_INTERNAL_b0ca6ab5_4_k_cu_42e5e67f4cuda3std6ranges3__45__cpo6cbeginE,(_ZN34_INTERNAL_b0ca6ab5_4_k_cu_42e5e67f6thrust24THRUST_300001_SM_1000_NS12placeholders2_6E - _ZN34_INTERNAL_b0ca6ab5_4_k_cu_42e5e67f4cuda3std6ranges3__45__cpo6cbeginE)
_ZN34_INTERNAL_b0ca6ab5_4_k_cu_42e5e67f4cuda3std6ranges3__45__cpo6cbeginE:
	.zero		1
	.type		_ZN34_INTERNAL_b0ca6ab5_4_k_cu_42e5e67f6thrust24THRUST_300001_SM_1000_NS12placeholders2_6E,@object
	.size		_ZN34_INTERNAL_b0ca6ab5_4_k_cu_42e5e67f6thrust24THRUST_300001_SM_1000_NS12placeholders2_6E,(_ZN34_INTERNAL_b0ca6ab5_4_k_cu_42e5e67f4cuda3std3__45__cpo7crbeginE - _ZN34_INTERNAL_b0ca6ab5_4_k_cu_42e5e67f6thrust24THRUST_300001_SM_1000_NS12placeholders2_6E)
_ZN34_INTERNAL_b0ca6ab5_4_k_cu_42e5e67f6thrust24THRUST_300001_SM_1000_NS12placeholders2_6E:
	.zero		1
	.type		_ZN34_INTERNAL_b0ca6ab5_4_k_cu_42e5e67f4cuda3std3__45__cpo7crbeginE,@object
	.size		_ZN34_INTERNAL_b0ca6ab5_4_k_cu_42e5e67f4cuda3std3__45__cpo7crbeginE,(_ZN34_INTERNAL_b0ca6ab5_4_k_cu_42e5e67f4cuda3std6ranges3__45__cpo4nextE - _ZN34_INTERNAL_b0ca6ab5_4_k_cu_42e5e67f4cuda3std3__45__cpo7crbeginE)
_ZN34_INTERNAL_b0ca6ab5_4_k_cu_42e5e67f4cuda3std3__45__cpo7crbeginE:
	.zero		1
	.type		_ZN34_INTERNAL_b0ca6ab5_4_k_cu_42e5e67f4cuda3std6ranges3__45__cpo4nextE,@object
	.size		_ZN34_INTERNAL_b0ca6ab5_4_k_cu_42e5e67f4cuda3std6ranges3__45__cpo4nextE,(_ZN34_INTERNAL_b0ca6ab5_4_k_cu_42e5e67f4cuda3std6ranges3__45__cpo4swapE - _ZN34_INTERNAL_b0ca6ab5_4_k_cu_42e5e67f4cuda3std6ranges3__45__cpo4nextE)
_ZN34_INTERNAL_b0ca6ab5_4_k_cu_42e5e67f4cuda3std6ranges3__45__cpo4nextE:
	.zero		1
	.type		_ZN34_INTERNAL_b0ca6ab5_4_k_cu_42e5e67f4cuda3std6ranges3__45__cpo4swapE,@object
	.size		_ZN34_INTERNAL_b0ca6ab5_4_k_cu_42e5e67f4cuda3std6ranges3__45__cpo4swapE,(_ZN34_INTERNAL_b0ca6ab5_4_k_cu_42e5e67f6thrust24THRUST_300001_SM_1000_NS8cuda_cub10par_nosyncE - _ZN34_INTERNAL_b0ca6ab5_4_k_cu_42e5e67f4cuda3std6ranges3__45__cpo4swapE)
_ZN34_INTERNAL_b0ca6ab5_4_k_cu_42e5e67f4cuda3std6ranges3__45__cpo4swapE:
	.zero		1
	.type		_ZN34_INTERNAL_b0ca6ab5_4_k_cu_42e5e67f6thrust24THRUST_300001_SM_1000_NS8cuda_cub10par_nosyncE,@object
	.size		_ZN34_INTERNAL_b0ca6ab5_4_k_cu_42e5e67f6thrust24THRUST_300001_SM_1000_NS8cuda_cub10par_nosyncE,(_ZN34_INTERNAL_b0ca6ab5_4_k_cu_42e5e67f6thrust24THRUST_300001_SM_1000_NS3seqE - _ZN34_INTERNAL_b0ca6ab5_4_k_cu_42e5e67f6thrust24THRUST_300001_SM_1000_NS8cuda_cub10par_nosyncE)
_ZN34_INTERNAL_b0ca6ab5_4_k_cu_42e5e67f6thrust24THRUST_300001_SM_1000_NS8cuda_cub10par_nosyncE:
	.zero		1
	.type		_ZN34_INTERNAL_b0ca6ab5_4_k_cu_42e5e67f6thrust24THRUST_300001_SM_1000_NS3seqE,@object
	.size		_ZN34_INTERNAL_b0ca6ab5_4_k_cu_42e5e67f6thrust24THRUST_300001_SM_1000_NS3seqE,(_ZN34_INTERNAL_b0ca6ab5_4_k_cu_42e5e67f4cuda3std3__420unreachable_sentinelE - _ZN34_INTERNAL_b0ca6ab5_4_k_cu_42e5e67f6thrust24THRUST_300001_SM_1000_NS3seqE)
_ZN34_INTERNAL_b0ca6ab5_4_k_cu_42e5e67f6thrust24THRUST_300001_SM_1000_NS3seqE:
	.zero		1
	.type		_ZN34_INTERNAL_b0ca6ab5_4_k_cu_42e5e67f4cuda3std3__420unreachable_sentinelE,@object
	.size		_ZN34_INTERNAL_b0ca6ab5_4_k_cu_42e5e67f4cuda3std3__420unreachable_sentinelE,(_ZN34_INTERNAL_b0ca6ab5_4_k_cu_42e5e67f4cuda3std6ranges3__45__cpo5ssizeE - _ZN34_INTERNAL_b0ca6ab5_4_k_cu_42e5e67f4cuda3std3__420unreachable_sentinelE)
_ZN34_INTERNAL_b0ca6ab5_4_k_cu_42e5e67f4cuda3std3__420unreachable_sentinelE:
	.zero		1
	.type		_ZN34_INTERNAL_b0ca6ab5_4_k_cu_42e5e67f4cuda3std6ranges3__45__cpo5ssizeE,@object
	.size		_ZN34_INTERNAL_b0ca6ab5_4_k_cu_42e5e67f4cuda3std6ranges3__45__cpo5ssizeE,(_ZN34_INTERNAL_b0ca6ab5_4_k_cu_42e5e67f6thrust24THRUST_300001_SM_1000_NS12placeholders2_3E - _ZN34_INTERNAL_b0ca6ab5_4_k_cu_42e5e67f4cuda3std6ranges3__45__cpo5ssizeE)
_ZN34_INTERNAL_b0ca6ab5_4_k_cu_42e5e67f4cuda3std6ranges3__45__cpo5ssizeE:
	.zero		1
	.type		_ZN34_INTERNAL_b0ca6ab5_4_k_cu_42e5e67f6thrust24THRUST_300001_SM_1000_NS12placeholders2_3E,@object
	.size		_ZN34_INTERNAL_b0ca6ab5_4_k_cu_42e5e67f6thrust24THRUST_300001_SM_1000_NS12placeholders2_3E,(_ZN34_INTERNAL_b0ca6ab5_4_k_cu_42e5e67f4cuda3std3__45__cpo4cendE - _ZN34_INTERNAL_b0ca6ab5_4_k_cu_42e5e67f6thrust24THRUST_300001_SM_1000_NS12placeholders2_3E)
_ZN34_INTERNAL_b0ca6ab5_4_k_cu_42e5e67f6thrust24THRUST_300001_SM_1000_NS12placeholders2_3E:
	.zero		1
	.type		_ZN34_INTERNAL_b0ca6ab5_4_k_cu_42e5e67f4cuda3std3__45__cpo4cendE,@object
	.size		_ZN34_INTERNAL_b0ca6ab5_4_k_cu_42e5e67f4cuda3std3__45__cpo4cendE,(_ZN34_INTERNAL_b0ca6ab5_4_k_cu_42e5e67f4cuda3std6ranges3__45__cpo4cendE - _ZN34_INTERNAL_b0ca6ab5_4_k_cu_42e5e67f4cuda3std3__45__cpo4cendE)
_ZN34_INTERNAL_b0ca6ab5_4_k_cu_42e5e67f4cuda3std3__45__cpo4cendE:
	.zero		1
	.type		_ZN34_INTERNAL_b0ca6ab5_4_k_cu_42e5e67f4cuda3std6ranges3__45__cpo4cendE,@object
	.size		_ZN34_INTERNAL_b0ca6ab5_4_k_cu_42e5e67f4cuda3std6ranges3__45__cpo4cendE,(_ZN34_INTERNAL_b0ca6ab5_4_k_cu_42e5e67f6thrust24THRUST_300001_SM_1000_NS12placeholders2_7E - _ZN34_INTERNAL_b0ca6ab5_4_k_cu_42e5e67f4cuda3std6ranges3__45__cpo4cendE)
_ZN34_INTERNAL_b0ca6ab5_4_k_cu_42e5e67f4cuda3std6ranges3__45__cpo4cendE:
	.zero		1
	.type		_ZN34_INTERNAL_b0ca6ab5_4_k_cu_42e5e67f6thrust24THRUST_300001_SM_1000_NS12placeholders2_7E,@object
	.size		_ZN34_INTERNAL_b0ca6ab5_4_k_cu_42e5e67f6thrust24THRUST_300001_SM_1000_NS12placeholders2_7E,(_ZN34_INTERNAL_b0ca6ab5_4_k_cu_42e5e67f4cuda3std3__45__cpo5crendE - _ZN34_INTERNAL_b0ca6ab5_4_k_cu_42e5e67f6thrust24THRUST_300001_SM_1000_NS12placeholders2_7E)
_ZN34_INTERNAL_b0ca6ab5_4_k_cu_42e5e67f6thrust24THRUST_300001_SM_1000_NS12placeholders2_7E:
	.zero		1
	.type		_ZN34_INTERNAL_b0ca6ab5_4_k_cu_42e5e67f4cuda3std3__45__cpo5crendE,@object
	.size		_ZN34_INTERNAL_b0ca6ab5_4_k_cu_42e5e67f4cuda3std3__45__cpo5crendE,(_ZN34_INTERNAL_b0ca6ab5_4_k_cu_42e5e67f4cuda3std6ranges3__45__cpo4prevE - _ZN34_INTERNAL_b0ca6ab5_4_k_cu_42e5e67f4cuda3std3__45__cpo5crendE)
_ZN34_INTERNAL_b0ca6ab5_4_k_cu_42e5e67f4cuda3std3__45__cpo5crendE:
	.zero		1
	.type		_ZN34_INTERNAL_b0ca6ab5_4_k_cu_42e5e67f4cuda3std6ranges3__45__cpo4prevE,@object
	.size		_ZN34_INTERNAL_b0ca6ab5_4_k_cu_42e5e67f4cuda3std6ranges3__45__cpo4prevE,(_ZN34_INTERNAL_b0ca6ab5_4_k_cu_42e5e67f4cuda3std6ranges3__45__cpo9iter_moveE - _ZN34_INTERNAL_b0ca6ab5_4_k_cu_42e5e67f4cuda3std6ranges3__45__cpo4prevE)
_ZN34_INTERNAL_b0ca6ab5_4_k_cu_42e5e67f4cuda3std6ranges3__45__cpo4prevE:
	.zero		1
	.type		_ZN34_INTERNAL_b0ca6ab5_4_k_cu_42e5e67f4cuda3std6ranges3__45__cpo9iter_moveE,@object
	.size		_ZN34_INTERNAL_b0ca6ab5_4_k_cu_42e5e67f4cuda3std6ranges3__45__cpo9iter_moveE,(_ZN34_INTERNAL_b0ca6ab5_4_k_cu_42e5e67f6thrust24THRUST_300001_SM_1000_NS6system6detail10sequential3seqE - _ZN34_INTERNAL_b0ca6ab5_4_k_cu_42e5e67f4cuda3std6ranges3__45__cpo9iter_moveE)
_ZN34_INTERNAL_b0ca6ab5_4_k_cu_42e5e67f4cuda3std6ranges3__45__cpo9iter_moveE:
	.zero		1
	.type		_ZN34_INTERNAL_b0ca6ab5_4_k_cu_42e5e67f6thrust24THRUST_300001_SM_1000_NS6system6detail10sequential3seqE,@object
	.size		_ZN34_INTERNAL_b0ca6ab5_4_k_cu_42e5e67f6thrust24THRUST_300001_SM_1000_NS6system6detail10sequential3seqE,(_ZN34_INTERNAL_b0ca6ab5_4_k_cu_42e5e67f6thrust24THRUST_300001_SM_1000_NS12placeholders2_9E - _ZN34_INTERNAL_b0ca6ab5_4_k_cu_42e5e67f6thrust24THRUST_300001_SM_1000_NS6system6detail10sequential3seqE)
_ZN34_INTERNAL_b0ca6ab5_4_k_cu_42e5e67f6thrust24THRUST_300001_SM_1000_NS6system6detail10sequential3seqE:
	.zero		1
	.type		_ZN34_INTERNAL_b0ca6ab5_4_k_cu_42e5e67f6thrust24THRUST_300001_SM_1000_NS12placeholders2_9E,@object
	.size		_ZN34_INTERNAL_b0ca6ab5_4_k_cu_42e5e67f6thrust24THRUST_300001_SM_1000_NS12placeholders2_9E,(_ZN34_INTERNAL_b0ca6ab5_4_k_cu_42e5e67f4cuda3std3__419piecewise_constructE - _ZN34_INTERNAL_b0ca6ab5_4_k_cu_42e5e67f6thrust24THRUST_300001_SM_1000_NS12placeholders2_9E)
_ZN34_INTERNAL_b0ca6ab5_4_k_cu_42e5e67f6thrust24THRUST_300001_SM_1000_NS12placeholders2_9E:
	.zero		1
	.type		_ZN34_INTERNAL_b0ca6ab5_4_k_cu_42e5e67f4cuda3std3__419piecewise_constructE,@object
	.size		_ZN34_INTERNAL_b0ca6ab5_4_k_cu_42e5e67f4cuda3std3__419piecewise_constructE,(_ZN34_INTERNAL_b0ca6ab5_4_k_cu_42e5e67f4cuda3std6ranges3__45__cpo5cdataE - _ZN34_INTERNAL_b0ca6ab5_4_k_cu_42e5e67f4cuda3std3__419piecewise_constructE)
_ZN34_INTERNAL_b0ca6ab5_4_k_cu_42e5e67f4cuda3std3__419piecewise_constructE:
	.zero		1
	.type		_ZN34_INTERNAL_b0ca6ab5_4_k_cu_42e5e67f4cuda3std6ranges3__45__cpo5cdataE,@object
	.size		_ZN34_INTERNAL_b0ca6ab5_4_k_cu_42e5e67f4cuda3std6ranges3__45__cpo5cdataE,(_ZN34_INTERNAL_b0ca6ab5_4_k_cu_42e5e67f6thrust24THRUST_300001_SM_1000_NS12placeholders2_1E - _ZN34_INTERNAL_b0ca6ab5_4_k_cu_42e5e67f4cuda3std6ranges3__45__cpo5cdataE)
_ZN34_INTERNAL_b0ca6ab5_4_k_cu_42e5e67f4cuda3std6ranges3__45__cpo5cdataE:
	.zero		1
	.type		_ZN34_INTERNAL_b0ca6ab5_4_k_cu_42e5e67f6thrust24THRUST_300001_SM_1000_NS12placeholders2_1E,@object
	.size		_ZN34_INTERNAL_b0ca6ab5_4_k_cu_42e5e67f6thrust24THRUST_300001_SM_1000_NS12placeholders2_1E,(_ZN34_INTERNAL_b0ca6ab5_4_k_cu_42e5e67f4cuda3std3__45__cpo3endE - _ZN34_INTERNAL_b0ca6ab5_4_k_cu_42e5e67f6thrust24THRUST_300001_SM_1000_NS12placeholders2_1E)
_ZN34_INTERNAL_b0ca6ab5_4_k_cu_42e5e67f6thrust24THRUST_300001_SM_1000_NS12placeholders2_1E:
	.zero		1
	.type		_ZN34_INTERNAL_b0ca6ab5_4_k_cu_42e5e67f4cuda3std3__45__cpo3endE,@object
	.size		_ZN34_INTERNAL_b0ca6ab5_4_k_cu_42e5e67f4cuda3std3__45__cpo3endE,(_ZN34_INTERNAL_b0ca6ab5_4_k_cu_42e5e67f4cuda3std6ranges3__45__cpo3endE - _ZN34_INTERNAL_b0ca6ab5_4_k_cu_42e5e67f4cuda3std3__45__cpo3endE)
_ZN34_INTERNAL_b0ca6ab5_4_k_cu_42e5e67f4cuda3std3__45__cpo3endE:
	.zero		1
	.type		_ZN34_INTERNAL_b0ca6ab5_4_k_cu_42e5e67f4cuda3std6ranges3__45__cpo3endE,@object
	.size		_ZN34_INTERNAL_b0ca6ab5_4_k_cu_42e5e67f4cuda3std6ranges3__45__cpo3endE,(_ZN34_INTERNAL_b0ca6ab5_4_k_cu_42e5e67f6thrust24THRUST_300001_SM_1000_NS12placeholders2_5E - _ZN34_INTERNAL_b0ca6ab5_4_k_cu_42e5e67f4cuda3std6ranges3__45__cpo3endE)
_ZN34_INTERNAL_b0ca6ab5_4_k_cu_42e5e67f4cuda3std6ranges3__45__cpo3endE:
	.zero		1
	.type		_ZN34_INTERNAL_b0ca6ab5_4_k_cu_42e5e67f6thrust24THRUST_300001_SM_1000_NS12placeholders2_5E,@object
	.size		_ZN34_INTERNAL_b0ca6ab5_4_k_cu_42e5e67f6thrust24THRUST_300001_SM_1000_NS12placeholders2_5E,(_ZN34_INTERNAL_b0ca6ab5_4_k_cu_42e5e67f4cuda3std3__45__cpo4rendE - _ZN34_INTERNAL_b0ca6ab5_4_k_cu_42e5e67f6thrust24THRUST_300001_SM_1000_NS12placeholders2_5E)
_ZN34_INTERNAL_b0ca6ab5_4_k_cu_42e5e67f6thrust24THRUST_300001_SM_1000_NS12placeholders2_5E:
	.zero		1
	.type		_ZN34_INTERNAL_b0ca6ab5_4_k_cu_42e5e67f4cuda3std3__45__cpo4rendE,@object
	.size		_ZN34_INTERNAL_b0ca6ab5_4_k_cu_42e5e67f4cuda3std3__45__cpo4rendE,(_ZN34_INTERNAL_b0ca6ab5_4_k_cu_42e5e67f4cuda3std6ranges3__45__cpo9iter_swapE - _ZN34_INTERNAL_b0ca6ab5_4_k_cu_42e5e67f4cuda3std3__45__cpo4rendE)
_ZN34_INTERNAL_b0ca6ab5_4_k_cu_42e5e67f4cuda3std3__45__cpo4rendE:
	.zero		1
	.type		_ZN34_INTERNAL_b0ca6ab5_4_k_cu_42e5e67f4cuda3std6ranges3__45__cpo9iter_swapE,@object
	.size		_ZN34_INTERNAL_b0ca6ab5_4_k_cu_42e5e67f4cuda3std6ranges3__45__cpo9iter_swapE,(_ZN34_INTERNAL_b0ca6ab5_4_k_cu_42e5e67f4cuda3std3__48unexpectE - _ZN34_INTERNAL_b0ca6ab5_4_k_cu_42e5e67f4cuda3std6ranges3__45__cpo9iter_swapE)
_ZN34_INTERNAL_b0ca6ab5_4_k_cu_42e5e67f4cuda3std6ranges3__45__cpo9iter_swapE:
	.zero		1
	.type		_ZN34_INTERNAL_b0ca6ab5_4_k_cu_42e5e67f4cuda3std3__48unexpectE,@object
	.size		_ZN34_INTERNAL_b0ca6ab5_4_k_cu_42e5e67f4cuda3std3__48unexpectE,(_ZN34_INTERNAL_b0ca6ab5_4_k_cu_42e5e67f6thrust24THRUST_300001_SM_1000_NS8cuda_cub3parE - _ZN34_INTERNAL_b0ca6ab5_4_k_cu_42e5e67f4cuda3std3__48unexpectE)
_ZN34_INTERNAL_b0ca6ab5_4_k_cu_42e5e67f4cuda3std3__48unexpectE:
	.zero		1
	.type		_ZN34_INTERNAL_b0ca6ab5_4_k_cu_42e5e67f6thrust24THRUST_300001_SM_1000_NS8cuda_cub3parE,@object
	.size		_ZN34_INTERNAL_b0ca6ab5_4_k_cu_42e5e67f6thrust24THRUST_300001_SM_1000_NS8cuda_cub3parE,(.L_29 - _ZN34_INTERNAL_b0ca6ab5_4_k_cu_42e5e67f6thrust24THRUST_300001_SM_1000_NS8cuda_cub3parE)
_ZN34_INTERNAL_b0ca6ab5_4_k_cu_42e5e67f6thrust24THRUST_300001_SM_1000_NS8cuda_cub3parE:
	.zero		1
.L_29:


//--------------------- .nv.shared._ZN3cub18CUB_300001_SM_10006detail6reduce18DeviceReduceKernelINS2_10policy_hubIdyN4cuda3std3__44plusIdEEE10Policy1000EN6thrust24THRUST_300001_SM_1000_NS6detail15normal_iteratorINSD_10device_ptrIdEEEEyS9_dNS7_10__identityEEEvT0_PT3_T1_NS0_13GridEvenShareISN_EET2_T4_ --------------------------
	.section	.nv.shared._ZN3cub18CUB_300001_SM_10006detail6reduce18DeviceReduceKernelINS2_10policy_hubIdyN4cuda3std3__44plusIdEEE10Policy1000EN6thrust24THRUST_300001_SM_1000_NS6detail15normal_iteratorINSD_10device_ptrIdEEEEyS9_dNS7_10__identityEEEvT0_PT3_T1_NS0_13GridEvenShareISN_EET2_T4_,"aw",@nobits
	.sectionflags	@""
	.align	16
.nv.shared._ZN3cub18CUB_300001_SM_10006detail6reduce18DeviceReduceKernelINS2_10policy_hubIdyN4cuda3std3__44plusIdEEE10Policy1000EN6thrust24THRUST_300001_SM_1000_NS6detail15normal_iteratorINSD_10device_ptrIdEEEEyS9_dNS7_10__identityEEEvT0_PT3_T1_NS0_13GridEvenShareISN_EET2_T4_:
	.zero		1184


//--------------------- .nv.shared._ZN3cub18CUB_300001_SM_10006detail6reduce28DeviceReduceSingleTileKernelINS2_10policy_hubIdyN4cuda3std3__44plusIdEEE10Policy1000EN6thrust24THRUST_300001_SM_1000_NS6detail15normal_iteratorINSD_10device_ptrIdEEEEPdyS9_ddNS7_10__identityEEEvT0_T1_T2_T3_T4_T6_ --------------------------
	.section	.nv.shared._ZN3cub18CUB_300001_SM_10006detail6reduce28DeviceReduceSingleTileKernelINS2_10policy_hubIdyN4cuda3std3__44plusIdEEE10Policy1000EN6thrust24THRUST_300001_SM_1000_NS6detail15normal_iteratorINSD_10device_ptrIdEEEEPdyS9_ddNS7_10__identityEEEvT0_T1_T2_T3_T4_T6_,"aw",@nobits
	.sectionflags	@""
	.align	16
.nv.shared._ZN3cub18CUB_300001_SM_10006detail6reduce28DeviceReduceSingleTileKernelINS2_10policy_hubIdyN4cuda3std3__44plusIdEEE10Policy1000EN6thrust24THRUST_300001_SM_1000_NS6detail15normal_iteratorINSD_10device_ptrIdEEEEPdyS9_ddNS7_10__identityEEEvT0_T1_T2_T3_T4_T6_:
	.zero		1184


//--------------------- .nv.shared._ZN3cub18CUB_300001_SM_10006detail6reduce28DeviceReduceSingleTileKernelINS2_10policy_hubIdjN4cuda3std3__44plusIdEEE10Policy1000EPdSC_iS9_ddNS7_10__identityEEEvT0_T1_T2_T3_T4_T6_ --------------------------
	.section	.nv.shared._ZN3cub18CUB_300001_SM_10006detail6reduce28DeviceReduceSingleTileKernelINS2_10policy_hubIdjN4cuda3std3__44plusIdEEE10Policy1000EPdSC_iS9_ddNS7_10__identityEEEvT0_T1_T2_T3_T4_T6_,"aw",@nobits
	.sectionflags	@""
	.align	16
.nv.shared._ZN3cub18CUB_300001_SM_10006detail6reduce28DeviceReduceSingleTileKernelINS2_10policy_hubIdjN4cuda3std3__44plusIdEEE10Policy1000EPdSC_iS9_ddNS7_10__identityEEEvT0_T1_T2_T3_T4_T6_:
	.zero		1216


//--------------------- .nv.shared._ZN3cub18CUB_300001_SM_10006detail6reduce18DeviceReduceKernelINS2_10policy_hubIdjN4cuda3std3__44plusIdEEE10Policy1000EN6thrust24THRUST_300001_SM_1000_NS6detail15normal_iteratorINSD_10device_ptrIdEEEEjS9_dNS7_10__identityEEEvT0_PT3_T1_NS0_13GridEvenShareISN_EET2_T4_ --------------------------
	.section	.nv.shared._ZN3cub18CUB_300001_SM_10006detail6reduce18DeviceReduceKernelINS2_10policy_hubIdjN4cuda3std3__44plusIdEEE10Policy1000EN6thrust24THRUST_300001_SM_1000_NS6detail15normal_iteratorINSD_10device_ptrIdEEEEjS9_dNS7_10__identityEEEvT0_PT3_T1_NS0_13GridEvenShareISN_EET2_T4_,"aw",@nobits
	.sectionflags	@""
	.align	16
.nv.shared._ZN3cub18CUB_300001_SM_10006detail6reduce18DeviceReduceKernelINS2_10policy_hubIdjN4cuda3std3__44plusIdEEE10Policy1000EN6thrust24THRUST_300001_SM_1000_NS6detail15normal_iteratorINSD_10device_ptrIdEEEEjS9_dNS7_10__identityEEEvT0_PT3_T1_NS0_13GridEvenShareISN_EET2_T4_:
	.zero		1216


//--------------------- .nv.shared._ZN3cub18CUB_300001_SM_10006detail6reduce28DeviceReduceSingleTileKernelINS2_10policy_hubIdjN4cuda3std3__44plusIdEEE10Policy1000EN6thrust24THRUST_300001_SM_1000_NS6detail15normal_iteratorINSD_10device_ptrIdEEEEPdjS9_ddNS7_10__identityEEEvT0_T1_T2_T3_T4_T6_ --------------------------
	.section	.nv.shared._ZN3cub18CUB_300001_SM_10006detail6reduce28DeviceReduceSingleTileKernelINS2_10policy_hubIdjN4cuda3std3__44plusIdEEE10Policy1000EN6thrust24THRUST_300001_SM_1000_NS6detail15normal_iteratorINSD_10device_ptrIdEEEEPdjS9_ddNS7_10__identityEEEvT0_T1_T2_T3_T4_T6_,"aw",@nobits
	.sectionflags	@""
	.align	16
.nv.shared._ZN3cub18CUB_300001_SM_10006detail6reduce28DeviceReduceSingleTileKernelINS2_10policy_hubIdjN4cuda3std3__44plusIdEEE10Policy1000EN6thrust24THRUST_300001_SM_1000_NS6detail15normal_iteratorINSD_10device_ptrIdEEEEPdjS9_ddNS7_10__identityEEEvT0_T1_T2_T3_T4_T6_:
	.zero		1216


//--------------------- .nv.shared._ZN3cub18CUB_300001_SM_10006detail11EmptyKernelIvEEvv --------------------------
	.section	.nv.shared._ZN3cub18CUB_300001_SM_10006detail11EmptyKernelIvEEvv,"aw",@nobits
	.sectionflags	@""
	.align	16
	.zero		1024


//--------------------- .nv.shared._ZN6thrust24THRUST_300001_SM_1000_NS8cuda_cub4core6detail13_kernel_agentINS1_8__reduce11ReduceAgentIPN4cuda3std3__45tupleIJdlEEESC_SB_lNS1_9__extrema9arg_max_fIdlNS9_4lessIdEEEEEEJSC_SC_iSH_EEEvDpT0_ --------------------------
	.section	.nv.shared._ZN6thrust24THRUST_300001_SM_1000_NS8cuda_cub4core6detail13_kernel_agentINS1_8__reduce11ReduceAgentIPN4cuda3std3__45tupleIJdlEEESC_SB_lNS1_9__extrema9arg_max_fIdlNS9_4lessIdEEEEEEJSC_SC_iSH_EEEvDpT0_,"aw",@nobits
	.sectionflags	@""
	.align	16
	.zero		1024


//--------------------- .nv.shared._ZN6thrust24THRUST_300001_SM_1000_NS8cuda_cub4core6detail13_kernel_agentINS1_8__reduce11ReduceAgentINS0_12zip_iteratorIN4cuda3std3__45tupleIJNS0_6detail15normal_iteratorINS0_10device_ptrIdEEEENS0_17counting_iteratorIlNS0_11use_defaultESI_SI_EEEEEEEPNSB_IJdlEEESM_lNS1_9__extrema9arg_max_fIdlNSA_4lessIdEEEEEEJSL_SN_lN3cub18CUB_300001_SM_100013GridEvenShareIlEENSV_9GridQueueIyEESS_EEEvDpT0_ --------------------------
	.section	.nv.shared._ZN6thrust24THRUST_300001_SM_1000_NS8cuda_cub4core6detail13_kernel_agentINS1_8__reduce11ReduceAgentINS0_12zip_iteratorIN4cuda3std3__45tupleIJNS0_6detail15normal_iteratorINS0_10device_ptrIdEEEENS0_17counting_iteratorIlNS0_11use_defaultESI_SI_EEEEEEEPNSB_IJdlEEESM_lNS1_9__extrema9arg_max_fIdlNSA_4lessIdEEEEEEJSL_SN_lN3cub18CUB_300001_SM_100013GridEvenShareIlEENSV_9GridQueueIyEESS_EEEvDpT0_,"aw",@nobits
	.sectionflags	@""
	.align	16
	.zero		1024


//--------------------- .nv.shared._ZN6thrust24THRUST_300001_SM_1000_NS8cuda_cub4core6detail13_kernel_agentINS1_8__reduce11ReduceAgentINS0_12zip_iteratorIN4cuda3std3__45tupleIJNS0_6detail15normal_iteratorINS0_10device_ptrIdEEEENS0_17counting_iteratorIlNS0_11use_defaultESI_SI_EEEEEEEPNSB_IJdlEEESM_lNS1_9__extrema9arg_max_fIdlNSA_4lessIdEEEEEEJSL_SN_lSS_EEEvDpT0_ --------------------------
	.section	.nv.shared._ZN6thrust24THRUST_300001_SM_1000_NS8cuda_cub4core6detail13_kernel_agentINS1_8__reduce11ReduceAgentINS0_12zip_iteratorIN4cuda3std3__45tupleIJNS0_6detail15normal_iteratorINS0_10device_ptrIdEEEENS0_17counting_iteratorIlNS0_11use_defaultESI_SI_EEEEEEEPNSB_IJdlEEESM_lNS1_9__extrema9arg_max_fIdlNSA_4lessIdEEEEEEJSL_SN_lSS_EEEvDpT0_,"aw",@nobits
	.sectionflags	@""
	.align	16
	.zero		1024


//--------------------- .nv.shared._ZN6thrust24THRUST_300001_SM_1000_NS8cuda_cub4core6detail13_kernel_agentINS1_8__reduce11ReduceAgentIPN4cuda3std3__45tupleIJdlEEESC_SB_iNS1_9__extrema9arg_max_fIdlNS9_4lessIdEEEEEEJSC_SC_iSH_EEEvDpT0_ --------------------------
	.section	.nv.shared._ZN6thrust24THRUST_300001_SM_1000_NS8cuda_cub4core6detail13_kernel_agentINS1_8__reduce11ReduceAgentIPN4cuda3std3__45tupleIJdlEEESC_SB_iNS1_9__extrema9arg_max_fIdlNS9_4lessIdEEEEEEJSC_SC_iSH_EEEvDpT0_,"aw",@nobits
	.sectionflags	@""
	.align	16
	.zero		1024


//--------------------- .nv.shared._ZN6thrust24THRUST_300001_SM_1000_NS8cuda_cub4core6detail13_kernel_agentINS1_8__reduce11ReduceAgentINS0_12zip_iteratorIN4cuda3std3__45tupleIJNS0_6detail15normal_iteratorINS0_10device_ptrIdEEEENS0_17counting_iteratorIlNS0_11use_defaultESI_SI_EEEEEEEPNSB_IJdlEEESM_iNS1_9__extrema9arg_max_fIdlNSA_4lessIdEEEEEEJSL_SN_iN3cub18CUB_300001_SM_100013GridEvenShareIiEENSV_9GridQueueIjEESS_EEEvDpT0_ --------------------------
	.section	.nv.shared._ZN6thrust24THRUST_300001_SM_1000_NS8cuda_cub4core6detail13_kernel_agentINS1_8__reduce11ReduceAgentINS0_12zip_iteratorIN4cuda3std3__45tupleIJNS0_6detail15normal_iteratorINS0_10device_ptrIdEEEENS0_17counting_iteratorIlNS0_11use_defaultESI_SI_EEEEEEEPNSB_IJdlEEESM_iNS1_9__extrema9arg_max_fIdlNSA_4lessIdEEEEEEJSL_SN_iN3cub18CUB_300001_SM_100013GridEvenShareIiEENSV_9GridQueueIjEESS_EEEvDpT0_,"aw",@nobits
	.sectionflags	@""
	.align	16
	.zero		1024


//--------------------- .nv.shared._ZN6thrust24THRUST_300001_SM_1000_NS8cuda_cub4core6detail13_kernel_agentINS1_8__reduce11ReduceAgentINS0_12zip_iteratorIN4cuda3std3__45tupleIJNS0_6detail15normal_iteratorINS0_10device_ptrIdEEEENS0_17counting_iteratorIlNS0_11use_defaultESI_SI_EEEEEEEPNSB_IJdlEEESM_iNS1_9__extrema9arg_max_fIdlNSA_4lessIdEEEEEEJSL_SN_iSS_EEEvDpT0_ --------------------------
	.section	.nv.shared._ZN6thrust24THRUST_300001_SM_1000_NS8cuda_cub4core6detail13_kernel_agentINS1_8__reduce11ReduceAgentINS0_12zip_iteratorIN4cuda3std3__45tupleIJNS0_6detail15normal_iteratorINS0_10device_ptrIdEEEENS0_17counting_iteratorIlNS0_11use_defaultESI_SI_EEEEEEEPNSB_IJdlEEESM_iNS1_9__extrema9arg_max_fIdlNSA_4lessIdEEEEEEJSL_SN_iSS_EEEvDpT0_,"aw",@nobits
	.sectionflags	@""
	.align	16
	.zero		1024


//--------------------- .nv.shared._ZN6thrust24THRUST_300001_SM_1000_NS8cuda_cub4core6detail13_kernel_agentINS1_8__reduce11ReduceAgentIPN4cuda3std3__45tupleIJdlEEESC_SB_lNS1_9__extrema9arg_min_fIdlNS9_4lessIdEEEEEEJSC_SC_iSH_EEEvDpT0_ --------------------------
	.section	.nv.shared._ZN6thrust24THRUST_300001_SM_1000_NS8cuda_cub4core6detail13_kernel_agentINS1_8__reduce11ReduceAgentIPN4cuda3std3__45tupleIJdlEEESC_SB_lNS1_9__extrema9arg_min_fIdlNS9_4lessIdEEEEEEJSC_SC_iSH_EEEvDpT0_,"aw",@nobits
	.sectionflags	@""
	.align	16
	.zero		1024


//--------------------- .nv.shared._ZN6thrust24THRUST_300001_SM_1000_NS8cuda_cub4core6detail13_kernel_agentINS1_8__reduce10DrainAgentIlEEJN3cub18CUB_300001_SM_10009GridQueueIyEElEEEvDpT0_ --------------------------
	.section	.nv.shared._ZN6thrust24THRUST_300001_SM_1000_NS8cuda_cub4core6detail13_kernel_agentINS1_8__reduce10DrainAgentIlEEJN3cub18CUB_300001_SM_10009GridQueueIyEElEEEvDpT0_,"aw",@nobits
	.sectionflags	@""
	.align	16
	.zero		1024


//--------------------- .nv.shared._ZN6thrust24THRUST_300001_SM_1000_NS8cuda_cub4core6detail13_kernel_agentINS1_8__reduce11ReduceAgentINS0_12zip_iteratorIN4cuda3std3__45tupleIJNS0_6detail15normal_iteratorINS0_10device_ptrIdEEEENS0_17counting_iteratorIlNS0_11use_defaultESI_SI_EEEEEEEPNSB_IJdlEEESM_lNS1_9__extrema9arg_min_fIdlNSA_4lessIdEEEEEEJSL_SN_lN3cub18CUB_300001_SM_100013GridEvenShareIlEENSV_9GridQueueIyEESS_EEEvDpT0_ --------------------------
	.section	.nv.shared._ZN6thrust24THRUST_300001_SM_1000_NS8cuda_cub4core6detail13_kernel_agentINS1_8__reduce11ReduceAgentINS0_12zip_iteratorIN4cuda3std3__45tupleIJNS0_6detail15normal_iteratorINS0_10device_ptrIdEEEENS0_17counting_iteratorIlNS0_11use_defaultESI_SI_EEEEEEEPNSB_IJdlEEESM_lNS1_9__extrema9arg_min_fIdlNSA_4lessIdEEEEEEJSL_SN_lN3cub18CUB_300001_SM_100013GridEvenShareIlEENSV_9GridQueueIyEESS_EEEvDpT0_,"aw",@nobits
	.sectionflags	@""
	.align	16
	.zero		1024


//--------------------- .nv.shared._ZN6thrust24THRUST_300001_SM_1000_NS8cuda_cub4core6detail13_kernel_agentINS1_8__reduce11ReduceAgentINS0_12zip_iteratorIN4cuda3std3__45tupleIJNS0_6detail15normal_iteratorINS0_10device_ptrIdEEEENS0_17counting_iteratorIlNS0_11use_defaultESI_SI_EEEEEEEPNSB_IJdlEEESM_lNS1_9__extrema9arg_min_fIdlNSA_4lessIdEEEEEEJSL_SN_lSS_EEEvDpT0_ --------------------------
	.section	.nv.shared._ZN6thrust24THRUST_300001_SM_1000_NS8cuda_cub4core6detail13_kernel_agentINS1_8__reduce11ReduceAgentINS0_12zip_iteratorIN4cuda3std3__45tupleIJNS0_6detail15normal_iteratorINS0_10device_ptrIdEEEENS0_17counting_iteratorIlNS0_11use_defaultESI_SI_EEEEEEEPNSB_IJdlEEESM_lNS1_9__extrema9arg_min_fIdlNSA_4lessIdEEEEEEJSL_SN_lSS_EEEvDpT0_,"aw",@nobits
	.sectionflags	@""
	.align	16
	.zero		1024


//--------------------- .nv.shared._ZN6thrust24THRUST_300001_SM_1000_NS8cuda_cub4core6detail13_kernel_agentINS1_8__reduce11ReduceAgentIPN4cuda3std3__45tupleIJdlEEESC_SB_iNS1_9__extrema9arg_min_fIdlNS9_4lessIdEEEEEEJSC_SC_iSH_EEEvDpT0_ --------------------------
	.section	.nv.shared._ZN6thrust24THRUST_300001_SM_1000_NS8cuda_cub4core6detail13_kernel_agentINS1_8__reduce11ReduceAgentIPN4cuda3std3__45tupleIJdlEEESC_SB_iNS1_9__extrema9arg_min_fIdlNS9_4lessIdEEEEEEJSC_SC_iSH_EEEvDpT0_,"aw",@nobits
	.sectionflags	@""
	.align	16
	.zero		1024


//--------------------- .nv.shared._ZN6thrust24THRUST_300001_SM_1000_NS8cuda_cub4core6detail13_kernel_agentINS1_8__reduce10DrainAgentIiEEJN3cub18CUB_300001_SM_10009GridQueueIjEEiEEEvDpT0_ --------------------------
	.section	.nv.shared._ZN6thrust24THRUST_300001_SM_1000_NS8cuda_cub4core6detail13_kernel_agentINS1_8__reduce10DrainAgentIiEEJN3cub18CUB_300001_SM_10009GridQueueIjEEiEEEvDpT0_,"aw",@nobits
	.sectionflags	@""
	.align	16
	.zero		1024


//--------------------- .nv.shared._ZN6thrust24THRUST_300001_SM_1000_NS8cuda_cub4core6detail13_kernel_agentINS1_8__reduce11ReduceAgentINS0_12zip_iteratorIN4cuda3std3__45tupleIJNS0_6detail15normal_iteratorINS0_10device_ptrIdEEEENS0_17counting_iteratorIlNS0_11use_defaultESI_SI_EEEEEEEPNSB_IJdlEEESM_iNS1_9__extrema9arg_min_fIdlNSA_4lessIdEEEEEEJSL_SN_iN3cub18CUB_300001_SM_100013GridEvenShareIiEENSV_9GridQueueIjEESS_EEEvDpT0_ --------------------------
	.section	.nv.shared._ZN6thrust24THRUST_300001_SM_1000_NS8cuda_cub4core6detail13_kernel_agentINS1_8__reduce11ReduceAgentINS0_12zip_iteratorIN4cuda3std3__45tupleIJNS0_6detail15normal_iteratorINS0_10device_ptrIdEEEENS0_17counting_iteratorIlNS0_11use_defaultESI_SI_EEEEEEEPNSB_IJdlEEESM_iNS1_9__extrema9arg_min_fIdlNSA_4lessIdEEEEEEJSL_SN_iN3cub18CUB_300001_SM_100013GridEvenShareIiEENSV_9GridQueueIjEESS_EEEvDpT0_,"aw",@nobits
	.sectionflags	@""
	.align	16
	.zero		1024


//--------------------- .nv.shared._ZN6thrust24THRUST_300001_SM_1000_NS8cuda_cub4core6detail13_kernel_agentINS1_8__reduce11ReduceAgentINS0_12zip_iteratorIN4cuda3std3__45tupleIJNS0_6detail15normal_iteratorINS0_10device_ptrIdEEEENS0_17counting_iteratorIlNS0_11use_defaultESI_SI_EEEEEEEPNSB_IJdlEEESM_iNS1_9__extrema9arg_min_fIdlNSA_4lessIdEEEEEEJSL_SN_iSS_EEEvDpT0_ --------------------------
	.section	.nv.shared._ZN6thrust24THRUST_300001_SM_1000_NS8cuda_cub4core6detail13_kernel_agentINS1_8__reduce11ReduceAgentINS0_12zip_iteratorIN4cuda3std3__45tupleIJNS0_6detail15normal_iteratorINS0_10device_ptrIdEEEENS0_17counting_iteratorIlNS0_11use_defaultESI_SI_EEEEEEEPNSB_IJdlEEESM_iNS1_9__extrema9arg_min_fIdlNSA_4lessIdEEEEEEJSL_SN_iSS_EEEvDpT0_,"aw",@nobits
	.sectionflags	@""
	.align	16
	.zero		1024


//--------------------- .nv.shared._Z16compute_distancePdS_S_ii --------------------------
	.section	.nv.shared._Z16compute_distancePdS_S_ii,"aw",@nobits
	.sectionflags	@""
	.align	16
	.zero		1024


//--------------------- .nv.constant0._ZN3cub18CUB_300001_SM_10006detail6reduce28DeviceReduceSingleTileKernelINS2_10policy_hubIdyN4cuda3std3__44plusIdEEE10Policy1000EPdSC_iS9_ddNS7_10__identityEEEvT0_T1_T2_T3_T4_T6_ --------------------------
	.section	.nv.constant0._ZN3cub18CUB_300001_SM_10006detail6reduce28DeviceReduceSingleTileKernelINS2_10policy_hubIdyN4cuda3std3__44plusIdEEE10Policy1000EPdSC_iS9_ddNS7_10__identityEEEvT0_T1_T2_T3_T4_T6_,"a",@progbits
	.sectionflags	@""
	.align	4
.nv.constant0._ZN3cub18CUB_300001_SM_10006detail6reduce28DeviceReduceSingleTileKernelINS2_10policy_hubIdyN4cuda3std3__44plusIdEEE10Policy1000EPdSC_iS9_ddNS7_10__identityEEEvT0_T1_T2_T3_T4_T6_:
	.zero		929


//--------------------- .nv.constant0._ZN3cub18CUB_300001_SM_10006detail6reduce18DeviceReduceKernelINS2_10policy_hubIdyN4cuda3std3__44plusIdEEE10Policy1000EN6thrust24THRUST_300001_SM_1000_NS6detail15normal_iteratorINSD_10device_ptrIdEEEEyS9_dNS7_10__identityEEEvT0_PT3_T1_NS0_13GridEvenShareISN_EET2_T4_ --------------------------
	.section	.nv.constant0._ZN3cub18CUB_300001_SM_10006detail6reduce18DeviceReduceKernelINS2_10policy_hubIdyN4cuda3std3__44plusIdEEE10Policy1000EN6thrust24THRUST_300001_SM_1000_NS6detail15normal_iteratorINSD_10device_ptrIdEEEEyS9_dNS7_10__identityEEEvT0_PT3_T1_NS0_13GridEvenShareISN_EET2_T4_,"a",@progbits
	.sectionflags	@""
	.align	4
.nv.constant0._ZN3cub18CUB_300001_SM_10006detail6reduce18DeviceReduceKernelINS2_10policy_hubIdyN4cuda3std3__44plusIdEEE10Policy1000EN6thrust24THRUST_300001_SM_1000_NS6detail15normal_iteratorINSD_10device_ptrIdEEEEyS9_dNS7_10__identityEEEvT0_PT3_T1_NS0_13GridEvenShareISN_EET2_T4_:
	.zero		994


//--------------------- .nv.constant0._ZN3cub18CUB_300001_SM_10006detail6reduce28DeviceReduceSingleTileKernelINS2_10policy_hubIdyN4cuda3std3__44plusIdEEE10Policy1000EN6thrust24THRUST_300001_SM_1000_NS6detail15normal_iteratorINSD_10device_ptrIdEEEEPdyS9_ddNS7_10__identityEEEvT0_T1_T2_T3_T4_T6_ --------------------------
	.section	.nv.constant0._ZN3cub18CUB_300001_SM_10006detail6reduce28DeviceReduceSingleTileKernelINS2_10policy_hubIdyN4cuda3std3__44plusIdEEE10Policy1000EN6thrust24THRUST_300001_SM_1000_NS6detail15normal_iteratorINSD_10device_ptrIdEEEEPdyS9_ddNS7_10__identityEEEvT0_T1_T2_T3_T4_T6_,"a",@progbits
	.sectionflags	@""
	.align	4
.nv.constant0._ZN3cub18CUB_300001_SM_10006detail6reduce28DeviceReduceSingleTileKernelINS2_10policy_hubIdyN4cuda3std3__44plusIdEEE10Policy1000EN6thrust24THRUST_300001_SM_1000_NS6detail15normal_iteratorINSD_10device_ptrIdEEEEPdyS9_ddNS7_10__identityEEEvT0_T1_T2_T3_T4_T6_:
	.zero		937


//--------------------- .nv.constant0._ZN3cub18CUB_300001_SM_10006detail6reduce28DeviceReduceSingleTileKernelINS2_10policy_hubIdjN4cuda3std3__44plusIdEEE10Policy1000EPdSC_iS9_ddNS7_10__identityEEEvT0_T1_T2_T3_T4_T6_ --------------------------
	.section	.nv.constant0._ZN3cub18CUB_300001_SM_10006detail6reduce28DeviceReduceSingleTileKernelINS2_10policy_hubIdjN4cuda3std3__44plusIdEEE10Policy1000EPdSC_iS9_ddNS7_10__identityEEEvT0_T1_T2_T3_T4_T6_,"a",@progbits
	.sectionflags	@""
	.align	4
.nv.constant0._ZN3cub18CUB_300001_SM_10006detail6reduce28DeviceReduceSingleTileKernelINS2_10policy_hubIdjN4cuda3std3__44plusIdEEE10Policy1000EPdSC_iS9_ddNS7_10__identityEEEvT0_T1_T2_T3_T4_T6_:
	.zero		929


//--------------------- .nv.constant0._ZN3cub18CUB_300001_SM_10006detail6reduce18DeviceReduceKernelINS2_10policy_hubIdjN4cuda3std3__44plusIdEEE10Policy1000EN6thrust24THRUST_300001_SM_1000_NS6detail15normal_iteratorINSD_10device_ptrIdEEEEjS9_dNS7_10__identityEEEvT0_PT3_T1_NS0_13GridEvenShareISN_EET2_T4_ --------------------------
	.section	.nv.constant0._ZN3cub18CUB_300001_SM_10006detail6reduce18DeviceReduceKernelINS2_10policy_hubIdjN4cuda3std3__44plusIdEEE10Policy1000EN6thrust24THRUST_300001_SM_1000_NS6detail15normal_iteratorINSD_10device_ptrIdEEEEjS9_dNS7_10__identityEEEvT0_PT3_T1_NS0_13GridEvenShareISN_EET2_T4_,"a",@progbits
	.sectionflags	@""
	.align	4
.nv.constant0._ZN3cub18CUB_300001_SM_10006detail6reduce18DeviceReduceKernelINS2_10policy_hubIdjN4cuda3std3__44plusIdEEE10Policy1000EN6thrust24THRUST_300001_SM_1000_NS6detail15normal_iteratorINSD_10device_ptrIdEEEEjS9_dNS7_10__identityEEEvT0_PT3_T1_NS0_13GridEvenShareISN_EET2_T4_:
	.zero		958


//--------------------- .nv.constant0._ZN3cub18CUB_300001_SM_10006detail6reduce28DeviceReduceSingleTileKernelINS2_10policy_hubIdjN4cuda3std3__44plusIdEEE10Policy1000EN6thrust24THRUST_300001_SM_1000_NS6detail15normal_iteratorINSD_10device_ptrIdEEEEPdjS9_ddNS7_10__identityEEEvT0_T1_T2_T3_T4_T6_ --------------------------
	.section	.nv.constant0._ZN3cub18CUB_300001_SM_10006detail6reduce28DeviceReduceSingleTileKernelINS2_10policy_hubIdjN4cuda3std3__44plusIdEEE10Policy1000EN6thrust24THRUST_300001_SM_1000_NS6detail15normal_iteratorINSD_10device_ptrIdEEEEPdjS9_ddNS7_10__identityEEEvT0_T1_T2_T3_T4_T6_,"a",@progbits
	.sectionflags	@""
	.align	4
.nv.constant0._ZN3cub18CUB_300001_SM_10006detail6reduce28DeviceReduceSingleTileKernelINS2_10policy_hubIdjN4cuda3std3__44plusIdEEE10Policy1000EN6thrust24THRUST_300001_SM_1000_NS6detail15normal_iteratorINSD_10device_ptrIdEEEEPdjS9_ddNS7_10__identityEEEvT0_T1_T2_T3_T4_T6_:
	.zero		929


//--------------------- .nv.constant0._ZN3cub18CUB_300001_SM_10006detail11EmptyKernelIvEEvv --------------------------
	.section	.nv.constant0._ZN3cub18CUB_300001_SM_10006detail11EmptyKernelIvEEvv,"a",@progbits
	.sectionflags	@""
	.align	4
.nv.constant0._ZN3cub18CUB_300001_SM_10006detail11EmptyKernelIvEEvv:
	.zero		896


//--------------------- .nv.constant0._ZN6thrust24THRUST_300001_SM_1000_NS8cuda_cub4core6detail13_kernel_agentINS1_8__reduce11ReduceAgentIPN4cuda3std3__45tupleIJdlEEESC_SB_lNS1_9__extrema9arg_max_fIdlNS9_4lessIdEEEEEEJSC_SC_iSH_EEEvDpT0_ --------------------------
	.section	.nv.constant0._ZN6thrust24THRUST_300001_SM_1000_NS8cuda_cub4core6detail13_kernel_agentINS1_8__reduce11ReduceAgentIPN4cuda3std3__45tupleIJdlEEESC_SB_lNS1_9__extrema9arg_max_fIdlNS9_4lessIdEEEEEEJSC_SC_iSH_EEEvDpT0_,"a",@progbits
	.sectionflags	@""
	.align	4
.nv.constant0._ZN6thrust24THRUST_300001_SM_1000_NS8cuda_cub4core6detail13_kernel_agentINS1_8__reduce11ReduceAgentIPN4cuda3std3__45tupleIJdlEEESC_SB_lNS1_9__extrema9arg_max_fIdlNS9_4lessIdEEEEEEJSC_SC_iSH_EEEvDpT0_:
	.zero		917


//--------------------- .nv.constant0._ZN6thrust24THRUST_300001_SM_1000_NS8cuda_cub4core6detail13_kernel_agentINS1_8__reduce11ReduceAgentINS0_12zip_iteratorIN4cuda3std3__45tupleIJNS0_6detail15normal_iteratorINS0_10device_ptrIdEEEENS0_17counting_iteratorIlNS0_11use_defaultESI_SI_EEEEEEEPNSB_IJdlEEESM_lNS1_9__extrema9arg_max_fIdlNSA_4lessIdEEEEEEJSL_SN_lN3cub18CUB_300001_SM_100013GridEvenShareIlEENSV_9GridQueueIyEESS_EEEvDpT0_ --------------------------
	.section	.nv.constant0._ZN6thrust24THRUST_300001_SM_1000_NS8cuda_cub4core6detail13_kernel_agentINS1_8__reduce11ReduceAgentINS0_12zip_iteratorIN4cuda3std3__45tupleIJNS0_6detail15normal_iteratorINS0_10device_ptrIdEEEENS0_17counting_iteratorIlNS0_11use_defaultESI_SI_EEEEEEEPNSB_IJdlEEESM_lNS1_9__extrema9arg_max_fIdlNSA_4lessIdEEEEEEJSL_SN_lN3cub18CUB_300001_SM_100013GridEvenShareIlEENSV_9GridQueueIyEESS_EEEvDpT0_,"a",@progbits
	.sectionflags	@""
	.align	4
.nv.constant0._ZN6thrust24THRUST_300001_SM_1000_NS8cuda_cub4core6detail13_kernel_agentINS1_8__reduce11ReduceAgentINS0_12zip_iteratorIN4cuda3std3__45tupleIJNS0_6detail15normal_iteratorINS0_10device_ptrIdEEEENS0_17counting_iteratorIlNS0_11use_defaultESI_SI_EEEEEEEPNSB_IJdlEEESM_lNS1_9__extrema9arg_max_fIdlNSA_4lessIdEEEEEEJSL_SN_lN3cub18CUB_300001_SM_100013GridEvenShareIlEENSV_9GridQueueIyEESS_EEEvDpT0_:
	.zero		1009


//--------------------- .nv.constant0._ZN6thrust24THRUST_300001_SM_1000_NS8cuda_cub4core6detail13_kernel_agentINS1_8__reduce11ReduceAgentINS0_12zip_iteratorIN4cuda3std3__45tupleIJNS0_6detail15normal_iteratorINS0_10device_ptrIdEEEENS0_17counting_iteratorIlNS0_11use_defaultESI_SI_EEEEEEEPNSB_IJdlEEESM_lNS1_9__extrema9arg_max_fIdlNSA_4lessIdEEEEEEJSL_SN_lSS_EEEvDpT0_ --------------------------
	.section	.nv.constant0._ZN6thrust24THRUST_300001_SM_1000_NS8cuda_cub4core6detail13_kernel_agentINS1_8__reduce11ReduceAgentINS0_12zip_iteratorIN4cuda3std3__45tupleIJNS0_6detail15normal_iteratorINS0_10device_ptrIdEEEENS0_17counting_iteratorIlNS0_11use_defaultESI_SI_EEEEEEEPNSB_IJdlEEESM_lNS1_9__extrema9arg_max_fIdlNSA_4lessIdEEEEEEJSL_SN_lSS_EEEvDpT0_,"a",@progbits
	.sectionflags	@""
	.align	4
.nv.constant0._ZN6thrust24THRUST_300001_SM_1000_NS8cuda_cub4core6detail13_kernel_agentINS1_8__reduce11ReduceAgentINS0_12zip_iteratorIN4cuda3std3__45tupleIJNS0_6detail15normal_iteratorINS0_10device_ptrIdEEEENS0_17counting_iteratorIlNS0_11use_defaultESI_SI_EEEEEEEPNSB_IJdlEEESM_lNS1_9__extrema9arg_max_fIdlNSA_4lessIdEEEEEEJSL_SN_lSS_EEEvDpT0_:
	.zero		929


//--------------------- .nv.constant0._ZN6thrust24THRUST_300001_SM_1000_NS8cuda_cub4core6detail13_kernel_agentINS1_8__reduce11ReduceAgentIPN4cuda3std3__45tupleIJdlEEESC_SB_iNS1_9__extrema9arg_max_fIdlNS9_4lessIdEEEEEEJSC_SC_iSH_EEEvDpT0_ --------------------------
	.section	.nv.constant0._ZN6thrust24THRUST_300001_SM_1000_NS8cuda_cub4core6detail13_kernel_agentINS1_8__reduce11ReduceAgentIPN4cuda3std3__45tupleIJdlEEESC_SB_iNS1_9__extrema9arg_max_fIdlNS9_4lessIdEEEEEEJSC_SC_iSH_EEEvDpT0_,"a",@progbits
	.sectionflags	@""
	.align	4
.nv.constant0._ZN6thrust24THRUST_300001_SM_1000_NS8cuda_cub4core6detail13_kernel_agentINS1_8__reduce11ReduceAgentIPN4cuda3std3__45tupleIJdlEEESC_SB_iNS1_9__extrema9arg_max_fIdlNS9_4lessIdEEEEEEJSC_SC_iSH_EEEvDpT0_:
	.zero		917


//--------------------- .nv.constant0._ZN6thrust24THRUST_300001_SM_1000_NS8cuda_cub4core6detail13_kernel_agentINS1_8__reduce11ReduceAgentINS0_12zip_iteratorIN4cuda3std3__45tupleIJNS0_6detail15normal_iteratorINS0_10device_ptrIdEEEENS0_17counting_iteratorIlNS0_11use_defaultESI_SI_EEEEEEEPNSB_IJdlEEESM_iNS1_9__extrema9arg_max_fIdlNSA_4lessIdEEEEEEJSL_SN_iN3cub18CUB_300001_SM_100013GridEvenShareIiEENSV_9GridQueueIjEESS_EEEvDpT0_ --------------------------
	.section	.nv.constant0._ZN6thrust24THRUST_300001_SM_1000_NS8cuda_cub4core6detail13_kernel_agentINS1_8__reduce11ReduceAgentINS0_12zip_iteratorIN4cuda3std3__45tupleIJNS0_6detail15normal_iteratorINS0_10device_ptrIdEEEENS0_17counting_iteratorIlNS0_11use_defaultESI_SI_EEEEEEEPNSB_IJdlEEESM_iNS1_9__extrema9arg_max_fIdlNSA_4lessIdEEEEEEJSL_SN_iN3cub18CUB_300001_SM_100013GridEvenShareIiEENSV_9GridQueueIjEESS_EEEvDpT0_,"a",@progbits
	.sectionflags	@""
	.align	4
.nv.constant0._ZN6thrust24THRUST_300001_SM_1000_NS8cuda_cub4core6detail13_kernel_agentINS1_8__reduce11ReduceAgentINS0_12zip_iteratorIN4cuda3std3__45tupleIJNS0_6detail15normal_iteratorINS0_10device_ptrIdEEEENS0_17counting_iteratorIlNS0_11use_defaultESI_SI_EEEEEEEPNSB_IJdlEEESM_iNS1_9__extrema9arg_max_fIdlNSA_4lessIdEEEEEEJSL_SN_iN3cub18CUB_300001_SM_100013GridEvenShareIiEENSV_9GridQueueIjEESS_EEEvDpT0_:
	.zero		977


//--------------------- .nv.constant0._ZN6thrust24THRUST_300001_SM_1000_NS8cuda_cub4core6detail13_kernel_agentINS1_8__reduce11ReduceAgentINS0_12zip_iteratorIN4cuda3std3__45tupleIJNS0_6detail15normal_iteratorINS0_10device_ptrIdEEEENS0_17counting_iteratorIlNS0_11use_defaultESI_SI_EEEEEEEPNSB_IJdlEEESM_iNS1_9__extrema9arg_max_fIdlNSA_4lessIdEEEEEEJSL_SN_iSS_EEEvDpT0_ --------------------------
	.section	.nv.constant0._ZN6thrust24THRUST_300001_SM_1000_NS8cuda_cub4core6detail13_kernel_agentINS1_8__reduce11ReduceAgentINS0_12zip_iteratorIN4cuda3std3__45tupleIJNS0_6detail15normal_iteratorINS0_10device_ptrIdEEEENS0_17counting_iteratorIlNS0_11use_defaultESI_SI_EEEEEEEPNSB_IJdlEEESM_iNS1_9__extrema9arg_max_fIdlNSA_4lessIdEEEEEEJSL_SN_iSS_EEEvDpT0_,"a",@progbits
	.sectionflags	@""
	.align	4
.nv.constant0._ZN6thrust24THRUST_300001_SM_1000_NS8cuda_cub4core6detail13_kernel_agentINS1_8__reduce11ReduceAgentINS0_12zip_iteratorIN4cuda3std3__45tupleIJNS0_6detail15normal_iteratorINS0_10device_ptrIdEEEENS0_17counting_iteratorIlNS0_11use_defaultESI_SI_EEEEEEEPNSB_IJdlEEESM_iNS1_9__extrema9arg_max_fIdlNSA_4lessIdEEEEEEJSL_SN_iSS_EEEvDpT0_:
	.zero		925


//--------------------- .nv.constant0._ZN6thrust24THRUST_300001_SM_1000_NS8cuda_cub4core6detail13_kernel_agentINS1_8__reduce11ReduceAgentIPN4cuda3std3__45tupleIJdlEEESC_SB_lNS1_9__extrema9arg_min_fIdlNS9_4lessIdEEEEEEJSC_SC_iSH_EEEvDpT0_ --------------------------
	.section	.nv.constant0._ZN6thrust24THRUST_300001_SM_1000_NS8cuda_cub4core6detail13_kernel_agentINS1_8__reduce11ReduceAgentIPN4cuda3std3__45tupleIJdlEEESC_SB_lNS1_9__extrema9arg_min_fIdlNS9_4lessIdEEEEEEJSC_SC_iSH_EEEvDpT0_,"a",@progbits
	.sectionflags	@""
	.align	4
.nv.constant0._ZN6thrust24THRUST_300001_SM_1000_NS8cuda_cub4core6detail13_kernel_agentINS1_8__reduce11ReduceAgentIPN4cuda3std3__45tupleIJdlEEESC_SB_lNS1_9__extrema9arg_min_fIdlNS9_4lessIdEEEEEEJSC_SC_iSH_EEEvDpT0_:
	.zero		917


//--------------------- .nv.constant0._ZN6thrust24THRUST_300001_SM_1000_NS8cuda_cub4core6detail13_kernel_agentINS1_8__reduce10DrainAgentIlEEJN3cub18CUB_300001_SM_10009GridQueueIyEElEEEvDpT0_ --------------------------
	.section	.nv.constant0._ZN6thrust24THRUST_300001_SM_1000_NS8cuda_cub4core6detail13_kernel_agentINS1_8__reduce10DrainAgentIlEEJN3cub18CUB_300001_SM_10009GridQueueIyEElEEEvDpT0_,"a",@progbits
	.sectionflags	@""
	.align	4
.nv.constant0._ZN6thrust24THRUST_300001_SM_1000_NS8cuda_cub4core6detail13_kernel_agentINS1_8__reduce10DrainAgentIlEEJN3cub18CUB_300001_SM_10009GridQueueIyEElEEEvDpT0_:
	.zero		912


//--------------------- .nv.constant0._ZN6thrust24THRUST_300001_SM_1000_NS8cuda_cub4core6detail13_kernel_agentINS1_8__reduce11ReduceAgentINS0_12zip_iteratorIN4cuda3std3__45tupleIJNS0_6detail15normal_iteratorINS0_10device_ptrIdEEEENS0_17counting_iteratorIlNS0_11use_defaultESI_SI_EEEEEEEPNSB_IJdlEEESM_lNS1_9__extrema9arg_min_fIdlNSA_4lessIdEEEEEEJSL_SN_lN3cub18CUB_300001_SM_100013GridEvenShareIlEENSV_9GridQueueIyEESS_EEEvDpT0_ --------------------------
	.section	.nv.constant0._ZN6thrust24THRUST_300001_SM_1000_NS8cuda_cub4core6detail13_kernel_agentINS1_8__reduce11ReduceAgentINS0_12zip_iteratorIN4cuda3std3__45tupleIJNS0_6detail15normal_iteratorINS0_10device_ptrIdEEEENS0_17counting_iteratorIlNS0_11use_defaultESI_SI_EEEEEEEPNSB_IJdlEEESM_lNS1_9__extrema9arg_min_fIdlNSA_4lessIdEEEEEEJSL_SN_lN3cub18CUB_300001_SM_100013GridEvenShareIlEENSV_9GridQueueIyEESS_EEEvDpT0_,"a",@progbits
	.sectionflags	@""
	.align	4
.nv.constant0._ZN6thrust24THRUST_300001_SM_1000_NS8cuda_cub4core6detail13_kernel_agentINS1_8__reduce11ReduceAgentINS0_12zip_iteratorIN4cuda3std3__45tupleIJNS0_6detail15normal_iteratorINS0_10device_ptrIdEEEENS0_17counting_iteratorIlNS0_11use_defaultESI_SI_EEEEEEEPNSB_IJdlEEESM_lNS1_9__extrema9arg_min_fIdlNSA_4lessIdEEEEEEJSL_SN_lN3cub18CUB_300001_SM_100013GridEvenShareIlEENSV_9GridQueueIyEESS_EEEvDpT0_:
	.zero		1009


//--------------------- .nv.constant0._ZN6thrust24THRUST_300001_SM_1000_NS8cuda_cub4core6detail13_kernel_agentINS1_8__reduce11ReduceAgentINS0_12zip_iteratorIN4cuda3std3__45tupleIJNS0_6detail15normal_iteratorINS0_10device_ptrIdEEEENS0_17counting_iteratorIlNS0_11use_defaultESI_SI_EEEEEEEPNSB_IJdlEEESM_lNS1_9__extrema9arg_min_fIdlNSA_4lessIdEEEEEEJSL_SN_lSS_EEEvDpT0_ --------------------------
	.section	.nv.constant0._ZN6thrust24THRUST_300001_SM_1000_NS8cuda_cub4core6detail13_kernel_agentINS1_8__reduce11ReduceAgentINS0_12zip_iteratorIN4cuda3std3__45tupleIJNS0_6detail15normal_iteratorINS0_10device_ptrIdEEEENS0_17counting_iteratorIlNS0_11use_defaultESI_SI_EEEEEEEPNSB_IJdlEEESM_lNS1_9__extrema9arg_min_fIdlNSA_4lessIdEEEEEEJSL_SN_lSS_EEEvDpT0_,"a",@progbits
	.sectionflags	@""
	.align	4
.nv.constant0._ZN6thrust24THRUST_300001_SM_1000_NS8cuda_cub4core6detail13_kernel_agentINS1_8__reduce11ReduceAgentINS0_12zip_iteratorIN4cuda3std3__45tupleIJNS0_6detail15normal_iteratorINS0_10device_ptrIdEEEENS0_17counting_iteratorIlNS0_11use_defaultESI_SI_EEEEEEEPNSB_IJdlEEESM_lNS1_9__extrema9arg_min_fIdlNSA_4lessIdEEEEEEJSL_SN_lSS_EEEvDpT0_:
	.zero		929


//--------------------- .nv.constant0._ZN6thrust24THRUST_300001_SM_1000_NS8cuda_cub4core6detail13_kernel_agentINS1_8__reduce11ReduceAgentIPN4cuda3std3__45tupleIJdlEEESC_SB_iNS1_9__extrema9arg_min_fIdlNS9_4lessIdEEEEEEJSC_SC_iSH_EEEvDpT0_ --------------------------
	.section	.nv.constant0._ZN6thrust24THRUST_300001_SM_1000_NS8cuda_cub4core6detail13_kernel_agentINS1_8__reduce11ReduceAgentIPN4cuda3std3__45tupleIJdlEEESC_SB_iNS1_9__extrema9arg_min_fIdlNS9_4lessIdEEEEEEJSC_SC_iSH_EEEvDpT0_,"a",@progbits
	.sectionflags	@""
	.align	4
.nv.constant0._ZN6thrust24THRUST_300001_SM_1000_NS8cuda_cub4core6detail13_kernel_agentINS1_8__reduce11ReduceAgentIPN4cuda3std3__45tupleIJdlEEESC_SB_iNS1_9__extrema9arg_min_fIdlNS9_4lessIdEEEEEEJSC_SC_iSH_EEEvDpT0_:
	.zero		917


//--------------------- .nv.constant0._ZN6thrust24THRUST_300001_SM_1000_NS8cuda_cub4core6detail13_kernel_agentINS1_8__reduce10DrainAgentIiEEJN3cub18CUB_300001_SM_10009GridQueueIjEEiEEEvDpT0_ --------------------------
	.section	.nv.constant0._ZN6thrust24THRUST_300001_SM_1000_NS8cuda_cub4core6detail13_kernel_agentINS1_8__reduce10DrainAgentIiEEJN3cub18CUB_300001_SM_10009GridQueueIjEEiEEEvDpT0_,"a",@progbits
	.sectionflags	@""
	.align	4
.nv.constant0._ZN6thrust24THRUST_300001_SM_1000_NS8cuda_cub4core6detail13_kernel_agentINS1_8__reduce10DrainAgentIiEEJN3cub18CUB_300001_SM_10009GridQueueIjEEiEEEvDpT0_:
	.zero		908


//--------------------- .nv.constant0._ZN6thrust24THRUST_300001_SM_1000_NS8cuda_cub4core6detail13_kernel_agentINS1_8__reduce11ReduceAgentINS0_12zip_iteratorIN4cuda3std3__45tupleIJNS0_6detail15normal_iteratorINS0_10device_ptrIdEEEENS0_17counting_iteratorIlNS0_11use_defaultESI_SI_EEEEEEEPNSB_IJdlEEESM_iNS1_9__extrema9arg_min_fIdlNSA_4lessIdEEEEEEJSL_SN_iN3cub18CUB_300001_SM_100013GridEvenShareIiEENSV_9GridQueueIjEESS_EEEvDpT0_ --------------------------
	.section	.nv.constant0._ZN6thrust24THRUST_300001_SM_1000_NS8cuda_cub4core6detail13_kernel_agentINS1_8__reduce11ReduceAgentINS0_12zip_iteratorIN4cuda3std3__45tupleIJNS0_6detail15normal_iteratorINS0_10device_ptrIdEEEENS0_17counting_iteratorIlNS0_11use_defaultESI_SI_EEEEEEEPNSB_IJdlEEESM_iNS1_9__extrema9arg_min_fIdlNSA_4lessIdEEEEEEJSL_SN_iN3cub18CUB_300001_SM_100013GridEvenShareIiEENSV_9GridQueueIjEESS_EEEvDpT0_,"a",@progbits
	.sectionflags	@""
	.align	4
.nv.constant0._ZN6thrust24THRUST_300001_SM_1000_NS8cuda_cub4core6detail13_kernel_agentINS1_8__reduce11ReduceAgentINS0_12zip_iteratorIN4cuda3std3__45tupleIJNS0_6detail15normal_iteratorINS0_10device_ptrIdEEEENS0_17counting_iteratorIlNS0_11use_defaultESI_SI_EEEEEEEPNSB_IJdlEEESM_iNS1_9__extrema9arg_min_fIdlNSA_4lessIdEEEEEEJSL_SN_iN3cub18CUB_300001_SM_100013GridEvenShareIiEENSV_9GridQueueIjEESS_EEEvDpT0_:
	.zero		977


//--------------------- .nv.constant0._ZN6thrust24THRUST_300001_SM_1000_NS8cuda_cub4core6detail13_kernel_agentINS1_8__reduce11ReduceAgentINS0_12zip_iteratorIN4cuda3std3__45tupleIJNS0_6detail15normal_iteratorINS0_10device_ptrIdEEEENS0_17counting_iteratorIlNS0_11use_defaultESI_SI_EEEEEEEPNSB_IJdlEEESM_iNS1_9__extrema9arg_min_fIdlNSA_4lessIdEEEEEEJSL_SN_iSS_EEEvDpT0_ --------------------------
	.section	.nv.constant0._ZN6thrust24THRUST_300001_SM_1000_NS8cuda_cub4core6detail13_kernel_agentINS1_8__reduce11ReduceAgentINS0_12zip_iteratorIN4cuda3std3__45tupleIJNS0_6detail15normal_iteratorINS0_10device_ptrIdEEEENS0_17counting_iteratorIlNS0_11use_defaultESI_SI_EEEEEEEPNSB_IJdlEEESM_iNS1_9__extrema9arg_min_fIdlNSA_4lessIdEEEEEEJSL_SN_iSS_EEEvDpT0_,"a",@progbits
	.sectionflags	@""
	.align	4
.nv.constant0._ZN6thrust24THRUST_300001_SM_1000_NS8cuda_cub4core6detail13_kernel_agentINS1_8__reduce11ReduceAgentINS0_12zip_iteratorIN4cuda3std3__45tupleIJNS0_6detail15normal_iteratorINS0_10device_ptrIdEEEENS0_17counting_iteratorIlNS0_11use_defaultESI_SI_EEEEEEEPNSB_IJdlEEESM_iNS1_9__extrema9arg_min_fIdlNSA_4lessIdEEEEEEJSL_SN_iSS_EEEvDpT0_:
	.zero		925


//--------------------- .nv.constant0._Z16compute_distancePdS_S_ii --------------------------
	.section	.nv.constant0._Z16compute_distancePdS_S_ii,"a",@progbits
	.sectionflags	@""
	.align	4
.nv.constant0._Z16compute_distancePdS_S_ii:
	.zero		928


//--------------------- SYMBOLS --------------------------

	.type		.nv.reservedSmem.offset0,@object
	.size		.nv.reservedSmem.offset0,0x4
	.type		.nv.reservedSmem.cap,@object
	.size		.nv.reservedSmem.cap,0x4
